// auto-generated by cutlass_sweep.gemm — config: {"arch": "sm_100", "cluster_m": 8, "cluster_n": 1, "dtype": "fp16", "dtype_b": "fp16", "layout": "nt", "stages": 0, "tile_k": 32, "tile_m": 128, "tile_n": 256}
#include "cutlass/cutlass.h"
#include "cutlass/gemm/collective/collective_builder.hpp"
#include "cutlass/gemm/device/gemm_universal_adapter.h"
#include "cutlass/gemm/kernel/gemm_universal.hpp"
#include "cutlass/epilogue/collective/collective_builder.hpp"

using ElemA = cutlass::half_t;
using ElemB = cutlass::half_t;
using ElemCD = cutlass::half_t;
using Acc  = float;
using TileShape    = cute::Shape<cute::_128, cute::_256, cute::_32>;
using ClusterShape = cute::Shape<cute::_8, cute::_1, cute::_1>;

using CollectiveEpilogue = typename cutlass::epilogue::collective::CollectiveBuilder<
    cutlass::arch::Sm100, cutlass::arch::OpClassTensorOp,
    TileShape, ClusterShape,
    cutlass::epilogue::collective::EpilogueTileAuto,
    Acc, Acc,
    ElemCD, cutlass::layout::RowMajor, 128 / cutlass::sizeof_bits<ElemCD>::value,
    ElemCD, cutlass::layout::RowMajor, 128 / cutlass::sizeof_bits<ElemCD>::value,
    cutlass::epilogue::collective::EpilogueScheduleAuto
  >::CollectiveOp;

using CollectiveMainloop = typename cutlass::gemm::collective::CollectiveBuilder<
    cutlass::arch::Sm100, cutlass::arch::OpClassTensorOp,
    ElemA, cutlass::layout::RowMajor, 128 / cutlass::sizeof_bits<ElemA>::value,
    ElemB, cutlass::layout::ColumnMajor, 128 / cutlass::sizeof_bits<ElemB>::value,
    Acc,
    TileShape, ClusterShape,
    cutlass::gemm::collective::StageCountAutoCarveout<static_cast<int>(sizeof(typename CollectiveEpilogue::SharedStorage))>,
    cutlass::gemm::collective::KernelScheduleAuto
  >::CollectiveOp;

using GemmKernel = cutlass::gemm::kernel::GemmUniversal<
    cute::Shape<int,int,int,int>,
    CollectiveMainloop,
    CollectiveEpilogue
>;
using Gemm = cutlass::gemm::device::GemmUniversalAdapter<GemmKernel>;

// Force the device kernel symbol into the cubin without needing a host main.
auto* _anchor = &cutlass::device_kernel<GemmKernel>;


// ===== COMPILED SASS (sm_100a) =====

	.target	sm_100a

	.elftype	@"ET_EXEC"


//--------------------- .note.nv.tkinfo           --------------------------
	.section	.note.nv.tkinfo,"",@"SHT_NOTE"
	.sectionflags	@"SHF_NOTE_NV_TKINFO"
	.tkinfo
        /*0018*/ 	.word	0x00000002
        /*0030*/ 	.string	""
        /*0030*/ 	.string	"ptxas"
        /*0030*/ 	.string	"Cuda compilation tools, release 13.0, V13.0.88"
        /*0030*/ 	.string	"Build cuda_13.0.r13.0/compiler.36424714_0"
        /*0030*/ 	.string	"-arch sm_100a -m 64 "



//--------------------- .note.nv.cuinfo           --------------------------
	.section	.note.nv.cuinfo,"",@"SHT_NOTE"
	.sectionflags	@"SHF_NOTE_NV_CUINFO"
        /*0018*/ 	.short	0x0002
        /*001a*/ 	.short	0x0064
        /*001c*/ 	.short	0x0082
	.zero		2


//--------------------- .nv.info                  --------------------------
	.section	.nv.info,"",@"SHT_CUDA_INFO"
	.align	4


	//----- nvinfo : EIATTR_REGCOUNT
	.align		4
        /*0000*/ 	.byte	0x04, 0x2f
        /*0002*/ 	.short	(.L_19 - .L_18)
	.align		4
.L_18:
        /*0004*/ 	.word	index@(_ZN7cutlass13device_kernelINS_4gemm6kernel13GemmUniversalIN4cute5tupleIJiiiiEEENS1_10collective13CollectiveMmaINS1_35MainloopSm100TmaUmmaWarpSpecializedILi16ELi2ELi4ENS5_IJNS4_1CILi8EEENSA_ILi1EEESC_EEEEENS5_IJNSA_ILi128EEENSA_ILi256EEENSA_ILi32EEEEEENS_6half_tENS5_IJlSC_lEEESJ_SK_NS4_8TiledMMAINS4_8MMA_AtomIJNS4_26SM100_MMA_F16BF16_2x1SM_SSISJ_SJ_fLi128ELi256ELNS4_4UMMA5MajorE0ELSP_0ELNSO_7ScaleInE0ELSQ_0EEEEEENS4_6LayoutINS5_IJSC_SC_SC_EEENS5_IJNSA_ILi0EEESV_SV_EEEEENS5_IJNS4_10UnderscoreESY_SY_EEEEENS4_18SM100_TMA_2SM_LOADENS4_14ComposedLayoutINS4_7SwizzleILi2ELi4ELi3EEENS4_18smem_ptr_flag_bitsILi16EEENST_INS5_IJSB_SH_EEENS5_IJSH_SC_EEEEEEEvNS4_8identityENS4_28SM100_TMA_2SM_LOAD_MULTICASTES1A_vS1B_EENS_8epilogue10collective18CollectiveEpilogueINS1E_23Sm100TmaWarpSpecializedILi4ELi2ELi32ELb1ELb0EEEJNS5_IJNSA_ILi64EEESG_SH_EEENS5_IJNST_IS1J_SC_EENST_INS5_IJSH_NSA_ILi2EEEEEENS5_IJSC_SF_EEEEEEEESJ_SK_SJ_SK_NS1E_6fusion15FusionCallbacksIS1I_NS1R_17LinearCombinationISJ_fSJ_fLNS_15FloatRoundStyleE2EEES1K_S1Q_JEEENS4_5SM1004TMEM4LOAD26SM100_TMEM_LOAD_32dp32b32xENS4_13SM90_TMA_LOADES1A_NS4_39AutoVectorizingCopyWithAssumedAlignmentILi128EEENS4_14SM90_TMA_STOREES1A_S23_S23_EEEvvEEEEvNT_6ParamsE)
        /*0008*/ 	.word	0x00000076


	//----- nvinfo : EIATTR_FRAME_SIZE
	.align		4
.L_19:
        /*000c*/ 	.byte	0x04, 0x11
        /*000e*/ 	.short	(.L_21 - .L_20)
	.align		4
.L_20:
        /*0010*/ 	.word	index@($__internal_2_$__cuda_sm10x_tcgen05_guardrail_trap_unallocated_columns_being_dealloced)
        /*0014*/ 	.word	0x00000000


	//----- nvinfo : EIATTR_FRAME_SIZE
	.align		4
.L_21:
        /*0018*/ 	.byte	0x04, 0x11
        /*001a*/ 	.short	(.L_23 - .L_22)
	.align		4
.L_22:
        /*001c*/ 	.word	index@($__internal_1_$__cuda_sm10x_tcgen05_guardrail_trap_phase_invalid_during_alloc)
        /*0020*/ 	.word	0x00000000


	//----- nvinfo : EIATTR_FRAME_SIZE
	.align		4
.L_23:
        /*0024*/ 	.byte	0x04, 0x11
        /*0026*/ 	.short	(.L_25 - .L_24)
	.align		4
.L_24:
        /*0028*/ 	.word	index@($__internal_0_$__cuda_sm10x_tcgen05_guardrail_trap_col_being_dealloced_not_returned_by_alloc)
        /*002c*/ 	.word	0x00000000


	//----- nvinfo : EIATTR_FRAME_SIZE
	.align		4
.L_25:
        /*0030*/ 	.byte	0x04, 0x11
        /*0032*/ 	.short	(.L_27 - .L_26)
	.align		4
.L_26:
        /*0034*/ 	.word	index@(_ZN7cutlass13device_kernelINS_4gemm6kernel13GemmUniversalIN4cute5tupleIJiiiiEEENS1_10collective13CollectiveMmaINS1_35MainloopSm100TmaUmmaWarpSpecializedILi16ELi2ELi4ENS5_IJNS4_1CILi8EEENSA_ILi1EEESC_EEEEENS5_IJNSA_ILi128EEENSA_ILi256EEENSA_ILi32EEEEEENS_6half_tENS5_IJlSC_lEEESJ_SK_NS4_8TiledMMAINS4_8MMA_AtomIJNS4_26SM100_MMA_F16BF16_2x1SM_SSISJ_SJ_fLi128ELi256ELNS4_4UMMA5MajorE0ELSP_0ELNSO_7ScaleInE0ELSQ_0EEEEEENS4_6LayoutINS5_IJSC_SC_SC_EEENS5_IJNSA_ILi0EEESV_SV_EEEEENS5_IJNS4_10UnderscoreESY_SY_EEEEENS4_18SM100_TMA_2SM_LOADENS4_14ComposedLayoutINS4_7SwizzleILi2ELi4ELi3EEENS4_18smem_ptr_flag_bitsILi16EEENST_INS5_IJSB_SH_EEENS5_IJSH_SC_EEEEEEEvNS4_8identityENS4_28SM100_TMA_2SM_LOAD_MULTICASTES1A_vS1B_EENS_8epilogue10collective18CollectiveEpilogueINS1E_23Sm100TmaWarpSpecializedILi4ELi2ELi32ELb1ELb0EEEJNS5_IJNSA_ILi64EEESG_SH_EEENS5_IJNST_IS1J_SC_EENST_INS5_IJSH_NSA_ILi2EEEEEENS5_IJSC_SF_EEEEEEEESJ_SK_SJ_SK_NS1E_6fusion15FusionCallbacksIS1I_NS1R_17LinearCombinationISJ_fSJ_fLNS_15FloatRoundStyleE2EEES1K_S1Q_JEEENS4_5SM1004TMEM4LOAD26SM100_TMEM_LOAD_32dp32b32xENS4_13SM90_TMA_LOADES1A_NS4_39AutoVectorizingCopyWithAssumedAlignmentILi128EEENS4_14SM90_TMA_STOREES1A_S23_S23_EEEvvEEEEvNT_6ParamsE)
        /*0038*/ 	.word	0x00000000


	//----- nvinfo : EIATTR_MIN_STACK_SIZE
	.align		4
.L_27:
        /*003c*/ 	.byte	0x04, 0x12
        /*003e*/ 	.short	(.L_29 - .L_28)
	.align		4
.L_28:
        /*0040*/ 	.word	index@(_ZN7cutlass13device_kernelINS_4gemm6kernel13GemmUniversalIN4cute5tupleIJiiiiEEENS1_10collective13CollectiveMmaINS1_35MainloopSm100TmaUmmaWarpSpecializedILi16ELi2ELi4ENS5_IJNS4_1CILi8EEENSA_ILi1EEESC_EEEEENS5_IJNSA_ILi128EEENSA_ILi256EEENSA_ILi32EEEEEENS_6half_tENS5_IJlSC_lEEESJ_SK_NS4_8TiledMMAINS4_8MMA_AtomIJNS4_26SM100_MMA_F16BF16_2x1SM_SSISJ_SJ_fLi128ELi256ELNS4_4UMMA5MajorE0ELSP_0ELNSO_7ScaleInE0ELSQ_0EEEEEENS4_6LayoutINS5_IJSC_SC_SC_EEENS5_IJNSA_ILi0EEESV_SV_EEEEENS5_IJNS4_10UnderscoreESY_SY_EEEEENS4_18SM100_TMA_2SM_LOADENS4_14ComposedLayoutINS4_7SwizzleILi2ELi4ELi3EEENS4_18smem_ptr_flag_bitsILi16EEENST_INS5_IJSB_SH_EEENS5_IJSH_SC_EEEEEEEvNS4_8identityENS4_28SM100_TMA_2SM_LOAD_MULTICASTES1A_vS1B_EENS_8epilogue10collective18CollectiveEpilogueINS1E_23Sm100TmaWarpSpecializedILi4ELi2ELi32ELb1ELb0EEEJNS5_IJNSA_ILi64EEESG_SH_EEENS5_IJNST_IS1J_SC_EENST_INS5_IJSH_NSA_ILi2EEEEEENS5_IJSC_SF_EEEEEEEESJ_SK_SJ_SK_NS1E_6fusion15FusionCallbacksIS1I_NS1R_17LinearCombinationISJ_fSJ_fLNS_15FloatRoundStyleE2EEES1K_S1Q_JEEENS4_5SM1004TMEM4LOAD26SM100_TMEM_LOAD_32dp32b32xENS4_13SM90_TMA_LOADES1A_NS4_39AutoVectorizingCopyWithAssumedAlignmentILi128EEENS4_14SM90_TMA_STOREES1A_S23_S23_EEEvvEEEEvNT_6ParamsE)
        /*0044*/ 	.word	0x00000000
.L_29:


//--------------------- .nv.compat                --------------------------
	.section	.nv.compat,"",@"SHT_CUDA_COMPAT_INFO"
	.align	4
        /*0000*/ 	.byte	0x02, 0x09, 0x01, 0x00, 0x02, 0x02, 0x02, 0x00, 0x02, 0x05, 0x05, 0x00, 0x03, 0x07, 0x01, 0x01
        /*0010*/ 	.byte	0x02, 0x03, 0x01, 0x00, 0x02, 0x06, 0x01, 0x00, 0x04, 0x0b, 0x08, 0x00, 0x09, 0x00, 0x00, 0x00
        /*0020*/ 	.byte	0x00, 0x00, 0x00, 0x00


//--------------------- .nv.info._ZN7cutlass13device_kernelINS_4gemm6kernel13GemmUniversalIN4cute5tupleIJiiiiEEENS1_10collective13CollectiveMmaINS1_35MainloopSm100TmaUmmaWarpSpecializedILi16ELi2ELi4ENS5_IJNS4_1CILi8EEENSA_ILi1EEESC_EEEEENS5_IJNSA_ILi128EEENSA_ILi256EEENSA_ILi32EEEEEENS_6half_tENS5_IJlSC_lEEESJ_SK_NS4_8TiledMMAINS4_8MMA_AtomIJNS4_26SM100_MMA_F16BF16_2x1SM_SSISJ_SJ_fLi128ELi256ELNS4_4UMMA5MajorE0ELSP_0ELNSO_7ScaleInE0ELSQ_0EEEEEENS4_6LayoutINS5_IJSC_SC_SC_EEENS5_IJNSA_ILi0EEESV_SV_EEEEENS5_IJNS4_10UnderscoreESY_SY_EEEEENS4_18SM100_TMA_2SM_LOADENS4_14ComposedLayoutINS4_7SwizzleILi2ELi4ELi3EEENS4_18smem_ptr_flag_bitsILi16EEENST_INS5_IJSB_SH_EEENS5_IJSH_SC_EEEEEEEvNS4_8identityENS4_28SM100_TMA_2SM_LOAD_MULTICASTES1A_vS1B_EENS_8epilogue10collective18CollectiveEpilogueINS1E_23Sm100TmaWarpSpecializedILi4ELi2ELi32ELb1ELb0EEEJNS5_IJNSA_ILi64EEESG_SH_EEENS5_IJNST_IS1J_SC_EENST_INS5_IJSH_NSA_ILi2EEEEEENS5_IJSC_SF_EEEEEEEESJ_SK_SJ_SK_NS1E_6fusion15FusionCallbacksIS1I_NS1R_17LinearCombinationISJ_fSJ_fLNS_15FloatRoundStyleE2EEES1K_S1Q_JEEENS4_5SM1004TMEM4LOAD26SM100_TMEM_LOAD_32dp32b32xENS4_13SM90_TMA_LOADES1A_NS4_39AutoVectorizingCopyWithAssumedAlignmentILi128EEENS4_14SM90_TMA_STOREES1A_S23_S23_EEEvvEEEEvNT_6ParamsE --------------------------
	.section	.nv.info._ZN7cutlass13device_kernelINS_4gemm6kernel13GemmUniversalIN4cute5tupleIJiiiiEEENS1_10collective13CollectiveMmaINS1_35MainloopSm100TmaUmmaWarpSpecializedILi16ELi2ELi4ENS5_IJNS4_1CILi8EEENSA_ILi1EEESC_EEEEENS5_IJNSA_ILi128EEENSA_ILi256EEENSA_ILi32EEEEEENS_6half_tENS5_IJlSC_lEEESJ_SK_NS4_8TiledMMAINS4_8MMA_AtomIJNS4_26SM100_MMA_F16BF16_2x1SM_SSISJ_SJ_fLi128ELi256ELNS4_4UMMA5MajorE0ELSP_0ELNSO_7ScaleInE0ELSQ_0EEEEEENS4_6LayoutINS5_IJSC_SC_SC_EEENS5_IJNSA_ILi0EEESV_SV_EEEEENS5_IJNS4_10UnderscoreESY_SY_EEEEENS4_18SM100_TMA_2SM_LOADENS4_14ComposedLayoutINS4_7SwizzleILi2ELi4ELi3EEENS4_18smem_ptr_flag_bitsILi16EEENST_INS5_IJSB_SH_EEENS5_IJSH_SC_EEEEEEEvNS4_8identityENS4_28SM100_TMA_2SM_LOAD_MULTICASTES1A_vS1B_EENS_8epilogue10collective18CollectiveEpilogueINS1E_23Sm100TmaWarpSpecializedILi4ELi2ELi32ELb1ELb0EEEJNS5_IJNSA_ILi64EEESG_SH_EEENS5_IJNST_IS1J_SC_EENST_INS5_IJSH_NSA_ILi2EEEEEENS5_IJSC_SF_EEEEEEEESJ_SK_SJ_SK_NS1E_6fusion15FusionCallbacksIS1I_NS1R_17LinearCombinationISJ_fSJ_fLNS_15FloatRoundStyleE2EEES1K_S1Q_JEEENS4_5SM1004TMEM4LOAD26SM100_TMEM_LOAD_32dp32b32xENS4_13SM90_TMA_LOADES1A_NS4_39AutoVectorizingCopyWithAssumedAlignmentILi128EEENS4_14SM90_TMA_STOREES1A_S23_S23_EEEvvEEEEvNT_6ParamsE,"",@"SHT_CUDA_INFO"
	.sectionflags	@""
	.align	4


	//----- nvinfo : EIATTR_CUDA_API_VERSION
	.align		4
        /*0000*/ 	.byte	0x04, 0x37
        /*0002*/ 	.short	(.L_31 - .L_30)
.L_30:
        /*0004*/ 	.word	0x00000082


	//----- nvinfo : EIATTR_KPARAM_INFO
	.align		4
.L_31:
        /*0008*/ 	.byte	0x04, 0x17
        /*000a*/ 	.short	(.L_33 - .L_32)
.L_32:
        /*000c*/ 	.word	0x00000000
        /*0010*/ 	.short	0x0000
        /*0012*/ 	.short	0x0000
        /*0014*/ 	.byte	0x00, 0xf0, 0x01, 0x20


	//----- nvinfo : EIATTR_AT_ENTRY_FRAGMENTS
	.align		4
.L_33:
        /*0018*/ 	.byte	0x04, 0x4f
        /*001a*/ 	.short	(.L_35 - .L_34)


	//   ....[0]....
.L_34:
        /*001c*/ 	.word	0x00000007


	//----- nvinfo : EIATTR_RESERVED_SMEM_USED
	.align		4
.L_35:
        /*0020*/ 	.byte	0x01, 0x41
	.zero		2


	//----- nvinfo : EIATTR_SPARSE_MMA_MASK
	.align		4
        /*0024*/ 	.byte	0x03, 0x50
        /*0026*/ 	.short	0x0000


	//----- nvinfo : EIATTR_TCGEN05_2CTA_USED
	.align		4
        /*0028*/ 	.byte	0x01, 0x52
	.zero		2


	//----- nvinfo : EIATTR_MAXREG_COUNT
	.align		4
        /*002c*/ 	.byte	0x03, 0x1b
        /*002e*/ 	.short	0x00ff


	//----- nvinfo : EIATTR_NUM_BARRIERS
	.align		4
        /*0030*/ 	.byte	0x02, 0x4c
        /*0032*/ 	.byte	0x07
	.zero		1


	//----- nvinfo : EIATTR_EXTERNS
	.align		4
        /*0034*/ 	.byte	0x04, 0x0f
        /*0036*/ 	.short	(.L_37 - .L_36)


	//   ....[0]....
	.align		4
.L_36:
        /*0038*/ 	.word	index@(__assertfail)


	//----- nvinfo : EIATTR_MERCURY_ISA_VERSION
	.align		4
.L_37:
        /*003c*/ 	.byte	0x03, 0x5f
        /*003e*/ 	.short	0x0101


	//----- nvinfo : EIATTR_INT_WARP_WIDE_INSTR_OFFSETS
	.align		4
        /*0040*/ 	.byte	0x04, 0x31
        /*0042*/ 	.short	(.L_39 - .L_38)


	//   ....[0]....
.L_38:
        /*0044*/ 	.word	0x00000f90


	//   ....[1]....
        /*0048*/ 	.word	0x00001040


	//   ....[2]....
        /*004c*/ 	.word	0x00004b90


	//   ....[3]....
        /*0050*/ 	.word	0x00004bb0


	//   ....[4]....
        /*0054*/ 	.word	0x00004be0


	//   ....[5]....
        /*0058*/ 	.word	0x000057e0


	//   ....[6]....
        /*005c*/ 	.word	0x00005880


	//   ....[7]....
        /*0060*/ 	.word	0x00005930


	//   ....[8]....
        /*0064*/ 	.word	0x000059a0


	//   ....[9]....
        /*0068*/ 	.word	0x00005a50


	//   ....[10]....
        /*006c*/ 	.word	0x00005b00


	//   ....[11]....
        /*0070*/ 	.word	0x00005b70


	//   ....[12]....
        /*0074*/ 	.word	0x00005c30


	//   ....[13]....
        /*0078*/ 	.word	0x00005cf0


	//   ....[14]....
        /*007c*/ 	.word	0x00005d90


	//   ....[15]....
        /*0080*/ 	.word	0x00005e80


	//   ....[16]....
        /*0084*/ 	.word	0x00005f70


	//----- nvinfo : EIATTR_COOP_GROUP_MASK_REGIDS
	.align		4
.L_39:
        /*0088*/ 	.byte	0x04, 0x29
        /*008a*/ 	.short	(.L_41 - .L_40)


	//   ....[0]....
.L_40:
        /*008c*/ 	.word	0xffffffff


	//   ....[1]....
        /*0090*/ 	.word	0xffffffff


	//   ....[2]....
        /*0094*/ 	.word	0xffffffff


	//   ....[3]....
        /*0098*/ 	.word	0xffffffff


	//   ....[4]....
        /*009c*/ 	.word	0xffffffff


	//   ....[5]....
        /*00a0*/ 	.word	0xffffffff


	//   ....[6]....
        /*00a4*/ 	.word	0xffffffff


	//   ....[7]....
        /*00a8*/ 	.word	0xffffffff


	//   ....[8]....
        /*00ac*/ 	.word	0xffffffff


	//   ....[9]....
        /*00b0*/ 	.word	0xffffffff


	//   ....[10]....
        /*00b4*/ 	.word	0xffffffff


	//   ....[11]....
        /*00b8*/ 	.word	0xffffffff


	//   ....[12]....
        /*00bc*/ 	.word	0xffffffff


	//   ....[13]....
        /*00c0*/ 	.word	0xffffffff


	//----- nvinfo : EIATTR_COOP_GROUP_INSTR_OFFSETS
	.align		4
.L_41:
        /*00c4*/ 	.byte	0x04, 0x28
        /*00c6*/ 	.short	(.L_43 - .L_42)


	//   ....[0]....
.L_42:
        /*00c8*/ 	.word	0x000000b0


	//   ....[1]....
        /*00cc*/ 	.word	0x00000520


	//   ....[2]....
        /*00d0*/ 	.word	0x000008a0


	//   ....[3]....
        /*00d4*/ 	.word	0x00000a40


	//   ....[4]....
        /*00d8*/ 	.word	0x00000b40


	//   ....[5]....
        /*00dc*/ 	.word	0x00000cb0


	//   ....[6]....
        /*00e0*/ 	.word	0x00000e50


	//   ....[7]....
        /*00e4*/ 	.word	0x000010b0


	//   ....[8]....
        /*00e8*/ 	.word	0x000024a0


	//   ....[9]....
        /*00ec*/ 	.word	0x00003a50


	//   ....[10]....
        /*00f0*/ 	.word	0x00003f20


	//   ....[11]....
        /*00f4*/ 	.word	0x00003f50


	//   ....[12]....
        /*00f8*/ 	.word	0x00004a90


	//   ....[13]....
        /*00fc*/ 	.word	0x00004ca0


	//----- nvinfo : EIATTR_VRC_CTA_INIT_COUNT
	.align		4
.L_43:
        /*0100*/ 	.byte	0x02, 0x4a
        /*0102*/ 	.byte	0x80
	.zero		1


	//----- nvinfo : EIATTR_SYSCALL_OFFSETS
	.align		4
        /*0104*/ 	.byte	0x04, 0x46
        /*0106*/ 	.short	(.L_45 - .L_44)


	//   ....[0]....
.L_44:
        /*0108*/ 	.word	0x00006b20


	//   ....[1]....
        /*010c*/ 	.word	0x00006c10


	//   ....[2]....
        /*0110*/ 	.word	0x000073b0


	//   ....[3]....
        /*0114*/ 	.word	0x00008080


	//   ....[4]....
        /*0118*/ 	.word	0x00008d30


	//   ....[5]....
        /*011c*/ 	.word	0x000099d0


	//----- nvinfo : EIATTR_MBARRIER_INSTR_OFFSETS
	.align		4
.L_45:
        /*0120*/ 	.byte	0x04, 0x39
        /*0122*/ 	.short	(.L_47 - .L_46)


	//   ....[0]....
.L_46:
        /*0124*/ 	.word	0x00000680
        /*0128*/ 	.word	0x000000ff
        /*012c*/ 	.word	0x00000000
        /*0130*/ 	.short	0x0100
        /*0132*/ 	.byte	0x04
	.zero		1


	//   ....[1]....
        /*0134*/ 	.word	0x00000690
        /*0138*/ 	.word	0x000000ff
        /*013c*/ 	.word	0x00000080
        /*0140*/ 	.short	0x0100
        /*0142*/ 	.byte	0x04
	.zero		1


	//   ....[2]....
        /*0144*/ 	.word	0x000006a0
        /*0148*/ 	.word	0x000000ff
        /*014c*/ 	.word	0x00000008
        /*0150*/ 	.short	0x0100
        /*0152*/ 	.byte	0x04
	.zero		1


	//   ....[3]....
        /*0154*/ 	.word	0x000006b0
        /*0158*/ 	.word	0x000000ff
        /*015c*/ 	.word	0x00000088
        /*0160*/ 	.short	0x0100
        /*0162*/ 	.byte	0x04
	.zero		1


	//   ....[4]....
        /*0164*/ 	.word	0x000006c0
        /*0168*/ 	.word	0x000000ff
        /*016c*/ 	.word	0x00000010
        /*0170*/ 	.short	0x0100
        /*0172*/ 	.byte	0x04
	.zero		1


	//   ....[5]....
        /*0174*/ 	.word	0x000006d0
        /*0178*/ 	.word	0x000000ff
        /*017c*/ 	.word	0x00000090
        /*0180*/ 	.short	0x0100
        /*0182*/ 	.byte	0x04
	.zero		1


	//   ....[6]....
        /*0184*/ 	.word	0x000006e0
        /*0188*/ 	.word	0x000000ff
        /*018c*/ 	.word	0x00000018
        /*0190*/ 	.short	0x0100
        /*0192*/ 	.byte	0x04
	.zero		1


	//   ....[7]....
        /*0194*/ 	.word	0x000006f0
        /*0198*/ 	.word	0x000000ff
        /*019c*/ 	.word	0x00000098
        /*01a0*/ 	.short	0x0100
        /*01a2*/ 	.byte	0x04
	.zero		1


	//   ....[8]....
        /*01a4*/ 	.word	0x00000700
        /*01a8*/ 	.word	0x000000ff
        /*01ac*/ 	.word	0x00000020
        /*01b0*/ 	.short	0x0100
        /*01b2*/ 	.byte	0x04
	.zero		1


	//   ....[9]....
        /*01b4*/ 	.word	0x00000710
        /*01b8*/ 	.word	0x000000ff
        /*01bc*/ 	.word	0x000000a0
        /*01c0*/ 	.short	0x0100
        /*01c2*/ 	.byte	0x04
	.zero		1


	//   ....[10]....
        /*01c4*/ 	.word	0x00000720
        /*01c8*/ 	.word	0x000000ff
        /*01cc*/ 	.word	0x00000028
        /*01d0*/ 	.short	0x0100
        /*01d2*/ 	.byte	0x04
	.zero		1


	//   ....[11]....
        /*01d4*/ 	.word	0x00000730
        /*01d8*/ 	.word	0x000000ff
        /*01dc*/ 	.word	0x000000a8
        /*01e0*/ 	.short	0x0100
        /*01e2*/ 	.byte	0x04
	.zero		1


	//   ....[12]....
        /*01e4*/ 	.word	0x00000740
        /*01e8*/ 	.word	0x000000ff
        /*01ec*/ 	.word	0x00000030
        /*01f0*/ 	.short	0x0100
        /*01f2*/ 	.byte	0x04
	.zero		1


	//   ....[13]....
        /*01f4*/ 	.word	0x00000750
        /*01f8*/ 	.word	0x000000ff
        /*01fc*/ 	.word	0x000000b0
        /*0200*/ 	.short	0x0100
        /*0202*/ 	.byte	0x04
	.zero		1


	//   ....[14]....
        /*0204*/ 	.word	0x00000760
        /*0208*/ 	.word	0x000000ff
        /*020c*/ 	.word	0x00000038
        /*0210*/ 	.short	0x0100
        /*0212*/ 	.byte	0x04
	.zero		1


	//   ....[15]....
        /*0214*/ 	.word	0x00000770
        /*0218*/ 	.word	0x000000ff
        /*021c*/ 	.word	0x000000b8
        /*0220*/ 	.short	0x0100
        /*0222*/ 	.byte	0x04
	.zero		1


	//   ....[16]....
        /*0224*/ 	.word	0x00000780
        /*0228*/ 	.word	0x000000ff
        /*022c*/ 	.word	0x00000040
        /*0230*/ 	.short	0x0100
        /*0232*/ 	.byte	0x04
	.zero		1


	//   ....[17]....
        /*0234*/ 	.word	0x00000790
        /*0238*/ 	.word	0x000000ff
        /*023c*/ 	.word	0x000000c0
        /*0240*/ 	.short	0x0100
        /*0242*/ 	.byte	0x04
	.zero		1


	//   ....[18]....
        /*0244*/ 	.word	0x000007a0
        /*0248*/ 	.word	0x000000ff
        /*024c*/ 	.word	0x00000048
        /*0250*/ 	.short	0x0100
        /*0252*/ 	.byte	0x04
	.zero		1


	//   ....[19]....
        /*0254*/ 	.word	0x000007b0
        /*0258*/ 	.word	0x000000ff
        /*025c*/ 	.word	0x000000c8
        /*0260*/ 	.short	0x0100
        /*0262*/ 	.byte	0x04
	.zero		1


	//   ....[20]....
        /*0264*/ 	.word	0x000007c0
        /*0268*/ 	.word	0x000000ff
        /*026c*/ 	.word	0x00000050
        /*0270*/ 	.short	0x0100
        /*0272*/ 	.byte	0x04
	.zero		1


	//   ....[21]....
        /*0274*/ 	.word	0x000007d0
        /*0278*/ 	.word	0x000000ff
        /*027c*/ 	.word	0x000000d0
        /*0280*/ 	.short	0x0100
        /*0282*/ 	.byte	0x04
	.zero		1


	//   ....[22]....
        /*0284*/ 	.word	0x000007e0
        /*0288*/ 	.word	0x000000ff
        /*028c*/ 	.word	0x00000058
        /*0290*/ 	.short	0x0100
        /*0292*/ 	.byte	0x04
	.zero		1


	//   ....[23]....
        /*0294*/ 	.word	0x000007f0
        /*0298*/ 	.word	0x000000ff
        /*029c*/ 	.word	0x000000d8
        /*02a0*/ 	.short	0x0100
        /*02a2*/ 	.byte	0x04
	.zero		1


	//   ....[24]....
        /*02a4*/ 	.word	0x00000800
        /*02a8*/ 	.word	0x000000ff
        /*02ac*/ 	.word	0x00000060
        /*02b0*/ 	.short	0x0100
        /*02b2*/ 	.byte	0x04
	.zero		1


	//   ....[25]....
        /*02b4*/ 	.word	0x00000810
        /*02b8*/ 	.word	0x000000ff
        /*02bc*/ 	.word	0x000000e0
        /*02c0*/ 	.short	0x0100
        /*02c2*/ 	.byte	0x04
	.zero		1


	//   ....[26]....
        /*02c4*/ 	.word	0x00000820
        /*02c8*/ 	.word	0x000000ff
        /*02cc*/ 	.word	0x00000068
        /*02d0*/ 	.short	0x0100
        /*02d2*/ 	.byte	0x04
	.zero		1


	//   ....[27]....
        /*02d4*/ 	.word	0x00000830
        /*02d8*/ 	.word	0x000000ff
        /*02dc*/ 	.word	0x000000e8
        /*02e0*/ 	.short	0x0100
        /*02e2*/ 	.byte	0x04
	.zero		1


	//   ....[28]....
        /*02e4*/ 	.word	0x00000840
        /*02e8*/ 	.word	0x000000ff
        /*02ec*/ 	.word	0x00000070
        /*02f0*/ 	.short	0x0100
        /*02f2*/ 	.byte	0x04
	.zero		1


	//   ....[29]....
        /*02f4*/ 	.word	0x00000850
        /*02f8*/ 	.word	0x000000ff
        /*02fc*/ 	.word	0x000000f0
        /*0300*/ 	.short	0x0100
        /*0302*/ 	.byte	0x04
	.zero		1


	//   ....[30]....
        /*0304*/ 	.word	0x00000860
        /*0308*/ 	.word	0x000000ff
        /*030c*/ 	.word	0x00000078
        /*0310*/ 	.short	0x0100
        /*0312*/ 	.byte	0x04
	.zero		1


	//   ....[31]....
        /*0314*/ 	.word	0x00000870
        /*0318*/ 	.word	0x000000ff
        /*031c*/ 	.word	0x000000f8
        /*0320*/ 	.short	0x0100
        /*0322*/ 	.byte	0x04
	.zero		1


	//   ....[32]....
        /*0324*/ 	.word	0x000009b0
        /*0328*/ 	.word	0x000000ff
        /*032c*/ 	.word	0x00000100
        /*0330*/ 	.short	0x0100
        /*0332*/ 	.byte	0x04
	.zero		1


	//   ....[33]....
        /*0334*/ 	.word	0x000009c0
        /*0338*/ 	.word	0x000000ff
        /*033c*/ 	.word	0x00000120
        /*0340*/ 	.short	0x0100
        /*0342*/ 	.byte	0x04
	.zero		1


	//   ....[34]....
        /*0344*/ 	.word	0x000009d0
        /*0348*/ 	.word	0x000000ff
        /*034c*/ 	.word	0x00000108
        /*0350*/ 	.short	0x0100
        /*0352*/ 	.byte	0x04
	.zero		1


	//   ....[35]....
        /*0354*/ 	.word	0x000009e0
        /*0358*/ 	.word	0x000000ff
        /*035c*/ 	.word	0x00000128
        /*0360*/ 	.short	0x0100
        /*0362*/ 	.byte	0x04
	.zero		1


	//   ....[36]....
        /*0364*/ 	.word	0x000009f0
        /*0368*/ 	.word	0x000000ff
        /*036c*/ 	.word	0x00000110
        /*0370*/ 	.short	0x0100
        /*0372*/ 	.byte	0x04
	.zero		1


	//   ....[37]....
        /*0374*/ 	.word	0x00000a00
        /*0378*/ 	.word	0x000000ff
        /*037c*/ 	.word	0x00000130
        /*0380*/ 	.short	0x0100
        /*0382*/ 	.byte	0x04
	.zero		1


	//   ....[38]....
        /*0384*/ 	.word	0x00000a10
        /*0388*/ 	.word	0x000000ff
        /*038c*/ 	.word	0x00000118
        /*0390*/ 	.short	0x0100
        /*0392*/ 	.byte	0x04
	.zero		1


	//   ....[39]....
        /*0394*/ 	.word	0x00000a20
        /*0398*/ 	.word	0x000000ff
        /*039c*/ 	.word	0x00000138
        /*03a0*/ 	.short	0x0100
        /*03a2*/ 	.byte	0x04
	.zero		1


	//   ....[40]....
        /*03a4*/ 	.word	0x00000b10
        /*03a8*/ 	.word	0x000000ff
        /*03ac*/ 	.word	0x00000140
        /*03b0*/ 	.short	0x0100
        /*03b2*/ 	.byte	0x06
	.zero		1


	//   ....[41]....
        /*03b4*/ 	.word	0x00000b20
        /*03b8*/ 	.word	0x000000ff
        /*03bc*/ 	.word	0x00000148
        /*03c0*/ 	.short	0x0100
        /*03c2*/ 	.byte	0x06
	.zero		1


	//   ....[42]....
        /*03c4*/ 	.word	0x00000c60
        /*03c8*/ 	.word	0x000000ff
        /*03cc*/ 	.word	0x00000150
        /*03d0*/ 	.short	0x0100
        /*03d2*/ 	.byte	0x06
	.zero		1


	//   ....[43]....
        /*03d4*/ 	.word	0x00000c70
        /*03d8*/ 	.word	0x000000ff
        /*03dc*/ 	.word	0x00000160
        /*03e0*/ 	.short	0x0100
        /*03e2*/ 	.byte	0x06
	.zero		1


	//   ....[44]....
        /*03e4*/ 	.word	0x00000c80
        /*03e8*/ 	.word	0x000000ff
        /*03ec*/ 	.word	0x00000158
        /*03f0*/ 	.short	0x0100
        /*03f2*/ 	.byte	0x06
	.zero		1


	//   ....[45]....
        /*03f4*/ 	.word	0x00000c90
        /*03f8*/ 	.word	0x000000ff
        /*03fc*/ 	.word	0x00000168
        /*0400*/ 	.short	0x0100
        /*0402*/ 	.byte	0x06
	.zero		1


	//   ....[46]....
        /*0404*/ 	.word	0x00000dc0
        /*0408*/ 	.word	0x000000ff
        /*040c*/ 	.word	0x00000170
        /*0410*/ 	.short	0x0100
        /*0412*/ 	.byte	0x04
	.zero		1


	//   ....[47]....
        /*0414*/ 	.word	0x00000dd0
        /*0418*/ 	.word	0x000000ff
        /*041c*/ 	.word	0x00000190
        /*0420*/ 	.short	0x0100
        /*0422*/ 	.byte	0x04
	.zero		1


	//   ....[48]....
        /*0424*/ 	.word	0x00000de0
        /*0428*/ 	.word	0x000000ff
        /*042c*/ 	.word	0x00000178
        /*0430*/ 	.short	0x0100
        /*0432*/ 	.byte	0x04
	.zero		1


	//   ....[49]....
        /*0434*/ 	.word	0x00000df0
        /*0438*/ 	.word	0x000000ff
        /*043c*/ 	.word	0x00000198
        /*0440*/ 	.short	0x0100
        /*0442*/ 	.byte	0x04
	.zero		1


	//   ....[50]....
        /*0444*/ 	.word	0x00000e00
        /*0448*/ 	.word	0x000000ff
        /*044c*/ 	.word	0x00000180
        /*0450*/ 	.short	0x0100
        /*0452*/ 	.byte	0x04
	.zero		1


	//   ....[51]....
        /*0454*/ 	.word	0x00000e10
        /*0458*/ 	.word	0x000000ff
        /*045c*/ 	.word	0x000001a0
        /*0460*/ 	.short	0x0100
        /*0462*/ 	.byte	0x04
	.zero		1


	//   ....[52]....
        /*0464*/ 	.word	0x00000e20
        /*0468*/ 	.word	0x000000ff
        /*046c*/ 	.word	0x00000188
        /*0470*/ 	.short	0x0100
        /*0472*/ 	.byte	0x04
	.zero		1


	//   ....[53]....
        /*0474*/ 	.word	0x00000e30
        /*0478*/ 	.word	0x000000ff
        /*047c*/ 	.word	0x000001a8
        /*0480*/ 	.short	0x0100
        /*0482*/ 	.byte	0x04
	.zero		1


	//   ....[54]....
        /*0484*/ 	.word	0x00000f30
        /*0488*/ 	.word	0x000000ff
        /*048c*/ 	.word	0x000001b0
        /*0490*/ 	.short	0x0100
        /*0492*/ 	.byte	0x04
	.zero		1


	//   ....[55]....
        /*0494*/ 	.word	0x00000f40
        /*0498*/ 	.word	0x000000ff
        /*049c*/ 	.word	0x000001c0
        /*04a0*/ 	.short	0x0100
        /*04a2*/ 	.byte	0x04
	.zero		1


	//   ....[56]....
        /*04a4*/ 	.word	0x00000f50
        /*04a8*/ 	.word	0x000000ff
        /*04ac*/ 	.word	0x000001b8
        /*04b0*/ 	.short	0x0100
        /*04b2*/ 	.byte	0x04
	.zero		1


	//   ....[57]....
        /*04b4*/ 	.word	0x00000f60
        /*04b8*/ 	.word	0x000000ff
        /*04bc*/ 	.word	0x000001c8
        /*04c0*/ 	.short	0x0100
        /*04c2*/ 	.byte	0x04
	.zero		1


	//   ....[58]....
        /*04c4*/ 	.word	0x00001060
        /*04c8*/ 	.word	0x000000ff
        /*04cc*/ 	.word	0x000001d0
        /*04d0*/ 	.short	0x0100
        /*04d2*/ 	.byte	0x06
	.zero		1


	//   ....[59]....
        /*04d4*/ 	.word	0x00001d00
        /*04d8*/ 	.word	0x00000000
        /*04dc*/ 	.word	0x000001c0
        /*04e0*/ 	.short	0x010a
        /*04e2*/ 	.byte	0xff
	.zero		1


	//   ....[60]....
        /*04e4*/ 	.word	0x00001d20
        /*04e8*/ 	.word	0x00000000
        /*04ec*/ 	.word	0x000001b0
        /*04f0*/ 	.short	0x0101
        /*04f2*/ 	.byte	0xff
	.zero		1


	//   ....[61]....
        /*04f4*/ 	.word	0x00001dd0
        /*04f8*/ 	.word	0x000000ff
        /*04fc*/ 	.word	0x00000080
        /*0500*/ 	.short	0x010a
        /*0502*/ 	.byte	0x04
	.zero		1


	//   ....[62]....
        /*0504*/ 	.word	0x00001ea0
        /*0508*/ 	.word	0x000000ff
        /*050c*/ 	.word	0x00000080
        /*0510*/ 	.short	0x010a
        /*0512*/ 	.byte	0x21
	.zero		1


	//   ....[63]....
        /*0514*/ 	.word	0x00002050
        /*0518*/ 	.word	0x000000ff
        /*051c*/ 	.word	0x00000080
        /*0520*/ 	.short	0x010a
        /*0522*/ 	.byte	0x05
	.zero		1


	//   ....[64]....
        /*0524*/ 	.word	0x00002150
        /*0528*/ 	.word	0x000000ff
        /*052c*/ 	.word	0x00000148
        /*0530*/ 	.short	0x0101
        /*0532*/ 	.byte	0x0d
	.zero		1


	//   ....[65]....
        /*0534*/ 	.word	0x00002170
        /*0538*/ 	.word	0x000000ff
        /*053c*/ 	.word	0x00000080
        /*0540*/ 	.short	0x010a
        /*0542*/ 	.byte	0x04
	.zero		1


	//   ....[66]....
        /*0544*/ 	.word	0x000021f0
        /*0548*/ 	.word	0x000000ff
        /*054c*/ 	.word	0x00000080
        /*0550*/ 	.short	0x010a
        /*0552*/ 	.byte	0x09
	.zero		1


	//   ....[67]....
        /*0554*/ 	.word	0x000023c0
        /*0558*/ 	.word	0x000000ff
        /*055c*/ 	.word	0x00000080
        /*0560*/ 	.short	0x010a
        /*0562*/ 	.byte	0x05
	.zero		1


	//   ....[68]....
        /*0564*/ 	.word	0x000024d0
        /*0568*/ 	.word	0x00000003
        /*056c*/ 	.word	0x00000150
        /*0570*/ 	.short	0x010a
        /*0572*/ 	.byte	0xff
	.zero		1


	//   ....[69]....
        /*0574*/ 	.word	0x00002620
        /*0578*/ 	.word	0x00000000
        /*057c*/ 	.word	0x00000000
        /*0580*/ 	.short	0x0101
        /*0582*/ 	.byte	0xff
	.zero		1


	//   ....[70]....
        /*0584*/ 	.word	0x00002be0
        /*0588*/ 	.word	0x000000ff
        /*058c*/ 	.word	0x00000000
        /*0590*/ 	.short	0x010a
        /*0592*/ 	.byte	0x04
	.zero		1


	//   ....[71]....
        /*0594*/ 	.word	0x00002c70
        /*0598*/ 	.word	0x000000ff
        /*059c*/ 	.word	0x00000000
        /*05a0*/ 	.short	0x010a
        /*05a2*/ 	.byte	0x05
	.zero		1


	//   ....[72]....
        /*05a4*/ 	.word	0x00002d00
        /*05a8*/ 	.word	0x000000ff
        /*05ac*/ 	.word	0x00000000
        /*05b0*/ 	.short	0x010a
        /*05b2*/ 	.byte	0x05
	.zero		1


	//   ....[73]....
        /*05b4*/ 	.word	0x00002d90
        /*05b8*/ 	.word	0x000000ff
        /*05bc*/ 	.word	0x00000000
        /*05c0*/ 	.short	0x010a
        /*05c2*/ 	.byte	0x05
	.zero		1


	//   ....[74]....
        /*05c4*/ 	.word	0x00002e20
        /*05c8*/ 	.word	0x000000ff
        /*05cc*/ 	.word	0x00000000
        /*05d0*/ 	.short	0x010a
        /*05d2*/ 	.byte	0x05
	.zero		1


	//   ....[75]....
        /*05d4*/ 	.word	0x00002eb0
        /*05d8*/ 	.word	0x000000ff
        /*05dc*/ 	.word	0x00000000
        /*05e0*/ 	.short	0x010a
        /*05e2*/ 	.byte	0x05
	.zero		1


	//   ....[76]....
        /*05e4*/ 	.word	0x00002f40
        /*05e8*/ 	.word	0x000000ff
        /*05ec*/ 	.word	0x00000000
        /*05f0*/ 	.short	0x010a
        /*05f2*/ 	.byte	0x05
	.zero		1


	//   ....[77]....
        /*05f4*/ 	.word	0x00002fd0
        /*05f8*/ 	.word	0x000000ff
        /*05fc*/ 	.word	0x00000000
        /*0600*/ 	.short	0x010a
        /*0602*/ 	.byte	0x05
	.zero		1


	//   ....[78]....
        /*0604*/ 	.word	0x00003060
        /*0608*/ 	.word	0x000000ff
        /*060c*/ 	.word	0x00000000
        /*0610*/ 	.short	0x010a
        /*0612*/ 	.byte	0x05
	.zero		1


	//   ....[79]....
        /*0614*/ 	.word	0x000030f0
        /*0618*/ 	.word	0x000000ff
        /*061c*/ 	.word	0x00000000
        /*0620*/ 	.short	0x010a
        /*0622*/ 	.byte	0x05
	.zero		1


	//   ....[80]....
        /*0624*/ 	.word	0x00003180
        /*0628*/ 	.word	0x000000ff
        /*062c*/ 	.word	0x00000000
        /*0630*/ 	.short	0x010a
        /*0632*/ 	.byte	0x05
	.zero		1


	//   ....[81]....
        /*0634*/ 	.word	0x00003210
        /*0638*/ 	.word	0x000000ff
        /*063c*/ 	.word	0x00000000
        /*0640*/ 	.short	0x010a
        /*0642*/ 	.byte	0x05
	.zero		1


	//   ....[82]....
        /*0644*/ 	.word	0x000032a0
        /*0648*/ 	.word	0x000000ff
        /*064c*/ 	.word	0x00000000
        /*0650*/ 	.short	0x010a
        /*0652*/ 	.byte	0x05
	.zero		1


	//   ....[83]....
        /*0654*/ 	.word	0x00003330
        /*0658*/ 	.word	0x000000ff
        /*065c*/ 	.word	0x00000000
        /*0660*/ 	.short	0x010a
        /*0662*/ 	.byte	0x05
	.zero		1


	//   ....[84]....
        /*0664*/ 	.word	0x000033c0
        /*0668*/ 	.word	0x000000ff
        /*066c*/ 	.word	0x00000000
        /*0670*/ 	.short	0x010a
        /*0672*/ 	.byte	0x05
	.zero		1


	//   ....[85]....
        /*0674*/ 	.word	0x00003460
        /*0678*/ 	.word	0x00000000
        /*067c*/ 	.word	0x00000000
        /*0680*/ 	.short	0x010a
        /*0682*/ 	.byte	0xff
	.zero		1


	//   ....[86]....
        /*0684*/ 	.word	0x000035a0
        /*0688*/ 	.word	0x00000000
        /*068c*/ 	.word	0x000001b0
        /*0690*/ 	.short	0x010a
        /*0692*/ 	.byte	0xff
	.zero		1


	//   ....[87]....
        /*0694*/ 	.word	0x00003610
        /*0698*/ 	.word	0x00000004
        /*069c*/ 	.word	0x00000000
        /*06a0*/ 	.short	0x0101
        /*06a2*/ 	.byte	0xff
	.zero		1


	//   ....[88]....
        /*06a4*/ 	.word	0x00003630
        /*06a8*/ 	.word	0x000000ff
        /*06ac*/ 	.word	0x00000160
        /*06b0*/ 	.short	0x010a
        /*06b2*/ 	.byte	0x04
	.zero		1


	//   ....[89]....
        /*06b4*/ 	.word	0x00003750
        /*06b8*/ 	.word	0x00000000
        /*06bc*/ 	.word	0x00000150
        /*06c0*/ 	.short	0x010a
        /*06c2*/ 	.byte	0xff
	.zero		1


	//   ....[90]....
        /*06c4*/ 	.word	0x00003850
        /*06c8*/ 	.word	0x00000000
        /*06cc*/ 	.word	0x00000000
        /*06d0*/ 	.short	0x0101
        /*06d2*/ 	.byte	0xff
	.zero		1


	//   ....[91]....
        /*06d4*/ 	.word	0x000038e0
        /*06d8*/ 	.word	0x000000ff
        /*06dc*/ 	.word	0x00000160
        /*06e0*/ 	.short	0x0106
        /*06e2*/ 	.byte	0x04
	.zero		1


	//   ....[92]....
        /*06e4*/ 	.word	0x00003900
        /*06e8*/ 	.word	0x000000ff
        /*06ec*/ 	.word	0x00000160
        /*06f0*/ 	.short	0x010a
        /*06f2*/ 	.byte	0x04
	.zero		1


	//   ....[93]....
        /*06f4*/ 	.word	0x00003990
        /*06f8*/ 	.word	0x000000ff
        /*06fc*/ 	.word	0x00000160
        /*0700*/ 	.short	0x0106
        /*0702*/ 	.byte	0x07
	.zero		1


	//   ....[94]....
        /*0704*/ 	.word	0x000039d0
        /*0708*/ 	.word	0x00000000
        /*070c*/ 	.word	0x00000160
        /*0710*/ 	.short	0x010a
        /*0712*/ 	.byte	0xff
	.zero		1


	//   ....[95]....
        /*0714*/ 	.word	0x00003c20
        /*0718*/ 	.word	0x000000ff
        /*071c*/ 	.word	0x00000008
        /*0720*/ 	.short	0x010a
        /*0722*/ 	.byte	0x05
	.zero		1


	//   ....[96]....
        /*0724*/ 	.word	0x00003c40
        /*0728*/ 	.word	0x000000ff
        /*072c*/ 	.word	0x00000008
        /*0730*/ 	.short	0x010a
        /*0732*/ 	.byte	0x05
	.zero		1


	//   ....[97]....
        /*0734*/ 	.word	0x00003dd0
        /*0738*/ 	.word	0x000000ff
        /*073c*/ 	.word	0x00000008
        /*0740*/ 	.short	0x010a
        /*0742*/ 	.byte	0x05
	.zero		1


	//   ....[98]....
        /*0744*/ 	.word	0x00003df0
        /*0748*/ 	.word	0x000000ff
        /*074c*/ 	.word	0x00000008
        /*0750*/ 	.short	0x010a
        /*0752*/ 	.byte	0x05
	.zero		1


	//   ....[99]....
        /*0754*/ 	.word	0x00003eb0
        /*0758*/ 	.word	0x000000ff
        /*075c*/ 	.word	0x00000000
        /*0760*/ 	.short	0x0101
        /*0762*/ 	.byte	0x04
	.zero		1


	//   ....[100]....
        /*0764*/ 	.word	0x000041b0
        /*0768*/ 	.word	0x00000000
        /*076c*/ 	.word	0x00000150
        /*0770*/ 	.short	0x010a
        /*0772*/ 	.byte	0xff
	.zero		1


	//   ....[101]....
        /*0774*/ 	.word	0x00004270
        /*0778*/ 	.word	0x00000000
        /*077c*/ 	.word	0x00000000
        /*0780*/ 	.short	0x0101
        /*0782*/ 	.byte	0xff
	.zero		1


	//   ....[102]....
        /*0784*/ 	.word	0x00004330
        /*0788*/ 	.word	0x000000ff
        /*078c*/ 	.word	0x00000000
        /*0790*/ 	.short	0x010a
        /*0792*/ 	.byte	0x04
	.zero		1


	//   ....[103]....
        /*0794*/ 	.word	0x00004340
        /*0798*/ 	.word	0x000000ff
        /*079c*/ 	.word	0x00000190
        /*07a0*/ 	.short	0x010a
        /*07a2*/ 	.byte	0x17
	.zero		1


	//   ....[104]....
        /*07a4*/ 	.word	0x000043f0
        /*07a8*/ 	.word	0x000000ff
        /*07ac*/ 	.word	0x00000000
        /*07b0*/ 	.short	0x010a
        /*07b2*/ 	.byte	0x05
	.zero		1


	//   ....[105]....
        /*07b4*/ 	.word	0x00004530
        /*07b8*/ 	.word	0x000000ff
        /*07bc*/ 	.word	0x00000000
        /*07c0*/ 	.short	0x010a
        /*07c2*/ 	.byte	0x04
	.zero		1


	//   ....[106]....
        /*07c4*/ 	.word	0x00004780
        /*07c8*/ 	.word	0x000000ff
        /*07cc*/ 	.word	0x00000000
        /*07d0*/ 	.short	0x010a
        /*07d2*/ 	.byte	0x04
	.zero		1


	//   ....[107]....
        /*07d4*/ 	.word	0x00004810
        /*07d8*/ 	.word	0x000000ff
        /*07dc*/ 	.word	0x00000000
        /*07e0*/ 	.short	0x010a
        /*07e2*/ 	.byte	0x05
	.zero		1


	//   ....[108]....
        /*07e4*/ 	.word	0x000048a0
        /*07e8*/ 	.word	0x000000ff
        /*07ec*/ 	.word	0x00000000
        /*07f0*/ 	.short	0x010a
        /*07f2*/ 	.byte	0x05
	.zero		1


	//   ....[109]....
        /*07f4*/ 	.word	0x00004940
        /*07f8*/ 	.word	0x00000000
        /*07fc*/ 	.word	0x00000000
        /*0800*/ 	.short	0x010a
        /*0802*/ 	.byte	0xff
	.zero		1


	//   ....[110]....
        /*0804*/ 	.word	0x00004980
        /*0808*/ 	.word	0x00000000
        /*080c*/ 	.word	0x00000000
        /*0810*/ 	.short	0x010a
        /*0812*/ 	.byte	0xff
	.zero		1


	//   ....[111]....
        /*0814*/ 	.word	0x000049f0
        /*0818*/ 	.word	0x000000ff
        /*081c*/ 	.word	0x00000000
        /*0820*/ 	.short	0x0101
        /*0822*/ 	.byte	0x04
	.zero		1


	//   ....[112]....
        /*0824*/ 	.word	0x00004a30
        /*0828*/ 	.word	0x000000ff
        /*082c*/ 	.word	0x000001d0
        /*0830*/ 	.short	0x010a
        /*0832*/ 	.byte	0x11
	.zero		1


	//   ....[113]....
        /*0834*/ 	.word	0x00004a80
        /*0838*/ 	.word	0x000000ff
        /*083c*/ 	.word	0x00000000
        /*0840*/ 	.short	0x0101
        /*0842*/ 	.byte	0x04
	.zero		1


	//   ....[114]....
        /*0844*/ 	.word	0x00004fa0
        /*0848*/ 	.word	0x00000008
        /*084c*/ 	.word	0x00000150
        /*0850*/ 	.short	0x010a
        /*0852*/ 	.byte	0xff
	.zero		1


	//   ....[115]....
        /*0854*/ 	.word	0x00005110
        /*0858*/ 	.word	0x00000000
        /*085c*/ 	.word	0x00000000
        /*0860*/ 	.short	0x0101
        /*0862*/ 	.byte	0xff
	.zero		1


	//   ....[116]....
        /*0864*/ 	.word	0x000055f0
        /*0868*/ 	.word	0x000000ff
        /*086c*/ 	.word	0x00000148
        /*0870*/ 	.short	0x010a
        /*0872*/ 	.byte	0x15
	.zero		1


	//   ....[117]....
        /*0874*/ 	.word	0x00005780
        /*0878*/ 	.word	0x000000ff
        /*087c*/ 	.word	0x00000120
        /*0880*/ 	.short	0x010a
        /*0882*/ 	.byte	0x15
	.zero		1


	//   ....[118]....
        /*0884*/ 	.word	0x00005950
        /*0888*/ 	.word	0x000000ff
        /*088c*/ 	.word	0x00000100
        /*0890*/ 	.short	0x010b
        /*0892*/ 	.byte	0x15
	.zero		1


	//   ....[119]....
        /*0894*/ 	.word	0x00005960
        /*0898*/ 	.word	0x000000ff
        /*089c*/ 	.word	0x00000000
        /*08a0*/ 	.short	0x0101
        /*08a2*/ 	.byte	0x35
	.zero		1


	//   ....[120]....
        /*08a4*/ 	.word	0x00005970
        /*08a8*/ 	.word	0x000000ff
        /*08ac*/ 	.word	0x00000128
        /*08b0*/ 	.short	0x010a
        /*08b2*/ 	.byte	0x15
	.zero		1


	//   ....[121]....
        /*08b4*/ 	.word	0x00005b20
        /*08b8*/ 	.word	0x000000ff
        /*08bc*/ 	.word	0x00000108
        /*08c0*/ 	.short	0x010b
        /*08c2*/ 	.byte	0x15
	.zero		1


	//   ....[122]....
        /*08c4*/ 	.word	0x00005b30
        /*08c8*/ 	.word	0x000000ff
        /*08cc*/ 	.word	0x00000000
        /*08d0*/ 	.short	0x0101
        /*08d2*/ 	.byte	0x34
	.zero		1


	//   ....[123]....
        /*08d4*/ 	.word	0x00005b40
        /*08d8*/ 	.word	0x000000ff
        /*08dc*/ 	.word	0x00000130
        /*08e0*/ 	.short	0x010a
        /*08e2*/ 	.byte	0x15
	.zero		1


	//   ....[124]....
        /*08e4*/ 	.word	0x00005d10
        /*08e8*/ 	.word	0x000000ff
        /*08ec*/ 	.word	0x00000110
        /*08f0*/ 	.short	0x010b
        /*08f2*/ 	.byte	0x15
	.zero		1


	//   ....[125]....
        /*08f4*/ 	.word	0x00005d20
        /*08f8*/ 	.word	0x000000ff
        /*08fc*/ 	.word	0x00000000
        /*0900*/ 	.short	0x0101
        /*0902*/ 	.byte	0x2f
	.zero		1


	//   ....[126]....
        /*0904*/ 	.word	0x00005d30
        /*0908*/ 	.word	0x000000ff
        /*090c*/ 	.word	0x00000138
        /*0910*/ 	.short	0x010a
        /*0912*/ 	.byte	0x15
	.zero		1


	//   ....[127]....
        /*0914*/ 	.word	0x00005f90
        /*0918*/ 	.word	0x000000ff
        /*091c*/ 	.word	0x00000118
        /*0920*/ 	.short	0x010b
        /*0922*/ 	.byte	0x15
	.zero		1


	//   ....[128]....
        /*0924*/ 	.word	0x00005fa0
        /*0928*/ 	.word	0x000000ff
        /*092c*/ 	.word	0x00000000
        /*0930*/ 	.short	0x0101
        /*0932*/ 	.byte	0x2e
	.zero		1


	//   ....[129]....
        /*0934*/ 	.word	0x00005fd0
        /*0938*/ 	.word	0x000000ff
        /*093c*/ 	.word	0x00000120
        /*0940*/ 	.short	0x010a
        /*0942*/ 	.byte	0x15
	.zero		1


	//   ....[130]....
        /*0944*/ 	.word	0x00005ff0
        /*0948*/ 	.word	0x000000ff
        /*094c*/ 	.word	0x00000128
        /*0950*/ 	.short	0x010a
        /*0952*/ 	.byte	0x15
	.zero		1


	//   ....[131]....
        /*0954*/ 	.word	0x00006010
        /*0958*/ 	.word	0x000000ff
        /*095c*/ 	.word	0x00000130
        /*0960*/ 	.short	0x010a
        /*0962*/ 	.byte	0x15
	.zero		1


	//   ....[132]....
        /*0964*/ 	.word	0x00006050
        /*0968*/ 	.word	0x00000000
        /*096c*/ 	.word	0x00000138
        /*0970*/ 	.short	0x010a
        /*0972*/ 	.byte	0xff
	.zero		1


	//   ....[133]....
        /*0974*/ 	.word	0x000063b0
        /*0978*/ 	.word	0x00000003
        /*097c*/ 	.word	0x00000150
        /*0980*/ 	.short	0x010a
        /*0982*/ 	.byte	0xff
	.zero		1


	//   ....[134]....
        /*0984*/ 	.word	0x00006530
        /*0988*/ 	.word	0x00000000
        /*098c*/ 	.word	0x00000000
        /*0990*/ 	.short	0x0101
        /*0992*/ 	.byte	0xff
	.zero		1


	//   ....[135]....
        /*0994*/ 	.word	0x00007070
        /*0998*/ 	.word	0x000000ff
        /*099c*/ 	.word	0x00000100
        /*09a0*/ 	.short	0x010a
        /*09a2*/ 	.byte	0x2b
	.zero		1


	//   ....[136]....
        /*09a4*/ 	.word	0x000070b0
        /*09a8*/ 	.word	0x00000062
        /*09ac*/ 	.word	0x00000170
        /*09b0*/ 	.short	0x010a
        /*09b2*/ 	.byte	0xff
	.zero		1


	//   ....[137]....
        /*09b4*/ 	.word	0x000071a0
        /*09b8*/ 	.word	0x000000ff
        /*09bc*/ 	.word	0x00000100
        /*09c0*/ 	.short	0x010a
        /*09c2*/ 	.byte	0x2b
	.zero		1


	//   ....[138]....
        /*09c4*/ 	.word	0x00007290
        /*09c8*/ 	.word	0x00000062
        /*09cc*/ 	.word	0x00000170
        /*09d0*/ 	.short	0x010a
        /*09d2*/ 	.byte	0xff
	.zero		1


	//   ....[139]....
        /*09d4*/ 	.word	0x00007db0
        /*09d8*/ 	.word	0x00000000
        /*09dc*/ 	.word	0x00000000
        /*09e0*/ 	.short	0x0101
        /*09e2*/ 	.byte	0xff
	.zero		1


	//   ....[140]....
        /*09e4*/ 	.word	0x00007dc0
        /*09e8*/ 	.word	0x00000003
        /*09ec*/ 	.word	0x00000100
        /*09f0*/ 	.short	0x010a
        /*09f2*/ 	.byte	0xff
	.zero		1


	//   ....[141]....
        /*09f4*/ 	.word	0x00007ea0
        /*09f8*/ 	.word	0x00000003
        /*09fc*/ 	.word	0x00000100
        /*0a00*/ 	.short	0x010a
        /*0a02*/ 	.byte	0xff
	.zero		1


	//   ....[142]....
        /*0a04*/ 	.word	0x00008a60
        /*0a08*/ 	.word	0x00000068
        /*0a0c*/ 	.word	0x00000000
        /*0a10*/ 	.short	0x0101
        /*0a12*/ 	.byte	0xff
	.zero		1


	//   ....[143]....
        /*0a14*/ 	.word	0x00008a80
        /*0a18*/ 	.word	0x0000003e
        /*0a1c*/ 	.word	0x00000100
        /*0a20*/ 	.short	0x010a
        /*0a22*/ 	.byte	0xff
	.zero		1


	//   ....[144]....
        /*0a24*/ 	.word	0x00008b50
        /*0a28*/ 	.word	0x0000003e
        /*0a2c*/ 	.word	0x00000100
        /*0a30*/ 	.short	0x010a
        /*0a32*/ 	.byte	0xff
	.zero		1


	//   ....[145]....
        /*0a34*/ 	.word	0x00009700
        /*0a38*/ 	.word	0x0000003e
        /*0a3c*/ 	.word	0x00000000
        /*0a40*/ 	.short	0x0101
        /*0a42*/ 	.byte	0xff
	.zero		1


	//   ....[146]....
        /*0a44*/ 	.word	0x00009720
        /*0a48*/ 	.word	0x0000003d
        /*0a4c*/ 	.word	0x00000100
        /*0a50*/ 	.short	0x010a
        /*0a52*/ 	.byte	0xff
	.zero		1


	//   ....[147]....
        /*0a54*/ 	.word	0x000097f0
        /*0a58*/ 	.word	0x0000003d
        /*0a5c*/ 	.word	0x00000100
        /*0a60*/ 	.short	0x010a
        /*0a62*/ 	.byte	0xff
	.zero		1


	//   ....[148]....
        /*0a64*/ 	.word	0x00009ac0
        /*0a68*/ 	.word	0x00000062
        /*0a6c*/ 	.word	0x00000000
        /*0a70*/ 	.short	0x0101
        /*0a72*/ 	.byte	0xff
	.zero		1


	//   ....[149]....
        /*0a74*/ 	.word	0x0000a3f0
        /*0a78*/ 	.word	0x00000002
        /*0a7c*/ 	.word	0x00000000
        /*0a80*/ 	.short	0x0101
        /*0a82*/ 	.byte	0xff
	.zero		1


	//   ....[150]....
        /*0a84*/ 	.word	0x0000a6a0
        /*0a88*/ 	.word	0x000000ff
        /*0a8c*/ 	.word	0x00000000
        /*0a90*/ 	.short	0x0101
        /*0a92*/ 	.byte	0x04
	.zero		1


	//   ....[151]....
        /*0a94*/ 	.word	0x0000a6c0
        /*0a98*/ 	.word	0x00000000
        /*0a9c*/ 	.word	0x000001c0
        /*0aa0*/ 	.short	0x010a
        /*0aa2*/ 	.byte	0xff
	.zero		1


	//   ....[152]....
        /*0aa4*/ 	.word	0x0000a720
        /*0aa8*/ 	.word	0x00000000
        /*0aac*/ 	.word	0x00000080
        /*0ab0*/ 	.short	0x010a
        /*0ab2*/ 	.byte	0xff
	.zero		1


	//   ....[153]....
        /*0ab4*/ 	.word	0x0000a780
        /*0ab8*/ 	.word	0x00000000
        /*0abc*/ 	.word	0x00000080
        /*0ac0*/ 	.short	0x010a
        /*0ac2*/ 	.byte	0xff
	.zero		1


	//   ....[154]....
        /*0ac4*/ 	.word	0x0000a7d0
        /*0ac8*/ 	.word	0x00000003
        /*0acc*/ 	.word	0x00000150
        /*0ad0*/ 	.short	0x010a
        /*0ad2*/ 	.byte	0xff
	.zero		1


	//   ....[155]....
        /*0ad4*/ 	.word	0x0000a830
        /*0ad8*/ 	.word	0x00000000
        /*0adc*/ 	.word	0x00000000
        /*0ae0*/ 	.short	0x010a
        /*0ae2*/ 	.byte	0xff
	.zero		1


	//   ....[156]....
        /*0ae4*/ 	.word	0x0000a890
        /*0ae8*/ 	.word	0x00000000
        /*0aec*/ 	.word	0x00000000
        /*0af0*/ 	.short	0x010a
        /*0af2*/ 	.byte	0xff
	.zero		1


	//   ....[157]....
        /*0af4*/ 	.word	0x0000a8f0
        /*0af8*/ 	.word	0x00000000
        /*0afc*/ 	.word	0x00000000
        /*0b00*/ 	.short	0x010a
        /*0b02*/ 	.byte	0xff
	.zero		1


	//   ....[158]....
        /*0b04*/ 	.word	0x0000a950
        /*0b08*/ 	.word	0x00000000
        /*0b0c*/ 	.word	0x00000000
        /*0b10*/ 	.short	0x010a
        /*0b12*/ 	.byte	0xff
	.zero		1


	//   ....[159]....
        /*0b14*/ 	.word	0x0000a9b0
        /*0b18*/ 	.word	0x00000000
        /*0b1c*/ 	.word	0x00000000
        /*0b20*/ 	.short	0x010a
        /*0b22*/ 	.byte	0xff
	.zero		1


	//   ....[160]....
        /*0b24*/ 	.word	0x0000aa10
        /*0b28*/ 	.word	0x00000000
        /*0b2c*/ 	.word	0x00000000
        /*0b30*/ 	.short	0x010a
        /*0b32*/ 	.byte	0xff
	.zero		1


	//   ....[161]....
        /*0b34*/ 	.word	0x0000aa70
        /*0b38*/ 	.word	0x00000000
        /*0b3c*/ 	.word	0x00000000
        /*0b40*/ 	.short	0x010a
        /*0b42*/ 	.byte	0xff
	.zero		1


	//   ....[162]....
        /*0b44*/ 	.word	0x0000aad0
        /*0b48*/ 	.word	0x00000000
        /*0b4c*/ 	.word	0x00000000
        /*0b50*/ 	.short	0x010a
        /*0b52*/ 	.byte	0xff
	.zero		1


	//   ....[163]....
        /*0b54*/ 	.word	0x0000ab30
        /*0b58*/ 	.word	0x00000000
        /*0b5c*/ 	.word	0x00000000
        /*0b60*/ 	.short	0x010a
        /*0b62*/ 	.byte	0xff
	.zero		1


	//   ....[164]....
        /*0b64*/ 	.word	0x0000ab90
        /*0b68*/ 	.word	0x00000000
        /*0b6c*/ 	.word	0x00000000
        /*0b70*/ 	.short	0x010a
        /*0b72*/ 	.byte	0xff
	.zero		1


	//   ....[165]....
        /*0b74*/ 	.word	0x0000abf0
        /*0b78*/ 	.word	0x00000000
        /*0b7c*/ 	.word	0x00000000
        /*0b80*/ 	.short	0x010a
        /*0b82*/ 	.byte	0xff
	.zero		1


	//   ....[166]....
        /*0b84*/ 	.word	0x0000ac50
        /*0b88*/ 	.word	0x00000000
        /*0b8c*/ 	.word	0x00000000
        /*0b90*/ 	.short	0x010a
        /*0b92*/ 	.byte	0xff
	.zero		1


	//   ....[167]....
        /*0b94*/ 	.word	0x0000acb0
        /*0b98*/ 	.word	0x00000000
        /*0b9c*/ 	.word	0x00000000
        /*0ba0*/ 	.short	0x010a
        /*0ba2*/ 	.byte	0xff
	.zero		1


	//   ....[168]....
        /*0ba4*/ 	.word	0x0000ad10
        /*0ba8*/ 	.word	0x00000000
        /*0bac*/ 	.word	0x00000000
        /*0bb0*/ 	.short	0x010a
        /*0bb2*/ 	.byte	0xff
	.zero		1


	//   ....[169]....
        /*0bb4*/ 	.word	0x0000ad70
        /*0bb8*/ 	.word	0x00000000
        /*0bbc*/ 	.word	0x00000000
        /*0bc0*/ 	.short	0x010a
        /*0bc2*/ 	.byte	0xff
	.zero		1


	//   ....[170]....
        /*0bc4*/ 	.word	0x0000adc0
        /*0bc8*/ 	.word	0x00000000
        /*0bcc*/ 	.word	0x000001b0
        /*0bd0*/ 	.short	0x010a
        /*0bd2*/ 	.byte	0xff
	.zero		1


	//   ....[171]....
        /*0bd4*/ 	.word	0x0000ae20
        /*0bd8*/ 	.word	0x00000000
        /*0bdc*/ 	.word	0x00000160
        /*0be0*/ 	.short	0x010a
        /*0be2*/ 	.byte	0xff
	.zero		1


	//   ....[172]....
        /*0be4*/ 	.word	0x0000ae70
        /*0be8*/ 	.word	0x00000000
        /*0bec*/ 	.word	0x00000150
        /*0bf0*/ 	.short	0x010a
        /*0bf2*/ 	.byte	0xff
	.zero		1


	//   ....[173]....
        /*0bf4*/ 	.word	0x0000aed0
        /*0bf8*/ 	.word	0x00000000
        /*0bfc*/ 	.word	0x00000160
        /*0c00*/ 	.short	0x010a
        /*0c02*/ 	.byte	0xff
	.zero		1


	//   ....[174]....
        /*0c04*/ 	.word	0x0000af30
        /*0c08*/ 	.word	0x00000005
        /*0c0c*/ 	.word	0x00000008
        /*0c10*/ 	.short	0x010a
        /*0c12*/ 	.byte	0xff
	.zero		1


	//   ....[175]....
        /*0c14*/ 	.word	0x0000b020
        /*0c18*/ 	.word	0x00000003
        /*0c1c*/ 	.word	0x00000008
        /*0c20*/ 	.short	0x010a
        /*0c22*/ 	.byte	0xff
	.zero		1


	//   ....[176]....
        /*0c24*/ 	.word	0x0000b070
        /*0c28*/ 	.word	0x00000000
        /*0c2c*/ 	.word	0x00000150
        /*0c30*/ 	.short	0x010a
        /*0c32*/ 	.byte	0xff
	.zero		1


	//   ....[177]....
        /*0c34*/ 	.word	0x0000b0d0
        /*0c38*/ 	.word	0x00000000
        /*0c3c*/ 	.word	0x00000190
        /*0c40*/ 	.short	0x010a
        /*0c42*/ 	.byte	0xff
	.zero		1


	//   ....[178]....
        /*0c44*/ 	.word	0x0000b130
        /*0c48*/ 	.word	0x00000000
        /*0c4c*/ 	.word	0x00000000
        /*0c50*/ 	.short	0x010a
        /*0c52*/ 	.byte	0xff
	.zero		1


	//   ....[179]....
        /*0c54*/ 	.word	0x0000b190
        /*0c58*/ 	.word	0x00000000
        /*0c5c*/ 	.word	0x00000000
        /*0c60*/ 	.short	0x010a
        /*0c62*/ 	.byte	0xff
	.zero		1


	//   ....[180]....
        /*0c64*/ 	.word	0x0000b1f0
        /*0c68*/ 	.word	0x00000000
        /*0c6c*/ 	.word	0x00000000
        /*0c70*/ 	.short	0x010a
        /*0c72*/ 	.byte	0xff
	.zero		1


	//   ....[181]....
        /*0c74*/ 	.word	0x0000b250
        /*0c78*/ 	.word	0x00000000
        /*0c7c*/ 	.word	0x00000000
        /*0c80*/ 	.short	0x010a
        /*0c82*/ 	.byte	0xff
	.zero		1


	//   ....[182]....
        /*0c84*/ 	.word	0x0000b2b0
        /*0c88*/ 	.word	0x00000000
        /*0c8c*/ 	.word	0x000001d0
        /*0c90*/ 	.short	0x010a
        /*0c92*/ 	.byte	0xff
	.zero		1


	//   ....[183]....
        /*0c94*/ 	.word	0x0000b300
        /*0c98*/ 	.word	0x00000008
        /*0c9c*/ 	.word	0x00000150
        /*0ca0*/ 	.short	0x010a
        /*0ca2*/ 	.byte	0xff
	.zero		1


	//   ....[184]....
        /*0ca4*/ 	.word	0x0000b360
        /*0ca8*/ 	.word	0x00000000
        /*0cac*/ 	.word	0x00000148
        /*0cb0*/ 	.short	0x010a
        /*0cb2*/ 	.byte	0xff
	.zero		1


	//   ....[185]....
        /*0cb4*/ 	.word	0x0000b3c0
        /*0cb8*/ 	.word	0x00000005
        /*0cbc*/ 	.word	0x00000120
        /*0cc0*/ 	.short	0x010a
        /*0cc2*/ 	.byte	0xff
	.zero		1


	//   ....[186]....
        /*0cc4*/ 	.word	0x0000b420
        /*0cc8*/ 	.word	0x00000005
        /*0ccc*/ 	.word	0x00000128
        /*0cd0*/ 	.short	0x010a
        /*0cd2*/ 	.byte	0xff
	.zero		1


	//   ....[187]....
        /*0cd4*/ 	.word	0x0000b480
        /*0cd8*/ 	.word	0x00000005
        /*0cdc*/ 	.word	0x00000130
        /*0ce0*/ 	.short	0x010a
        /*0ce2*/ 	.byte	0xff
	.zero		1


	//   ....[188]....
        /*0ce4*/ 	.word	0x0000b4e0
        /*0ce8*/ 	.word	0x00000005
        /*0cec*/ 	.word	0x00000138
        /*0cf0*/ 	.short	0x010a
        /*0cf2*/ 	.byte	0xff
	.zero		1


	//   ....[189]....
        /*0cf4*/ 	.word	0x0000b540
        /*0cf8*/ 	.word	0x00000000
        /*0cfc*/ 	.word	0x00000120
        /*0d00*/ 	.short	0x010a
        /*0d02*/ 	.byte	0xff
	.zero		1


	//   ....[190]....
        /*0d04*/ 	.word	0x0000b5a0
        /*0d08*/ 	.word	0x00000000
        /*0d0c*/ 	.word	0x00000128
        /*0d10*/ 	.short	0x010a
        /*0d12*/ 	.byte	0xff
	.zero		1


	//   ....[191]....
        /*0d14*/ 	.word	0x0000b600
        /*0d18*/ 	.word	0x00000000
        /*0d1c*/ 	.word	0x00000130
        /*0d20*/ 	.short	0x010a
        /*0d22*/ 	.byte	0xff
	.zero		1


	//   ....[192]....
        /*0d24*/ 	.word	0x0000b650
        /*0d28*/ 	.word	0x00000003
        /*0d2c*/ 	.word	0x00000150
        /*0d30*/ 	.short	0x010a
        /*0d32*/ 	.byte	0xff
	.zero		1


	//   ....[193]....
        /*0d34*/ 	.word	0x0000b6b0
        /*0d38*/ 	.word	0x00000000
        /*0d3c*/ 	.word	0x00000100
        /*0d40*/ 	.short	0x010a
        /*0d42*/ 	.byte	0xff
	.zero		1


	//   ....[194]....
        /*0d44*/ 	.word	0x0000b700
        /*0d48*/ 	.word	0x00000062
        /*0d4c*/ 	.word	0x00000170
        /*0d50*/ 	.short	0x010a
        /*0d52*/ 	.byte	0xff
	.zero		1


	//   ....[195]....
        /*0d54*/ 	.word	0x0000b750
        /*0d58*/ 	.word	0x00000003
        /*0d5c*/ 	.word	0x00000100
        /*0d60*/ 	.short	0x010a
        /*0d62*/ 	.byte	0xff
	.zero		1


	//   ....[196]....
        /*0d64*/ 	.word	0x0000b7a0
        /*0d68*/ 	.word	0x0000003e
        /*0d6c*/ 	.word	0x00000100
        /*0d70*/ 	.short	0x010a
        /*0d72*/ 	.byte	0xff
	.zero		1


	//   ....[197]....
        /*0d74*/ 	.word	0x0000b7f0
        /*0d78*/ 	.word	0x0000003d
        /*0d7c*/ 	.word	0x00000100
        /*0d80*/ 	.short	0x010a
        /*0d82*/ 	.byte	0xff
	.zero		1


	//----- nvinfo : EIATTR_NUM_MBARRIERS
	.align		4
.L_47:
        /*0d84*/ 	.byte	0x03, 0x38
        /*0d86*/ 	.short	0x003b


	//----- nvinfo : EIATTR_EXIT_INSTR_OFFSETS
	.align		4
        /*0d88*/ 	.byte	0x04, 0x1c
        /*0d8a*/ 	.short	(.L_49 - .L_48)


	//   ....[0]....
.L_48:
        /*0d8c*/ 	.word	0x00003490


	//   ....[1]....
        /*0d90*/ 	.word	0x000039a0


	//   ....[2]....
        /*0d94*/ 	.word	0x00003a00


	//   ....[3]....
        /*0d98*/ 	.word	0x00004cb0


	//   ....[4]....
        /*0d9c*/ 	.word	0x00006080


	//   ....[5]....
        /*0da0*/ 	.word	0x000060c0


	//   ....[6]....
        /*0da4*/ 	.word	0x0000a580


	//   ....[7]....
        /*0da8*/ 	.word	0x0000a600


	//   ....[8]....
        /*0dac*/ 	.word	0x0000a630


	//   ....[9]....
        /*0db0*/ 	.word	0x0000a6b0


	//----- nvinfo : EIATTR_MAX_THREADS
	.align		4
.L_49:
        /*0db4*/ 	.byte	0x04, 0x05
        /*0db6*/ 	.short	(.L_51 - .L_50)
.L_50:
        /*0db8*/ 	.word	0x00000100
        /*0dbc*/ 	.word	0x00000001
        /*0dc0*/ 	.word	0x00000001


	//----- nvinfo : EIATTR_CRS_STACK_SIZE
	.align		4
.L_51:
        /*0dc4*/ 	.byte	0x04, 0x1e
        /*0dc6*/ 	.short	(.L_53 - .L_52)
.L_52:
        /*0dc8*/ 	.word	0x00000000


	//----- nvinfo : EIATTR_CBANK_PARAM_SIZE
	.align		4
.L_53:
        /*0dcc*/ 	.byte	0x03, 0x19
        /*0dce*/ 	.short	0x0800


	//----- nvinfo : EIATTR_PARAM_CBANK
	.align		4
        /*0dd0*/ 	.byte	0x04, 0x0a
        /*0dd2*/ 	.short	(.L_55 - .L_54)
	.align		4
.L_54:
        /*0dd4*/ 	.word	index@(.nv.constant0._ZN7cutlass13device_kernelINS_4gemm6kernel13GemmUniversalIN4cute5tupleIJiiiiEEENS1_10collective13CollectiveMmaINS1_35MainloopSm100TmaUmmaWarpSpecializedILi16ELi2ELi4ENS5_IJNS4_1CILi8EEENSA_ILi1EEESC_EEEEENS5_IJNSA_ILi128EEENSA_ILi256EEENSA_ILi32EEEEEENS_6half_tENS5_IJlSC_lEEESJ_SK_NS4_8TiledMMAINS4_8MMA_AtomIJNS4_26SM100_MMA_F16BF16_2x1SM_SSISJ_SJ_fLi128ELi256ELNS4_4UMMA5MajorE0ELSP_0ELNSO_7ScaleInE0ELSQ_0EEEEEENS4_6LayoutINS5_IJSC_SC_SC_EEENS5_IJNSA_ILi0EEESV_SV_EEEEENS5_IJNS4_10UnderscoreESY_SY_EEEEENS4_18SM100_TMA_2SM_LOADENS4_14ComposedLayoutINS4_7SwizzleILi2ELi4ELi3EEENS4_18smem_ptr_flag_bitsILi16EEENST_INS5_IJSB_SH_EEENS5_IJSH_SC_EEEEEEEvNS4_8identityENS4_28SM100_TMA_2SM_LOAD_MULTICASTES1A_vS1B_EENS_8epilogue10collective18CollectiveEpilogueINS1E_23Sm100TmaWarpSpecializedILi4ELi2ELi32ELb1ELb0EEEJNS5_IJNSA_ILi64EEESG_SH_EEENS5_IJNST_IS1J_SC_EENST_INS5_IJSH_NSA_ILi2EEEEEENS5_IJSC_SF_EEEEEEEESJ_SK_SJ_SK_NS1E_6fusion15FusionCallbacksIS1I_NS1R_17LinearCombinationISJ_fSJ_fLNS_15FloatRoundStyleE2EEES1K_S1Q_JEEENS4_5SM1004TMEM4LOAD26SM100_TMEM_LOAD_32dp32b32xENS4_13SM90_TMA_LOADES1A_NS4_39AutoVectorizingCopyWithAssumedAlignmentILi128EEENS4_14SM90_TMA_STOREES1A_S23_S23_EEEvvEEEEvNT_6ParamsE)
        /*0dd8*/ 	.short	0x0380
        /*0dda*/ 	.short	0x0800


	//----- nvinfo : EIATTR_SW_WAR
	.align		4
.L_55:
        /*0ddc*/ 	.byte	0x04, 0x36
        /*0dde*/ 	.short	(.L_57 - .L_56)
.L_56:
        /*0de0*/ 	.word	0x00000008
.L_57:


//--------------------- .nv.callgraph             --------------------------
	.section	.nv.callgraph,"",@"SHT_CUDA_CALLGRAPH"
	.align	4
	.sectionentsize	8
	.align		4
        /*0000*/ 	.word	0x00000000
	.align		4
        /*0004*/ 	.word	0xffffffff
	.align		4
        /*0008*/ 	.word	index@(_ZN7cutlass13device_kernelINS_4gemm6kernel13GemmUniversalIN4cute5tupleIJiiiiEEENS1_10collective13CollectiveMmaINS1_35MainloopSm100TmaUmmaWarpSpecializedILi16ELi2ELi4ENS5_IJNS4_1CILi8EEENSA_ILi1EEESC_EEEEENS5_IJNSA_ILi128EEENSA_ILi256EEENSA_ILi32EEEEEENS_6half_tENS5_IJlSC_lEEESJ_SK_NS4_8TiledMMAINS4_8MMA_AtomIJNS4_26SM100_MMA_F16BF16_2x1SM_SSISJ_SJ_fLi128ELi256ELNS4_4UMMA5MajorE0ELSP_0ELNSO_7ScaleInE0ELSQ_0EEEEEENS4_6LayoutINS5_IJSC_SC_SC_EEENS5_IJNSA_ILi0EEESV_SV_EEEEENS5_IJNS4_10UnderscoreESY_SY_EEEEENS4_18SM100_TMA_2SM_LOADENS4_14ComposedLayoutINS4_7SwizzleILi2ELi4ELi3EEENS4_18smem_ptr_flag_bitsILi16EEENST_INS5_IJSB_SH_EEENS5_IJSH_SC_EEEEEEEvNS4_8identityENS4_28SM100_TMA_2SM_LOAD_MULTICASTES1A_vS1B_EENS_8epilogue10collective18CollectiveEpilogueINS1E_23Sm100TmaWarpSpecializedILi4ELi2ELi32ELb1ELb0EEEJNS5_IJNSA_ILi64EEESG_SH_EEENS5_IJNST_IS1J_SC_EENST_INS5_IJSH_NSA_ILi2EEEEEENS5_IJSC_SF_EEEEEEEESJ_SK_SJ_SK_NS1E_6fusion15FusionCallbacksIS1I_NS1R_17LinearCombinationISJ_fSJ_fLNS_15FloatRoundStyleE2EEES1K_S1Q_JEEENS4_5SM1004TMEM4LOAD26SM100_TMEM_LOAD_32dp32b32xENS4_13SM90_TMA_LOADES1A_NS4_39AutoVectorizingCopyWithAssumedAlignmentILi128EEENS4_14SM90_TMA_STOREES1A_S23_S23_EEEvvEEEEvNT_6ParamsE)
	.align		4
        /*000c*/ 	.word	index@(__assertfail)
	.align		4
        /*0010*/ 	.word	0x00000000
	.align		4
        /*0014*/ 	.word	0xfffffffe
	.align		4
        /*0018*/ 	.word	0x00000000
	.align		4
        /*001c*/ 	.word	0xfffffffd
	.align		4
        /*0020*/ 	.word	0x00000000
	.align		4
        /*0024*/ 	.word	0xfffffffc


//--------------------- .nv.constant4             --------------------------
	.section	.nv.constant4,"a",@progbits
	.align	8
	.align		8
.nv.constant4:
        /*0000*/ 	.dword	__assertfail
	.align		8
        /*0008*/ 	.dword	__unnamed_1
	.align		8
        /*0010*/ 	.dword	__unnamed_2
	.align		8
        /*0018*/ 	.dword	_ZN40_INTERNAL_33187991_4_k_cu_ad80b72d_346014cuda3std3__45__cpo5beginE
	.align		8
        /*0020*/ 	.dword	_ZN40_INTERNAL_33187991_4_k_cu_ad80b72d_346014cuda3std3__45__cpo3endE
	.align		8
        /*0028*/ 	.dword	_ZN40_INTERNAL_33187991_4_k_cu_ad80b72d_346014cuda3std3__45__cpo6cbeginE
	.align		8
        /*0030*/ 	.dword	_ZN40_INTERNAL_33187991_4_k_cu_ad80b72d_346014cuda3std3__45__cpo4cendE
	.align		8
        /*0038*/ 	.dword	_ZN40_INTERNAL_33187991_4_k_cu_ad80b72d_346014cuda3std3__442_GLOBAL__N__33187991_4_k_cu_ad80b72d_346016ignoreE
	.align		8
        /*0040*/ 	.dword	_ZN40_INTERNAL_33187991_4_k_cu_ad80b72d_346014cuda3std3__419piecewise_constructE
	.align		8
        /*0048*/ 	.dword	_ZN40_INTERNAL_33187991_4_k_cu_ad80b72d_346014cuda3std3__48in_placeE
	.align		8
        /*0050*/ 	.dword	_ZN40_INTERNAL_33187991_4_k_cu_ad80b72d_346014cuda3std6ranges3__45__cpo4swapE
	.align		8
        /*0058*/ 	.dword	_ZN40_INTERNAL_33187991_4_k_cu_ad80b72d_346014cuda3std6ranges3__45__cpo9iter_moveE
	.align		8
        /*0060*/ 	.dword	_ZN40_INTERNAL_33187991_4_k_cu_ad80b72d_346014cute7productE
	.align		8
        /*0068*/ 	.dword	_ZN40_INTERNAL_33187991_4_k_cu_ad80b72d_346014cute1_E
	.align		8
        /*0070*/ 	.dword	$str$25
	.align		8
        /*0078*/ 	.dword	$str$26
	.align		8
        /*0080*/ 	.dword	$str$27
	.align		8
        /*0088*/ 	.dword	$str$28


//--------------------- .text._ZN7cutlass13device_kernelINS_4gemm6kernel13GemmUniversalIN4cute5tupleIJiiiiEEENS1_10collective13CollectiveMmaINS1_35MainloopSm100TmaUmmaWarpSpecializedILi16ELi2ELi4ENS5_IJNS4_1CILi8EEENSA_ILi1EEESC_EEEEENS5_IJNSA_ILi128EEENSA_ILi256EEENSA_ILi32EEEEEENS_6half_tENS5_IJlSC_lEEESJ_SK_NS4_8TiledMMAINS4_8MMA_AtomIJNS4_26SM100_MMA_F16BF16_2x1SM_SSISJ_SJ_fLi128ELi256ELNS4_4UMMA5MajorE0ELSP_0ELNSO_7ScaleInE0ELSQ_0EEEEEENS4_6LayoutINS5_IJSC_SC_SC_EEENS5_IJNSA_ILi0EEESV_SV_EEEEENS5_IJNS4_10UnderscoreESY_SY_EEEEENS4_18SM100_TMA_2SM_LOADENS4_14ComposedLayoutINS4_7SwizzleILi2ELi4ELi3EEENS4_18smem_ptr_flag_bitsILi16EEENST_INS5_IJSB_SH_EEENS5_IJSH_SC_EEEEEEEvNS4_8identityENS4_28SM100_TMA_2SM_LOAD_MULTICASTES1A_vS1B_EENS_8epilogue10collective18CollectiveEpilogueINS1E_23Sm100TmaWarpSpecializedILi4ELi2ELi32ELb1ELb0EEEJNS5_IJNSA_ILi64EEESG_SH_EEENS5_IJNST_IS1J_SC_EENST_INS5_IJSH_NSA_ILi2EEEEEENS5_IJSC_SF_EEEEEEEESJ_SK_SJ_SK_NS1E_6fusion15FusionCallbacksIS1I_NS1R_17LinearCombinationISJ_fSJ_fLNS_15FloatRoundStyleE2EEES1K_S1Q_JEEENS4_5SM1004TMEM4LOAD26SM100_TMEM_LOAD_32dp32b32xENS4_13SM90_TMA_LOADES1A_NS4_39AutoVectorizingCopyWithAssumedAlignmentILi128EEENS4_14SM90_TMA_STOREES1A_S23_S23_EEEvvEEEEvNT_6ParamsE --------------------------
	.section	.text._ZN7cutlass13device_kernelINS_4gemm6kernel13GemmUniversalIN4cute5tupleIJiiiiEEENS1_10collective13CollectiveMmaINS1_35MainloopSm100TmaUmmaWarpSpecializedILi16ELi2ELi4ENS5_IJNS4_1CILi8EEENSA_ILi1EEESC_EEEEENS5_IJNSA_ILi128EEENSA_ILi256EEENSA_ILi32EEEEEENS_6half_tENS5_IJlSC_lEEESJ_SK_NS4_8TiledMMAINS4_8MMA_AtomIJNS4_26SM100_MMA_F16BF16_2x1SM_SSISJ_SJ_fLi128ELi256ELNS4_4UMMA5MajorE0ELSP_0ELNSO_7ScaleInE0ELSQ_0EEEEEENS4_6LayoutINS5_IJSC_SC_SC_EEENS5_IJNSA_ILi0EEESV_SV_EEEEENS5_IJNS4_10UnderscoreESY_SY_EEEEENS4_18SM100_TMA_2SM_LOADENS4_14ComposedLayoutINS4_7SwizzleILi2ELi4ELi3EEENS4_18smem_ptr_flag_bitsILi16EEENST_INS5_IJSB_SH_EEENS5_IJSH_SC_EEEEEEEvNS4_8identityENS4_28SM100_TMA_2SM_LOAD_MULTICASTES1A_vS1B_EENS_8epilogue10collective18CollectiveEpilogueINS1E_23Sm100TmaWarpSpecializedILi4ELi2ELi32ELb1ELb0EEEJNS5_IJNSA_ILi64EEESG_SH_EEENS5_IJNST_IS1J_SC_EENST_INS5_IJSH_NSA_ILi2EEEEEENS5_IJSC_SF_EEEEEEEESJ_SK_SJ_SK_NS1E_6fusion15FusionCallbacksIS1I_NS1R_17LinearCombinationISJ_fSJ_fLNS_15FloatRoundStyleE2EEES1K_S1Q_JEEENS4_5SM1004TMEM4LOAD26SM100_TMEM_LOAD_32dp32b32xENS4_13SM90_TMA_LOADES1A_NS4_39AutoVectorizingCopyWithAssumedAlignmentILi128EEENS4_14SM90_TMA_STOREES1A_S23_S23_EEEvvEEEEvNT_6ParamsE,"ax",@progbits
	.align	128
.text._ZN7cutlass13device_kernelINS_4gemm6kernel13GemmUniversalIN4cute5tupleIJiiiiEEENS1_10collective13CollectiveMmaINS1_35MainloopSm100TmaUmmaWarpSpecializedILi16ELi2ELi4ENS5_IJNS4_1CILi8EEENSA_ILi1EEESC_EEEEENS5_IJNSA_ILi128EEENSA_ILi256EEENSA_ILi32EEEEEENS_6half_tENS5_IJlSC_lEEESJ_SK_NS4_8TiledMMAINS4_8MMA_AtomIJNS4_26SM100_MMA_F16BF16_2x1SM_SSISJ_SJ_fLi128ELi256ELNS4_4UMMA5MajorE0ELSP_0ELNSO_7ScaleInE0ELSQ_0EEEEEENS4_6LayoutINS5_IJSC_SC_SC_EEENS5_IJNSA_ILi0EEESV_SV_EEEEENS5_IJNS4_10UnderscoreESY_SY_EEEEENS4_18SM100_TMA_2SM_LOADENS4_14ComposedLayoutINS4_7SwizzleILi2ELi4ELi3EEENS4_18smem_ptr_flag_bitsILi16EEENST_INS5_IJSB_SH_EEENS5_IJSH_SC_EEEEEEEvNS4_8identityENS4_28SM100_TMA_2SM_LOAD_MULTICASTES1A_vS1B_EENS_8epilogue10collective18CollectiveEpilogueINS1E_23Sm100TmaWarpSpecializedILi4ELi2ELi32ELb1ELb0EEEJNS5_IJNSA_ILi64EEESG_SH_EEENS5_IJNST_IS1J_SC_EENST_INS5_IJSH_NSA_ILi2EEEEEENS5_IJSC_SF_EEEEEEEESJ_SK_SJ_SK_NS1E_6fusion15FusionCallbacksIS1I_NS1R_17LinearCombinationISJ_fSJ_fLNS_15FloatRoundStyleE2EEES1K_S1Q_JEEENS4_5SM1004TMEM4LOAD26SM100_TMEM_LOAD_32dp32b32xENS4_13SM90_TMA_LOADES1A_NS4_39AutoVectorizingCopyWithAssumedAlignmentILi128EEENS4_14SM90_TMA_STOREES1A_S23_S23_EEEvvEEEEvNT_6ParamsE:
        .type           _ZN7cutlass13device_kernelINS_4gemm6kernel13GemmUniversalIN4cute5tupleIJiiiiEEENS1_10collective13CollectiveMmaINS1_35MainloopSm100TmaUmmaWarpSpecializedILi16ELi2ELi4ENS5_IJNS4_1CILi8EEENSA_ILi1EEESC_EEEEENS5_IJNSA_ILi128EEENSA_ILi256EEENSA_ILi32EEEEEENS_6half_tENS5_IJlSC_lEEESJ_SK_NS4_8TiledMMAINS4_8MMA_AtomIJNS4_26SM100_MMA_F16BF16_2x1SM_SSISJ_SJ_fLi128ELi256ELNS4_4UMMA5MajorE0ELSP_0ELNSO_7ScaleInE0ELSQ_0EEEEEENS4_6LayoutINS5_IJSC_SC_SC_EEENS5_IJNSA_ILi0EEESV_SV_EEEEENS5_IJNS4_10UnderscoreESY_SY_EEEEENS4_18SM100_TMA_2SM_LOADENS4_14ComposedLayoutINS4_7SwizzleILi2ELi4ELi3EEENS4_18smem_ptr_flag_bitsILi16EEENST_INS5_IJSB_SH_EEENS5_IJSH_SC_EEEEEEEvNS4_8identityENS4_28SM100_TMA_2SM_LOAD_MULTICASTES1A_vS1B_EENS_8epilogue10collective18CollectiveEpilogueINS1E_23Sm100TmaWarpSpecializedILi4ELi2ELi32ELb1ELb0EEEJNS5_IJNSA_ILi64EEESG_SH_EEENS5_IJNST_IS1J_SC_EENST_INS5_IJSH_NSA_ILi2EEEEEENS5_IJSC_SF_EEEEEEEESJ_SK_SJ_SK_NS1E_6fusion15FusionCallbacksIS1I_NS1R_17LinearCombinationISJ_fSJ_fLNS_15FloatRoundStyleE2EEES1K_S1Q_JEEENS4_5SM1004TMEM4LOAD26SM100_TMEM_LOAD_32dp32b32xENS4_13SM90_TMA_LOADES1A_NS4_39AutoVectorizingCopyWithAssumedAlignmentILi128EEENS4_14SM90_TMA_STOREES1A_S23_S23_EEEvvEEEEvNT_6ParamsE,@function
        .size           _ZN7cutlass13device_kernelINS_4gemm6kernel13GemmUniversalIN4cute5tupleIJiiiiEEENS1_10collective13CollectiveMmaINS1_35MainloopSm100TmaUmmaWarpSpecializedILi16ELi2ELi4ENS5_IJNS4_1CILi8EEENSA_ILi1EEESC_EEEEENS5_IJNSA_ILi128EEENSA_ILi256EEENSA_ILi32EEEEEENS_6half_tENS5_IJlSC_lEEESJ_SK_NS4_8TiledMMAINS4_8MMA_AtomIJNS4_26SM100_MMA_F16BF16_2x1SM_SSISJ_SJ_fLi128ELi256ELNS4_4UMMA5MajorE0ELSP_0ELNSO_7ScaleInE0ELSQ_0EEEEEENS4_6LayoutINS5_IJSC_SC_SC_EEENS5_IJNSA_ILi0EEESV_SV_EEEEENS5_IJNS4_10UnderscoreESY_SY_EEEEENS4_18SM100_TMA_2SM_LOADENS4_14ComposedLayoutINS4_7SwizzleILi2ELi4ELi3EEENS4_18smem_ptr_flag_bitsILi16EEENST_INS5_IJSB_SH_EEENS5_IJSH_SC_EEEEEEEvNS4_8identityENS4_28SM100_TMA_2SM_LOAD_MULTICASTES1A_vS1B_EENS_8epilogue10collective18CollectiveEpilogueINS1E_23Sm100TmaWarpSpecializedILi4ELi2ELi32ELb1ELb0EEEJNS5_IJNSA_ILi64EEESG_SH_EEENS5_IJNST_IS1J_SC_EENST_INS5_IJSH_NSA_ILi2EEEEEENS5_IJSC_SF_EEEEEEEESJ_SK_SJ_SK_NS1E_6fusion15FusionCallbacksIS1I_NS1R_17LinearCombinationISJ_fSJ_fLNS_15FloatRoundStyleE2EEES1K_S1Q_JEEENS4_5SM1004TMEM4LOAD26SM100_TMEM_LOAD_32dp32b32xENS4_13SM90_TMA_LOADES1A_NS4_39AutoVectorizingCopyWithAssumedAlignmentILi128EEENS4_14SM90_TMA_STOREES1A_S23_S23_EEEvvEEEEvNT_6ParamsE,(.L_x_234 - _ZN7cutlass13device_kernelINS_4gemm6kernel13GemmUniversalIN4cute5tupleIJiiiiEEENS1_10collective13CollectiveMmaINS1_35MainloopSm100TmaUmmaWarpSpecializedILi16ELi2ELi4ENS5_IJNS4_1CILi8EEENSA_ILi1EEESC_EEEEENS5_IJNSA_ILi128EEENSA_ILi256EEENSA_ILi32EEEEEENS_6half_tENS5_IJlSC_lEEESJ_SK_NS4_8TiledMMAINS4_8MMA_AtomIJNS4_26SM100_MMA_F16BF16_2x1SM_SSISJ_SJ_fLi128ELi256ELNS4_4UMMA5MajorE0ELSP_0ELNSO_7ScaleInE0ELSQ_0EEEEEENS4_6LayoutINS5_IJSC_SC_SC_EEENS5_IJNSA_ILi0EEESV_SV_EEEEENS5_IJNS4_10UnderscoreESY_SY_EEEEENS4_18SM100_TMA_2SM_LOADENS4_14ComposedLayoutINS4_7SwizzleILi2ELi4ELi3EEENS4_18smem_ptr_flag_bitsILi16EEENST_INS5_IJSB_SH_EEENS5_IJSH_SC_EEEEEEEvNS4_8identityENS4_28SM100_TMA_2SM_LOAD_MULTICASTES1A_vS1B_EENS_8epilogue10collective18CollectiveEpilogueINS1E_23Sm100TmaWarpSpecializedILi4ELi2ELi32ELb1ELb0EEEJNS5_IJNSA_ILi64EEESG_SH_EEENS5_IJNST_IS1J_SC_EENST_INS5_IJSH_NSA_ILi2EEEEEENS5_IJSC_SF_EEEEEEEESJ_SK_SJ_SK_NS1E_6fusion15FusionCallbacksIS1I_NS1R_17LinearCombinationISJ_fSJ_fLNS_15FloatRoundStyleE2EEES1K_S1Q_JEEENS4_5SM1004TMEM4LOAD26SM100_TMEM_LOAD_32dp32b32xENS4_13SM90_TMA_LOADES1A_NS4_39AutoVectorizingCopyWithAssumedAlignmentILi128EEENS4_14SM90_TMA_STOREES1A_S23_S23_EEEvvEEEEvNT_6ParamsE)
        .other          _ZN7cutlass13device_kernelINS_4gemm6kernel13GemmUniversalIN4cute5tupleIJiiiiEEENS1_10collective13CollectiveMmaINS1_35MainloopSm100TmaUmmaWarpSpecializedILi16ELi2ELi4ENS5_IJNS4_1CILi8EEENSA_ILi1EEESC_EEEEENS5_IJNSA_ILi128EEENSA_ILi256EEENSA_ILi32EEEEEENS_6half_tENS5_IJlSC_lEEESJ_SK_NS4_8TiledMMAINS4_8MMA_AtomIJNS4_26SM100_MMA_F16BF16_2x1SM_SSISJ_SJ_fLi128ELi256ELNS4_4UMMA5MajorE0ELSP_0ELNSO_7ScaleInE0ELSQ_0EEEEEENS4_6LayoutINS5_IJSC_SC_SC_EEENS5_IJNSA_ILi0EEESV_SV_EEEEENS5_IJNS4_10UnderscoreESY_SY_EEEEENS4_18SM100_TMA_2SM_LOADENS4_14ComposedLayoutINS4_7SwizzleILi2ELi4ELi3EEENS4_18smem_ptr_flag_bitsILi16EEENST_INS5_IJSB_SH_EEENS5_IJSH_SC_EEEEEEEvNS4_8identityENS4_28SM100_TMA_2SM_LOAD_MULTICASTES1A_vS1B_EENS_8epilogue10collective18CollectiveEpilogueINS1E_23Sm100TmaWarpSpecializedILi4ELi2ELi32ELb1ELb0EEEJNS5_IJNSA_ILi64EEESG_SH_EEENS5_IJNST_IS1J_SC_EENST_INS5_IJSH_NSA_ILi2EEEEEENS5_IJSC_SF_EEEEEEEESJ_SK_SJ_SK_NS1E_6fusion15FusionCallbacksIS1I_NS1R_17LinearCombinationISJ_fSJ_fLNS_15FloatRoundStyleE2EEES1K_S1Q_JEEENS4_5SM1004TMEM4LOAD26SM100_TMEM_LOAD_32dp32b32xENS4_13SM90_TMA_LOADES1A_NS4_39AutoVectorizingCopyWithAssumedAlignmentILi128EEENS4_14SM90_TMA_STOREES1A_S23_S23_EEEvvEEEEvNT_6ParamsE,@"STO_CUDA_ENTRY STV_DEFAULT"
_ZN7cutlass13device_kernelINS_4gemm6kernel13GemmUniversalIN4cute5tupleIJiiiiEEENS1_10collective13CollectiveMmaINS1_35MainloopSm100TmaUmmaWarpSpecializedILi16ELi2ELi4ENS5_IJNS4_1CILi8EEENSA_ILi1EEESC_EEEEENS5_IJNSA_ILi128EEENSA_ILi256EEENSA_ILi32EEEEEENS_6half_tENS5_IJlSC_lEEESJ_SK_NS4_8TiledMMAINS4_8MMA_AtomIJNS4_26SM100_MMA_F16BF16_2x1SM_SSISJ_SJ_fLi128ELi256ELNS4_4UMMA5MajorE0ELSP_0ELNSO_7ScaleInE0ELSQ_0EEEEEENS4_6LayoutINS5_IJSC_SC_SC_EEENS5_IJNSA_ILi0EEESV_SV_EEEEENS5_IJNS4_10UnderscoreESY_SY_EEEEENS4_18SM100_TMA_2SM_LOADENS4_14ComposedLayoutINS4_7SwizzleILi2ELi4ELi3EEENS4_18smem_ptr_flag_bitsILi16EEENST_INS5_IJSB_SH_EEENS5_IJSH_SC_EEEEEEEvNS4_8identityENS4_28SM100_TMA_2SM_LOAD_MULTICASTES1A_vS1B_EENS_8epilogue10collective18CollectiveEpilogueINS1E_23Sm100TmaWarpSpecializedILi4ELi2ELi32ELb1ELb0EEEJNS5_IJNSA_ILi64EEESG_SH_EEENS5_IJNST_IS1J_SC_EENST_INS5_IJSH_NSA_ILi2EEEEEENS5_IJSC_SF_EEEEEEEESJ_SK_SJ_SK_NS1E_6fusion15FusionCallbacksIS1I_NS1R_17LinearCombinationISJ_fSJ_fLNS_15FloatRoundStyleE2EEES1K_S1Q_JEEENS4_5SM1004TMEM4LOAD26SM100_TMEM_LOAD_32dp32b32xENS4_13SM90_TMA_LOADES1A_NS4_39AutoVectorizingCopyWithAssumedAlignmentILi128EEENS4_14SM90_TMA_STOREES1A_S23_S23_EEEvvEEEEvNT_6ParamsE:
[----:B------:R-:W1:Y:S01]  /*0000*/  LDC R1, c[0x0][0x37c] ;  /* 0x0000df00ff017b82 */ /* 0x000e620000000800 */
[----:B------:R-:W2:Y:S01]  /*0010*/  S2R R95, SR_TID.X ;  /* 0x00000000005f7919 */ /* 0x000ea20000002100 */
[----:B------:R-:W3:Y:S06]  /*0020*/  LDCU.64 UR8, c[0x0][0x890] ;  /* 0x00011200ff0877ac */ /* 0x000eec0008000a00 */
[----:B------:R-:W4:Y:S01]  /*0030*/  S2UR UR4, SR_CgaCtaId ;  /* 0x00000000000479c3 */ /* 0x000f220000008800 */
[----:B------:R-:W-:Y:S02]  /*0040*/  PRMT R80, RZ, 0x7610, R80 ;  /* 0x00007610ff507816 */ /* 0x000fe40000000050 */
[----:B------:R-:W-:Y:S01]  /*0050*/  ELECT P1, URZ, PT ;  /* 0x0000000000ff782f */ /* 0x000fe20003820000 */
[----:B---3--:R-:W-:-:S04]  /*0060*/  UISETP.NE.U32.AND UP0, UPT, UR8, URZ, UPT ;  /* 0x000000ff0800728c */ /* 0x008fc8000bf05070 */
[----:B------:R-:W-:Y:S02]  /*0070*/  UISETP.NE.AND.EX UP0, UPT, UR9, URZ, UPT, UP0 ;  /* 0x000000ff0900728c */ /* 0x000fe4000bf05300 */
[----:B----4-:R-:W-:Y:S02]  /*0080*/  ULOP3.LUT UR33, UR4, 0x1, URZ, 0xc0, !UPT ;  /* 0x0000000104217892 */ /* 0x010fe4000f8ec0ff */
[----:B------:R-:W-:Y:S01]  /*0090*/  ULOP3.LUT UR34, UR4, 0x1, URZ, 0x3c, !UPT ;  /* 0x0000000104227892 */ /* 0x000fe2000f8e3cff */
[----:B--2---:R-:W-:-:S05]  /*00a0*/  SHF.R.U32.HI R81, RZ, 0x5, R95 ;  /* 0x00000005ff517819 */ /* 0x004fca000001165f */
[----:B------:R-:W2:Y:S02]  /*00b0*/  SHFL.IDX PT, R0, R81, RZ, 0x1f ;  /* 0x00001fff51007589 */ /* 0x000ea400000e0000 */
[----:B--2---:R-:W-:Y:S01]  /*00c0*/  R2UR UR20, R0 ;  /* 0x00000000001472ca */ /* 0x004fe200000e0000 */
[----:B-1----:R-:W-:-:S14]  /*00d0*/  BRA.U UP0, `(.L_x_0) ;  /* 0x0000000100307547 */ /* 0x002fdc000b800000 */
[----:B------:R-:W1:Y:S02]  /*00e0*/  LDCU.64 UR4, c[0x0][0x888] ;  /* 0x00011100ff0477ac */ /* 0x000e640008000a00 */
[----:B-1----:R-:W-:-:S04]  /*00f0*/  UISETP.NE.U32.AND UP0, UPT, UR4, URZ, UPT ;  /* 0x000000ff0400728c */ /* 0x002fc8000bf05070 */
[----:B------:R-:W-:-:S09]  /*0100*/  UISETP.NE.AND.EX UP0, UPT, UR5, URZ, UPT, UP0 ;  /* 0x000000ff0500728c */ /* 0x000fd2000bf05300 */
[----:B------:R-:W-:Y:S05]  /*0110*/  BRA.U !UP0, `(.L_x_1) ;  /* 0x0000000108147547 */ /* 0x000fea000b800000 */
[----:B------:R-:W1:Y:S01]  /*0120*/  LDC.64 R2, c[0x0][0x888] ;  /* 0x00022200ff027b82 */ /* 0x000e620000000a00 */
[----:B------:R-:W1:Y:S02]  /*0130*/  LDCU.64 UR4, c[0x0][0x358] ;  /* 0x00006b00ff0477ac */ /* 0x000e640008000a00 */
[----:B-1----:R1:W5:Y:S01]  /*0140*/  LDG.E R41, desc[UR4][R2.64] ;  /* 0x0000000402297981 */ /* 0x002362000c1e1900 */
[----:B------:R-:W-:Y:S01]  /*0150*/  HFMA2 R80, -RZ, RZ, 0, 5.9604644775390625e-08 ;  /* 0x00000001ff507431 */ /* 0x000fe200000001ff */
[----:B------:R-:W-:Y:S05]  /*0160*/  BRA `(.L_x_0) ;  /* 0x00000000000c7947 */ /* 0x000fea0003800000 */
.L_x_1:
[----:B------:R-:W1:Y:S01]  /*0170*/  LDCU UR4, c[0x0][0x880] ;  /* 0x00011000ff0477ac */ /* 0x000e620008000800 */
[----:B------:R-:W-:Y:S01]  /*0180*/  HFMA2 R80, -RZ, RZ, 0, 5.9604644775390625e-08 ;  /* 0x00000001ff507431 */ /* 0x000fe200000001ff */
[----:B-1----:R-:W-:-:S07]  /*0190*/  MOV R41, UR4 ;  /* 0x0000000400297c02 */ /* 0x002fce0008000f00 */
.L_x_0:
[----:B------:R-:W2:Y:S02]  /*01a0*/  LDCU.64 UR4, c[0x0][0x8b0] ;  /* 0x00011600ff0477ac */ /* 0x000ea40008000a00 */
[----:B--2---:R-:W-:-:S04]  /*01b0*/  UISETP.NE.U32.AND UP0, UPT, UR4, URZ, UPT ;  /* 0x000000ff0400728c */ /* 0x004fc8000bf05070 */
[----:B------:R-:W-:-:S09]  /*01c0*/  UISETP.NE.AND.EX UP0, UPT, UR5, URZ, UPT, UP0 ;  /* 0x000000ff0500728c */ /* 0x000fd2000bf05300 */
[----:B------:R-:W-:Y:S05]  /*01d0*/  BRA.U UP0, `(.L_x_2) ;  /* 0x0000000100287547 */ /* 0x000fea000b800000 */
[----:B------:R-:W2:Y:S02]  /*01e0*/  LDCU.64 UR4, c[0x0][0x8a8] ;  /* 0x00011500ff0477ac */ /* 0x000ea40008000a00 */
[----:B--2---:R-:W-:-:S04]  /*01f0*/  UISETP.NE.U32.AND UP0, UPT, UR4, URZ, UPT ;  /* 0x000000ff0400728c */ /* 0x004fc8000bf05070 */
[----:B------:R-:W-:-:S09]  /*0200*/  UISETP.NE.AND.EX UP0, UPT, UR5, URZ, UPT, UP0 ;  /* 0x000000ff0500728c */ /* 0x000fd2000bf05300 */
[----:B------:R-:W-:Y:S05]  /*0210*/  BRA.U !UP0, `(.L_x_3) ;  /* 0x0000000108107547 */ /* 0x000fea000b800000 */
[----:B------:R-:W2:Y:S01]  /*0220*/  LDC.64 R38, c[0x0][0x8a8] ;  /* 0x00022a00ff267b82 */ /* 0x000ea20000000a00 */
[----:B------:R-:W2:Y:S02]  /*0230*/  LDCU.64 UR4, c[0x0][0x358] ;  /* 0x00006b00ff0477ac */ /* 0x000ea40008000a00 */
[----:B--2---:R2:W5:Y:S01]  /*0240*/  LDG.E R38, desc[UR4][R38.64] ;  /* 0x0000000426267981 */ /* 0x004562000c1e1900 */
[----:B------:R-:W-:Y:S05]  /*0250*/  BRA `(.L_x_2) ;  /* 0x0000000000087947 */ /* 0x000fea0003800000 */
.L_x_3:
[----:B------:R-:W2:Y:S02]  /*0260*/  LDCU UR4, c[0x0][0x8a0] ;  /* 0x00011400ff0477ac */ /* 0x000ea40008000800 */
[----:B--2---:R-:W-:Y:S02]  /*0270*/  MOV R38, UR4 ;  /* 0x0000000400267c02 */ /* 0x004fe40008000f00 */
.L_x_2:
[----:B------:R-:W-:Y:S01]  /*0280*/  IMAD.U32 R0, RZ, RZ, UR20 ;  /* 0x00000014ff007e24 */ /* 0x000fe2000f8e00ff */
[----:B------:R-:W-:Y:S04]  /*0290*/  BSSY.RECONVERGENT B0, `(.L_x_4) ;  /* 0x000000c000007945 */ /* 0x000fe80003800200 */
[C---:B------:R-:W-:Y:S02]  /*02a0*/  ISETP.NE.OR P2, PT, R0.reuse, 0x1, !P1 ;  /* 0x000000010000780c */ /* 0x040fe40004f45670 */
[----:B------:R-:W-:-:S11]  /*02b0*/  ISETP.NE.OR P0, PT, R0, 0x3, !P1 ;  /* 0x000000030000780c */ /* 0x000fd60004f05670 */
[----:B------:R-:W-:Y:S05]  /*02c0*/  @P2 BRA `(.L_x_5) ;  /* 0x0000000000202947 */ /* 0x000fea0003800000 */
[----:B------:R-:W3:Y:S02]  /*02d0*/  LDCU.64 UR4, c[0x0][0x348] ;  /* 0x00006900ff0477ac */ /* 0x000ee40008000a00 */
[----:B---3--:R-:W-:Y:S02]  /*02e0*/  UIADD3 UR6, UP1, UPT, UR4, 0x80, URZ ;  /* 0x0000008004067890 */ /* 0x008fe4000ff3e0ff */
[----:B------:R-:W-:Y:S02]  /*02f0*/  UIADD3 UR4, UP0, UPT, UR4, 0x180, URZ ;  /* 0x0000018004047890 */ /* 0x000fe4000ff1e0ff */
[----:B------:R-:W-:Y:S02]  /*0300*/  UIADD3.X UR7, UPT, UPT, URZ, UR5, URZ, UP1, !UPT ;  /* 0x00000005ff077290 */ /* 0x000fe40008ffe4ff */
[----:B------:R-:W-:-:S07]  /*0310*/  UIADD3.X UR5, UPT, UPT, URZ, UR5, URZ, UP0, !UPT ;  /* 0x00000005ff057290 */ /* 0x000fce00087fe4ff */
[----:B------:R3:W-:Y:S02]  /*0320*/  UTMACCTL.PF [UR6] ;  /* 0x00000000060079b9 */ /* 0x0007e40008040000 */
[----:B------:R3:W-:Y:S02]  /*0330*/  UTMACCTL.PF [UR4] ;  /* 0x00000000040079b9 */ /* 0x0007e40008040000 */
[----:B---3--:R-:W-:Y:S01]  /*0340*/  NOP ;  /* 0x0000000000007918 */ /* 0x008fe20000000000 */
.L_x_5:
[----:B------:R-:W-:Y:S05]  /*0350*/  BSYNC.RECONVERGENT B0 ;  /* 0x0000000000007941 */ /* 0x000fea0003800200 */
.L_x_4:
[----:B------:R-:W-:Y:S04]  /*0360*/  BSSY.RECONVERGENT B0, `(.L_x_6) ;  /* 0x000000a000007945 */ /* 0x000fe80003800200 */
        /* <DEDUP_REMOVED lines=9> */
.L_x_7:
[----:B------:R-:W-:Y:S05]  /*0400*/  BSYNC.RECONVERGENT B0 ;  /* 0x0000000000007941 */ /* 0x000fea0003800200 */
.L_x_6:
[----:B------:R-:W3:Y:S01]  /*0410*/  LDCU.64 UR4, c[0x0][0x888] ;  /* 0x00011100ff0477ac */ /* 0x000ee20008000a00 */
[----:B------:R-:W-:Y:S02]  /*0420*/  UISETP.EQ.U32.AND UP2, UPT, UR8, URZ, UPT ;  /* 0x000000ff0800728c */ /* 0x000fe4000bf42070 */
[----:B------:R-:W-:Y:S02]  /*0430*/  UPLOP3.LUT UP4, UPT, UPT, UPT, UPT, 0x80, 0x8 ;  /* 0x000000000008789c */ /* 0x000fe40003f8f070 */
[----:B---3--:R-:W-:-:S04]  /*0440*/  UISETP.NE.U32.AND UP0, UPT, UR4, URZ, UPT ;  /* 0x000000ff0400728c */ /* 0x008fc8000bf05070 */
[----:B------:R-:W-:-:S04]  /*0450*/  UISETP.NE.AND.EX UP1, UPT, UR5, URZ, UPT, UP0 ;  /* 0x000000ff0500728c */ /* 0x000fc8000bf25300 */
[----:B------:R-:W-:-:S04]  /*0460*/  UISETP.EQ.OR.EX UP3, UPT, UR9, URZ, !UP1, UP2 ;  /* 0x000000ff0900728c */ /* 0x000fc8000cf62720 */
[----:B------:R-:W-:-:S06]  /*0470*/  UP2UR UR4, UPR, URZ, 0x8 ;  /* 0x00000008ff047883 */ /* 0x000fcc0008000000 */
[----:B------:R-:W-:Y:S01]  /*0480*/  MOV R84, UR4 ;  /* 0x0000000400547c02 */ /* 0x000fe20008000f00 */
[----:B------:R-:W-:Y:S06]  /*0490*/  BRA.U !UP3, `(.L_x_8) ;  /* 0x000000010b207547 */ /* 0x000fec000b800000 */
[----:B------:R-:W-:Y:S01]  /*04a0*/  UISETP.NE.U32.AND UP2, UPT, UR8, URZ, UPT ;  /* 0x000000ff0800728c */ /* 0x000fe2000bf45070 */
[----:B-----5:R-:W-:Y:S01]  /*04b0*/  FSETP.NEU.AND P0, PT, R41, RZ, PT ;  /* 0x000000ff2900720b */ /* 0x020fe20003f0d000 */
[----:B------:R-:W-:Y:S02]  /*04c0*/  USEL UR4, URZ, 0xffffffff, UP1 ;  /* 0xffffffffff047887 */ /* 0x000fe40008800000 */
[----:B------:R-:W-:-:S10]  /*04d0*/  UISETP.NE.AND.EX UP2, UPT, UR9, URZ, UPT, UP2 ;  /* 0x000000ff0900728c */ /* 0x000fd4000bf45320 */
[----:B------:R-:W-:Y:S01]  /*04e0*/  VOTEU.ANY UP0, P0 ;  /* 0x0000000000ff7886 */ /* 0x000fe20000000100 */
[----:B------:R-:W-:-:S04]  /*04f0*/  @!UP2 USEL UR4, URZ, 0xffffffff, UP0 ;  /* 0xffffffffff04a887 */ /* 0x000fc80008000000 */
[----:B------:R-:W-:-:S04]  /*0500*/  ULOP3.LUT UR4, UR4, 0x1, URZ, 0xc0, !UPT ;  /* 0x0000000104047892 */ /* 0x000fc8000f8ec0ff */
[----:B------:R-:W-:-:S11]  /*0510*/  UISETP.NE.U32.AND UP4, UPT, UR4, 0x1, UPT ;  /* 0x000000010400788c */ /* 0x000fd6000bf85070 */
.L_x_8:
[----:B------:R-:W3:Y:S01]  /*0520*/  SHFL.IDX PT, R0, R81, RZ, 0x1f ;  /* 0x00001fff51007589 */ /* 0x000ee200000e0000 */
[----:B------:R-:W-:-:S04]  /*0530*/  UISETP.NE.AND UP0, UPT, UR20, 0x2, UPT ;  /* 0x000000021400788c */ /* 0x000fc8000bf05270 */
[----:B------:R-:W-:Y:S02]  /*0540*/  UISETP.EQ.AND UP2, UPT, UR33, URZ, !UP0 ;  /* 0x000000ff2100728c */ /* 0x000fe4000c742270 */
[----:B------:R-:W-:-:S04]  /*0550*/  USEL UR56, URZ, 0x1, UP0 ;  /* 0x00000001ff387887 */ /* 0x000fc80008000000 */
[----:B------:R-:W-:Y:S02]  /*0560*/  PLOP3.LUT P3, PT, P1, PT, UP2, 0x80, 0x8 ;  /* 0x000000000008781c */ /* 0x000fe40000f6f028 */
[----:B---3--:R-:W-:-:S13]  /*0570*/  ISETP.NE.AND P0, PT, R0, RZ, PT ;  /* 0x000000ff0000720c */ /* 0x008fda0003f05270 */
[----:B------:R-:W-:Y:S05]  /*0580*/  @P0 BRA `(.L_x_9) ;  /* 0x0000000000c40947 */ /* 0x000fea0003800000 */
[----:B------:R-:W-:Y:S01]  /*0590*/  ELECT P0, URZ, PT ;  /* 0x0000000000ff782f */ /* 0x000fe20003800000 */
[----:B------:R-:W-:-:S12]  /*05a0*/  BSSY.RECONVERGENT B0, `(.L_x_9) ;  /* 0x000002f000007945 */ /* 0x000fd80003800200 */
[----:B------:R-:W-:Y:S05]  /*05b0*/  @!P0 BRA `(.L_x_10) ;  /* 0x0000000000b48947 */ /* 0x000fea0003800000 */
[----:B------:R-:W3:Y:S01]  /*05c0*/  S2UR UR5, SR_CgaCtaId ;  /* 0x00000000000579c3 */ /* 0x000ee20000008800 */
[----:B------:R-:W-:Y:S01]  /*05d0*/  UMOV UR4, 0x400 ;  /* 0x0000040000047882 */ /* 0x000fe20000000000 */
[----:B------:R-:W-:Y:S01]  /*05e0*/  UMOV UR8, 0x1 ;  /* 0x0000000100087882 */ /* 0x000fe20000000000 */
[----:B------:R-:W-:Y:S01]  /*05f0*/  UMOV UR6, 0x4 ;  /* 0x0000000400067882 */ /* 0x000fe20000000000 */
[----:B------:R-:W-:-:S04]  /*0600*/  UIADD3 UR8, UPT, UPT, -UR8, 0x100000, URZ ;  /* 0x0010000008087890 */ /* 0x000fc8000fffe1ff */
[----:B------:R-:W-:Y:S02]  /*0610*/  USHF.L.U32 UR9, UR8, 0xb, URZ ;  /* 0x0000000b08097899 */ /* 0x000fe400080006ff */
[----:B------:R-:W-:Y:S02]  /*0620*/  USHF.L.U32 UR8, UR8, 0x1, URZ ;  /* 0x0000000108087899 */ /* 0x000fe400080006ff */
[----:B------:R-:W-:-:S04]  /*0630*/  UIADD3 UR6, UPT, UPT, -UR6, 0x100000, URZ ;  /* 0x0010000006067890 */ /* 0x000fc8000fffe1ff */
[----:B------:R-:W-:Y:S02]  /*0640*/  USHF.L.U32 UR7, UR6, 0xb, URZ ;  /* 0x0000000b06077899 */ /* 0x000fe400080006ff */
[----:B------:R-:W-:Y:S02]  /*0650*/  USHF.L.U32 UR6, UR6, 0x1, URZ ;  /* 0x0000000106067899 */ /* 0x000fe400080006ff */
[----:B---3--:R-:W-:Y:S01]  /*0660*/  ULEA UR4, UR5, UR4, 0x18 ;  /* 0x0000000405047291 */ /* 0x008fe2000f8ec0ff */
[----:B------:R-:W3:Y:S11]  /*0670*/  FENCE.VIEW.ASYNC.S ;  /* 0x00000000000073c6 */ /* 0x000ef60000000000 */
[----:B---3--:R3:W4:Y:S01]  /*0680*/  SYNCS.EXCH.64 URZ, [UR4], UR8 ;  /* 0x0000000804ff75b2 */ /* 0x0087220008000100 */
[----:B------:R3:W1:Y:S01]  /*0690*/  SYNCS.EXCH.64 URZ, [UR4+0x80], UR6 ;  /* 0x0000800604ff75b2 */ /* 0x0006620008000100 */
        /* <DEDUP_REMOVED lines=29> */
[----:B------:R3:W1:Y:S02]  /*0870*/  SYNCS.EXCH.64 URZ, [UR4+0xf8], UR6 ;  /* 0x0000f80604ff75b2 */ /* 0x0006640008000100 */
[----:B---34-:R-:W-:Y:S01]  /*0880*/  NOP ;  /* 0x0000000000007918 */ /* 0x018fe20000000000 */
.L_x_10:
[----:B------:R-:W-:Y:S05]  /*0890*/  BSYNC.RECONVERGENT B0 ;  /* 0x0000000000007941 */ /* 0x000fea0003800200 */
.L_x_9:
[----:B------:R-:W3:Y:S01]  /*08a0*/  SHFL.IDX PT, R0, R81, RZ, 0x1f ;  /* 0x00001fff51007589 */ /* 0x000ee200000e0000 */
[----:B------:R-:W-:Y:S01]  /*08b0*/  NOP ;  /* 0x0000000000007918 */ /* 0x000fe20000000000 */
[----:B---3--:R-:W-:-:S13]  /*08c0*/  ISETP.NE.AND P0, PT, R0, 0x1, PT ;  /* 0x000000010000780c */ /* 0x008fda0003f05270 */
[----:B------:R-:W-:Y:S05]  /*08d0*/  @P0 BRA `(.L_x_11) ;  /* 0x0000000000580947 */ /* 0x000fea0003800000 */
        /* <DEDUP_REMOVED lines=9> */
[----:B------:R-:W-:Y:S01]  /*0970*/  USHF.L.U32 UR6, UR6, 0x1, URZ ;  /* 0x0000000106067899 */ /* 0x000fe200080006ff */
[----:B------:R-:W-:Y:S01]  /*0980*/  ELECT P0, URZ, PT ;  /* 0x0000000000ff782f */ /* 0x000fe20003800000 */
[----:B---3--:R-:W-:Y:S01]  /*0990*/  ULEA UR4, UR5, UR4, 0x18 ;  /* 0x0000000405047291 */ /* 0x008fe2000f8ec0ff */
[----:B------:R-:W3:Y:S11]  /*09a0*/  FENCE.VIEW.ASYNC.S ;  /* 0x00000000000073c6 */ /* 0x000ef60000000000 */
[----:B---3--:R3:W4:Y:S01]  /*09b0*/  SYNCS.EXCH.64 URZ, [UR4+0x100], UR8 ;  /* 0x0001000804ff75b2 */ /* 0x0087220008000100 */
[----:B------:R3:W1:Y:S01]  /*09c0*/  SYNCS.EXCH.64 URZ, [UR4+0x120], UR6 ;  /* 0x0001200604ff75b2 */ /* 0x0006620008000100 */
[----:B------:R3:W1:Y:S01]  /*09d0*/  SYNCS.EXCH.64 URZ, [UR4+0x108], UR8 ;  /* 0x0001080804ff75b2 */ /* 0x0006620008000100 */
[----:B------:R3:W1:Y:S01]  /*09e0*/  SYNCS.EXCH.64 URZ, [UR4+0x128], UR6 ;  /* 0x0001280604ff75b2 */ /* 0x0006620008000100 */
[----:B------:R3:W1:Y:S01]  /*09f0*/  SYNCS.EXCH.64 URZ, [UR4+0x110], UR8 ;  /* 0x0001100804ff75b2 */ /* 0x0006620008000100 */
[----:B------:R3:W1:Y:S01]  /*0a00*/  SYNCS.EXCH.64 URZ, [UR4+0x130], UR6 ;  /* 0x0001300604ff75b2 */ /* 0x0006620008000100 */
[----:B------:R3:W1:Y:S01]  /*0a10*/  SYNCS.EXCH.64 URZ, [UR4+0x118], UR8 ;  /* 0x0001180804ff75b2 */ /* 0x0006620008000100 */
[----:B------:R3:W1:Y:S01]  /*0a20*/  SYNCS.EXCH.64 URZ, [UR4+0x138], UR6 ;  /* 0x0001380604ff75b2 */ /* 0x0006620008000100 */
[----:B------:R-:W-:Y:S01]  /*0a30*/  NOP ;  /* 0x0000000000007918 */ /* 0x000fe20000000000 */
.L_x_11:
[----:B------:R-:W2:Y:S01]  /*0a40*/  SHFL.IDX PT, R0, R81, RZ, 0x1f ;  /* 0x00001fff51007589 */ /* 0x000ea200000e0000 */
[----:B------:R-:W-:Y:S01]  /*0a50*/  NOP ;  /* 0x0000000000007918 */ /* 0x000fe20000000000 */
[----:B--2---:R-:W-:-:S13]  /*0a60*/  ISETP.NE.AND P0, PT, R0, 0x3, PT ;  /* 0x000000030000780c */ /* 0x004fda0003f05270 */
[----:B------:R-:W-:Y:S05]  /*0a70*/  @P0 BRA `(.L_x_12) ;  /* 0x0000000000300947 */ /* 0x000fea0003800000 */
[----:B---3--:R-:W2:Y:S01]  /*0a80*/  S2UR UR6, SR_CgaCtaId ;  /* 0x00000000000679c3 */ /* 0x008ea20000008800 */
[----:B------:R-:W-:Y:S01]  /*0a90*/  UMOV UR4, 0x400 ;  /* 0x0000040000047882 */ /* 0x000fe20000000000 */
[----:B------:R-:W-:Y:S01]  /*0aa0*/  UMOV UR5, 0x20 ;  /* 0x0000002000057882 */ /* 0x000fe20000000000 */
[----:B------:R-:W-:Y:S01]  /*0ab0*/  ELECT P0, URZ, PT ;  /* 0x0000000000ff782f */ /* 0x000fe20003800000 */
[----:B--2---:R-:W-:Y:S02]  /*0ac0*/  ULEA UR6, UR6, UR4, 0x18 ;  /* 0x0000000406067291 */ /* 0x004fe4000f8ec0ff */
[----:B------:R-:W-:-:S04]  /*0ad0*/  UIADD3 UR4, UPT, UPT, -UR5, 0x100000, URZ ;  /* 0x0010000005047890 */ /* 0x000fc8000fffe1ff */
[----:B------:R-:W-:Y:S02]  /*0ae0*/  USHF.L.U32 UR5, UR4, 0xb, URZ ;  /* 0x0000000b04057899 */ /* 0x000fe400080006ff */
[----:B------:R-:W-:Y:S01]  /*0af0*/  USHF.L.U32 UR4, UR4, 0x1, URZ ;  /* 0x0000000104047899 */ /* 0x000fe200080006ff */
[----:B------:R-:W2:Y:S11]  /*0b00*/  FENCE.VIEW.ASYNC.S ;  /* 0x00000000000073c6 */ /* 0x000eb60000000000 */
[----:B--2---:R2:W3:Y:S01]  /*0b10*/  SYNCS.EXCH.64 URZ, [UR6+0x140], UR4 ;  /* 0x0001400406ff75b2 */ /* 0x0044e20008000100 */
[----:B------:R2:W1:Y:S01]  /*0b20*/  SYNCS.EXCH.64 URZ, [UR6+0x148], UR4 ;  /* 0x0001480406ff75b2 */ /* 0x0004620008000100 */
[----:B------:R-:W-:Y:S01]  /*0b30*/  NOP ;  /* 0x0000000000007918 */ /* 0x000fe20000000000 */
.L_x_12:
[----:B------:R-:W4:Y:S01]  /*0b40*/  SHFL.IDX PT, R0, R81, RZ, 0x1f ;  /* 0x00001fff51007589 */ /* 0x000f2200000e0000 */
[----:B------:R-:W-:Y:S01]  /*0b50*/  NOP ;  /* 0x0000000000007918 */ /* 0x000fe20000000000 */
[----:B----4-:R-:W-:-:S13]  /*0b60*/  ISETP.NE.AND P0, PT, R0, 0x4, PT ;  /* 0x000000040000780c */ /* 0x010fda0003f05270 */
[----:B------:R-:W-:Y:S05]  /*0b70*/  @P0 BRA `(.L_x_13) ;  /* 0x00000000004c0947 */ /* 0x000fea0003800000 */
[----:B--2---:R-:W2:Y:S01]  /*0b80*/  S2UR UR5, SR_CgaCtaId ;  /* 0x00000000000579c3 */ /* 0x004ea20000008800 */
[----:B---3--:R-:W-:Y:S01]  /*0b90*/  UMOV UR4, 0x720 ;  /* 0x0000072000047882 */ /* 0x008fe20000000000 */
[----:B------:R-:W-:Y:S01]  /*0ba0*/  UMOV UR6, 0x400 ;  /* 0x0000040000067882 */ /* 0x000fe20000000000 */
[----:B------:R-:W-:Y:S01]  /*0bb0*/  USEL UR4, UR4, 0x620, UP4 ;  /* 0x0000062004047887 */ /* 0x000fe2000a000000 */
[----:B------:R-:W-:Y:S01]  /*0bc0*/  UMOV UR8, 0x1 ;  /* 0x0000000100087882 */ /* 0x000fe20000000000 */
[----:B------:R-:W-:Y:S01]  /*0bd0*/  ELECT P0, URZ, PT ;  /* 0x0000000000ff782f */ /* 0x000fe20003800000 */
[----:B------:R-:W-:-:S04]  /*0be0*/  UIADD3 UR8, UPT, UPT, -UR8, 0x100000, URZ ;  /* 0x0010000008087890 */ /* 0x000fc8000fffe1ff */
[----:B------:R-:W-:Y:S02]  /*0bf0*/  USHF.L.U32 UR9, UR8, 0xb, URZ ;  /* 0x0000000b08097899 */ /* 0x000fe400080006ff */
[----:B------:R-:W-:Y:S02]  /*0c00*/  USHF.L.U32 UR8, UR8, 0x1, URZ ;  /* 0x0000000108087899 */ /* 0x000fe400080006ff */
[----:B--2---:R-:W-:Y:S02]  /*0c10*/  ULEA UR6, UR5, UR6, 0x18 ;  /* 0x0000000605067291 */ /* 0x004fe4000f8ec0ff */
[----:B------:R-:W-:-:S04]  /*0c20*/  UIADD3 UR4, UPT, UPT, -UR4, 0x100000, URZ ;  /* 0x0010000004047890 */ /* 0x000fc8000fffe1ff */
[----:B------:R-:W-:Y:S02]  /*0c30*/  USHF.L.U32 UR5, UR4, 0xb, URZ ;  /* 0x0000000b04057899 */ /* 0x000fe400080006ff */
[----:B------:R-:W-:Y:S01]  /*0c40*/  USHF.L.U32 UR4, UR4, 0x1, URZ ;  /* 0x0000000104047899 */ /* 0x000fe200080006ff */
[----:B------:R-:W2:Y:S03]  /*0c50*/  FENCE.VIEW.ASYNC.S ;  /* 0x00000000000073c6 */ /* 0x000ea60000000000 */
[----:B--2---:R4:W2:Y:S08]  /*0c60*/  SYNCS.EXCH.64 URZ, [UR6+0x150], UR8 ;  /* 0x0001500806ff75b2 */ /* 0x0048b00008000100 */
[----:B------:R4:W3:Y:S01]  /*0c70*/  SYNCS.EXCH.64 URZ, [UR6+0x160], UR4 ;  /* 0x0001600406ff75b2 */ /* 0x0008e20008000100 */
[----:B------:R4:W1:Y:S01]  /*0c80*/  SYNCS.EXCH.64 URZ, [UR6+0x158], UR8 ;  /* 0x0001580806ff75b2 */ /* 0x0008620008000100 */
[----:B------:R4:W1:Y:S02]  /*0c90*/  SYNCS.EXCH.64 URZ, [UR6+0x168], UR4 ;  /* 0x0001680406ff75b2 */ /* 0x0008640008000100 */
[----:B----4-:R-:W-:Y:S01]  /*0ca0*/  NOP ;  /* 0x0000000000007918 */ /* 0x010fe20000000000 */
.L_x_13:
[----:B------:R-:W4:Y:S01]  /*0cb0*/  SHFL.IDX PT, R0, R81, RZ, 0x1f ;  /* 0x00001fff51007589 */ /* 0x000f2200000e0000 */
[----:B------:R-:W-:Y:S01]  /*0cc0*/  NOP ;  /* 0x0000000000007918 */ /* 0x000fe20000000000 */
[----:B----4-:R-:W-:-:S13]  /*0cd0*/  ISETP.NE.AND P0, PT, R0, 0x5, PT ;  /* 0x000000050000780c */ /* 0x010fda0003f05270 */
[----:B------:R-:W-:Y:S05]  /*0ce0*/  @P0 BRA `(.L_x_14) ;  /* 0x0000000000580947 */ /* 0x000fea0003800000 */
[----:B--2---:R-:W2:Y:S01]  /*0cf0*/  S2UR UR5, SR_CgaCtaId ;  /* 0x00000000000579c3 */ /* 0x004ea20000008800 */
[----:B---3--:R-:W-:Y:S01]  /*0d00*/  UMOV UR4, 0x400 ;  /* 0x0000040000047882 */ /* 0x008fe20000000000 */
        /* <DEDUP_REMOVED lines=9> */
[----:B--2---:R-:W-:Y:S01]  /*0da0*/  ULEA UR4, UR5, UR4, 0x18 ;  /* 0x0000000405047291 */ /* 0x004fe2000f8ec0ff */
[----:B------:R-:W2:Y:S11]  /*0db0*/  FENCE.VIEW.ASYNC.S ;  /* 0x00000000000073c6 */ /* 0x000eb60000000000 */
[----:B--2---:R4:W2:Y:S01]  /*0dc0*/  SYNCS.EXCH.64 URZ, [UR4+0x170], UR6 ;  /* 0x0001700604ff75b2 */ /* 0x0048a20008000100 */
[----:B------:R4:W3:Y:S01]  /*0dd0*/  SYNCS.EXCH.64 URZ, [UR4+0x190], UR8 ;  /* 0x0001900804ff75b2 */ /* 0x0008e20008000100 */
[----:B------:R4:W1:Y:S01]  /*0de0*/  SYNCS.EXCH.64 URZ, [UR4+0x178], UR6 ;  /* 0x0001780604ff75b2 */ /* 0x0008620008000100 */
[----:B------:R4:W1:Y:S01]  /*0df0*/  SYNCS.EXCH.64 URZ, [UR4+0x198], UR8 ;  /* 0x0001980804ff75b2 */ /* 0x0008620008000100 */
[----:B------:R4:W1:Y:S01]  /*0e00*/  SYNCS.EXCH.64 URZ, [UR4+0x180], UR6 ;  /* 0x0001800604ff75b2 */ /* 0x0008620008000100 */
[----:B------:R4:W1:Y:S01]  /*0e10*/  SYNCS.EXCH.64 URZ, [UR4+0x1a0], UR8 ;  /* 0x0001a00804ff75b2 */ /* 0x0008620008000100 */
[----:B------:R4:W1:Y:S01]  /*0e20*/  SYNCS.EXCH.64 URZ, [UR4+0x188], UR6 ;  /* 0x0001880604ff75b2 */ /* 0x0008620008000100 */
[----:B------:R4:W1:Y:S02]  /*0e30*/  SYNCS.EXCH.64 URZ, [UR4+0x1a8], UR8 ;  /* 0x0001a80804ff75b2 */ /* 0x0008640008000100 */
[----:B----4-:R-:W-:Y:S01]  /*0e40*/  NOP ;  /* 0x0000000000007918 */ /* 0x010fe20000000000 */
.L_x_14:
[----:B------:R-:W4:Y:S01]  /*0e50*/  SHFL.IDX PT, R0, R81, RZ, 0x1f ;  /* 0x00001fff51007589 */ /* 0x000f2200000e0000 */
[----:B------:R-:W-:Y:S01]  /*0e60*/  ISETP.NE.OR P1, PT, RZ, UR20, !P1 ;  /* 0x00000014ff007c0c */ /* 0x000fe2000cf25670 */
[----:B------:R-:W-:Y:S01]  /*0e70*/  NOP ;  /* 0x0000000000007918 */ /* 0x000fe20000000000 */
[----:B----4-:R-:W-:-:S13]  /*0e80*/  ISETP.NE.AND P0, PT, R0, 0x3, PT ;  /* 0x000000030000780c */ /* 0x010fda0003f05270 */
[----:B------:R-:W-:Y:S05]  /*0e90*/  @P0 BRA `(.L_x_15) ;  /* 0x0000000000380947 */ /* 0x000fea0003800000 */
[----:B--2---:R-:W2:Y:S01]  /*0ea0*/  S2UR UR5, SR_CgaCtaId ;  /* 0x00000000000579c3 */ /* 0x004ea20000008800 */
[----:B---3--:R-:W-:Y:S01]  /*0eb0*/  UMOV UR4, 0x400 ;  /* 0x0000040000047882 */ /* 0x008fe20000000000 */
[----:B------:R-:W-:Y:S01]  /*0ec0*/  UMOV UR6, 0x20 ;  /* 0x0000002000067882 */ /* 0x000fe20000000000 */
[----:B------:R-:W-:Y:S01]  /*0ed0*/  ELECT P0, URZ, PT ;  /* 0x0000000000ff782f */ /* 0x000fe20003800000 */
[----:B------:R-:W-:-:S04]  /*0ee0*/  UIADD3 UR6, UPT, UPT, -UR6, 0x100000, URZ ;  /* 0x0010000006067890 */ /* 0x000fc8000fffe1ff */
[----:B------:R-:W-:Y:S02]  /*0ef0*/  USHF.L.U32 UR7, UR6, 0xb, URZ ;  /* 0x0000000b06077899 */ /* 0x000fe400080006ff */
[----:B------:R-:W-:Y:S02]  /*0f00*/  USHF.L.U32 UR6, UR6, 0x1, URZ ;  /* 0x0000000106067899 */ /* 0x000fe400080006ff */
[----:B--2---:R-:W-:Y:S01]  /*0f10*/  ULEA UR4, UR5, UR4, 0x18 ;  /* 0x0000000405047291 */ /* 0x004fe2000f8ec0ff */
[----:B------:R-:W2:Y:S11]  /*0f20*/  FENCE.VIEW.ASYNC.S ;  /* 0x00000000000073c6 */ /* 0x000eb60000000000 */
[----:B--2---:R4:W2:Y:S01]  /*0f30*/  SYNCS.EXCH.64 URZ, [UR4+0x1b0], UR6 ;  /* 0x0001b00604ff75b2 */ /* 0x0048a20008000100 */
[----:B------:R4:W3:Y:S01]  /*0f40*/  SYNCS.EXCH.64 URZ, [UR4+0x1c0], UR6 ;  /* 0x0001c00604ff75b2 */ /* 0x0008e20008000100 */
[----:B------:R4:W1:Y:S01]  /*0f50*/  SYNCS.EXCH.64 URZ, [UR4+0x1b8], UR6 ;  /* 0x0001b80604ff75b2 */ /* 0x0008620008000100 */
[----:B------:R4:W1:Y:S02]  /*0f60*/  SYNCS.EXCH.64 URZ, [UR4+0x1c8], UR6 ;  /* 0x0001c80604ff75b2 */ /* 0x0008640008000100 */
[----:B----4-:R-:W-:Y:S01]  /*0f70*/  NOP ;  /* 0x0000000000007918 */ /* 0x010fe20000000000 */
.L_x_15:
[----:B---3--:R-:W3:Y:S01]  /*0f80*/  S2UR UR7, SR_CgaCtaId ;  /* 0x00000000000779c3 */ /* 0x008ee20000008800 */
[----:B------:R-:W-:Y:S01]  /*0f90*/  VOTEU.ALL UP0, P1 ;  /* 0x0000000000ff7886 */ /* 0x000fe20000800000 */
[----:B--2---:R-:W-:Y:S01]  /*0fa0*/  UMOV UR4, 0x20 ;  /* 0x0000002000047882 */ /* 0x004fe20000000000 */
[----:B------:R-:W-:Y:S01]  /*0fb0*/  NOP ;  /* 0x0000000000007918 */ /* 0x000fe20000000000 */
[----:B-1----:R-:W-:Y:S01]  /*0fc0*/  LOP3.LUT R3, R95, 0x1f, RZ, 0xc0, !PT ;  /* 0x0000001f5f037812 */ /* 0x002fe200078ec0ff */
[----:B------:R-:W-:Y:S01]  /*0fd0*/  UISETP.NE.AND UP5, UPT, UR20, URZ, UPT ;  /* 0x000000ff1400728c */ /* 0x000fe2000bfa5270 */
[----:B------:R-:W-:Y:S01]  /*0fe0*/  @!UP0 UMOV UR6, 0x400 ;  /* 0x0000040000068882 */ /* 0x000fe20000000000 */
[----:B------:R-:W-:-:S04]  /*0ff0*/  @!UP0 UIADD3 UR4, UPT, UPT, -UR4, 0x100000, URZ ;  /* 0x0010000004048890 */ /* 0x000fc8000fffe1ff */
[----:B------:R-:W-:Y:S02]  /*1000*/  @!UP0 USHF.L.U32 UR5, UR4, 0xb, URZ ;  /* 0x0000000b04058899 */ /* 0x000fe400080006ff */
[----:B------:R-:W-:Y:S02]  /*1010*/  @!UP0 USHF.L.U32 UR4, UR4, 0x1, URZ ;  /* 0x0000000104048899 */ /* 0x000fe400080006ff */
[----:B---3--:R-:W-:Y:S01]  /*1020*/  @!UP0 ULEA UR6, UR7, UR6, 0x18 ;  /* 0x0000000607068291 */ /* 0x008fe2000f8ec0ff */
[----:B------:R-:W1:Y:S01]  /*1030*/  LDCU UR7, c[0x0][0x36c] ;  /* 0x00006d80ff0777ac */ /* 0x000e620008000800 */
[----:B------:R-:W-:Y:S01]  /*1040*/  VOTEU.ALL UP0, P1 ;  /* 0x0000000000ff7886 */ /* 0x000fe20000800000 */
[----:B------:R-:W2:Y:S09]  /*1050*/  FENCE.VIEW.ASYNC.S ;  /* 0x00000000000073c6 */ /* 0x000eb20000000000 */
[----:B--2---:R2:W3:Y:S01]  /*1060*/  @!UP0 SYNCS.EXCH.64 URZ, [UR6+0x1d0], UR4 ;  /* 0x0001d00406ff85b2 */ /* 0x0044e20008000100 */
[----:B-1----:R-:W-:-:S09]  /*1070*/  UISETP.EQ.U32.AND UP6, UPT, UR7, 0x1, UPT ;  /* 0x000000010700788c */ /* 0x002fd2000bfc2070 */
[----:B--2---:R-:W-:Y:S05]  /*1080*/  BRA.U !UP6, `(.L_x_16) ;  /* 0x000000010e087547 */ /* 0x004fea000b800000 */
[----:B---3--:R-:W-:Y:S01]  /*1090*/  UCGABAR_ARV ;  /* 0x00000000000079c7 */ /* 0x008fe20008000000 */
[----:B------:R-:W-:Y:S05]  /*10a0*/  BRA `(.L_x_17) ;  /* 0x0000000000047947 */ /* 0x000fea0003800000 */
.L_x_16:
[----:B---3--:R-:W-:Y:S01]  /*10b0*/  NOP ;  /* 0x0000000000007918 */ /* 0x008fe20000000000 */
.L_x_17:
[----:B------:R-:W1:Y:S01]  /*10c0*/  S2UR UR23, SR_CTAID.X ;  /* 0x00000000001779c3 */ /* 0x000e620000002500 */
[----:B------:R-:W-:-:S05]  /*10d0*/  CS2R.32 R83, SR_CgaSize ;  /* 0x0000000000537805 */ /* 0x000fca0000008a00 */
[----:B------:R-:W-:-:S05]  /*10e0*/  IMAD R83, R83, -0xa0, RZ ;  /* 0xffffff6053537824 */ /* 0x000fca00078e02ff */
[----:B------:R-:W-:-:S14]  /*10f0*/  R2UR UR5, R83 ;  /* 0x00000000530572ca */ /* 0x000fdc00000e0000 */
[----:B------:R-:W2:Y:S01]  /*1100*/  LDCU UR5, c[0x0][UR5+0x2b0] ;  /* 0x00005600050577ac */ /* 0x000ea20008000800 */
[----:B------:R-:W-:-:S05]  /*1110*/  CS2R.32 R83, SR_CgaSize ;  /* 0x0000000000537805 */ /* 0x000fca0000008a00 */
[----:B------:R-:W-:-:S05]  /*1120*/  IMAD R83, R83, -0xa0, RZ ;  /* 0xffffff6053537824 */ /* 0x000fca00078e02ff */
[----:B------:R-:W-:-:S14]  /*1130*/  R2UR UR4, R83 ;  /* 0x00000000530472ca */ /* 0x000fdc00000e0000 */
[----:B------:R-:W3:Y:S01]  /*1140*/  LDCU UR4, c[0x0][UR4+0x2b4] ;  /* 0x00005680040477ac */ /* 0x000ee20008000800 */
[----:B------:R-:W4:Y:S01]  /*1150*/  S2UR UR30, SR_CTAID.Y ;  /* 0x00000000001e79c3 */ /* 0x000f220000002600 */
[----:B------:R-:W-:-:S05]  /*1160*/  CS2R.32 R83, SR_CgaSize ;  /* 0x0000000000537805 */ /* 0x000fca0000008a00 */
[----:B------:R-:W-:-:S05]  /*1170*/  IMAD R83, R83, -0xa0, RZ ;  /* 0xffffff6053537824 */ /* 0x000fca00078e02ff */
[----:B------:R-:W-:-:S14]  /*1180*/  R2UR UR7, R83 ;  /* 0x00000000530772ca */ /* 0x000fdc00000e0000 */
[----:B------:R-:W3:Y:S01]  /*1190*/  LDCU UR7, c[0x0][UR7+0x2a0] ;  /* 0x00005400070777ac */ /* 0x000ee20008000800 */
[----:B------:R-:W-:-:S05]  /*11a0*/  CS2R.32 R83, SR_CgaSize ;  /* 0x0000000000537805 */ /* 0x000fca0000008a00 */
[----:B------:R-:W-:-:S05]  /*11b0*/  IMAD R83, R83, -0xa0, RZ ;  /* 0xffffff6053537824 */ /* 0x000fca00078e02ff */
[----:B------:R-:W-:-:S14]  /*11c0*/  R2UR UR8, R83 ;  /* 0x00000000530872ca */ /* 0x000fdc00000e0000 */
[----:B------:R-:W3:Y:S01]  /*11d0*/  LDCU UR8, c[0x0][UR8+0x2a4] ;  /* 0x00005480080877ac */ /* 0x000ee20008000800 */
[----:B------:R-:W-:Y:S01]  /*11e0*/  UISETP.GT.U32.AND UP0, UPT, UR33, 0xffff, UPT ;  /* 0x0000ffff2100788c */ /* 0x000fe2000bf04070 */
[----:B------:R-:W3:Y:S01]  /*11f0*/  LDCU UR21, c[0x0][0xb24] ;  /* 0x00016480ff1577ac */ /* 0x000ee20008000800 */
[----:B------:R-:W3:Y:S01]  /*1200*/  LDCU UR45, c[0x0][0xb24] ;  /* 0x00016480ff2d77ac */ /* 0x000ee20008000800 */
[----:B-1----:R-:W-:Y:S01]  /*1210*/  I2FP.F32.U32 R2, UR23 ;  /* 0x0000001700027c45 */ /* 0x002fe20008201000 */
[----:B------:R-:W1:Y:S04]  /*1220*/  LDCU UR27, c[0x0][0xb30] ;  /* 0x00016600ff1b77ac */ /* 0x000e680008000800 */
[----:B--2---:R-:W-:Y:S01]  /*1230*/  FMUL R2, R2, UR5 ;  /* 0x0000000502027c20 */ /* 0x004fe20008400000 */
[----:B------:R-:W-:Y:S01]  /*1240*/  USEL UR5, UR33, 0xffff, !UP0 ;  /* 0x0000ffff21057887 */ /* 0x000fe2000c000000 */
[----:B----4-:R-:W-:-:S04]  /*1250*/  I2FP.F32.U32 R0, UR30 ;  /* 0x0000001e00007c45 */ /* 0x010fc80008201000 */
[----:B------:R-:W2:Y:S01]  /*1260*/  F2I.U32.TRUNC.NTZ R2, R2 ;  /* 0x0000000200027305 */ /* 0x000ea2000020f000 */
[----:B------:R-:W-:Y:S01]  /*1270*/  ULOP3.LUT UR25, UR5, 0xffff, URZ, 0xc0, !UPT ;  /* 0x0000ffff05197892 */ /* 0x000fe2000f8ec0ff */
[----:B---3--:R-:W-:-:S06]  /*1280*/  FMUL R0, R0, UR4 ;  /* 0x0000000400007c20 */ /* 0x008fcc0008400000 */
[----:B------:R-:W3:Y:S01]  /*1290*/  F2I.U32.TRUNC.NTZ R0, R0 ;  /* 0x0000000000007305 */ /* 0x000ee2000020f000 */
[----:B--2---:R-:W-:Y:S02]  /*12a0*/  R2UR UR4, R2 ;  /* 0x00000000020472ca */ /* 0x004fe400000e0000 */
[----:B------:R-:W-:Y:S02]  /*12b0*/  PRMT R2, RZ, 0x7610, R2 ;  /* 0x00007610ff027816 */ /* 0x000fe40000000002 */
[----:B---3--:R-:W-:Y:S02]  /*12c0*/  R2UR UR6, R0 ;  /* 0x00000000000672ca */ /* 0x008fe400000e0000 */
[----:B------:R-:W-:-:S07]  /*12d0*/  PRMT R0, RZ, 0x7610, R0 ;  /* 0x00007610ff007816 */ /* 0x000fce0000000000 */
[----:B------:R-:W-:-:S04]  /*12e0*/  UIADD3 UR5, UPT, UPT, -UR4, URZ, URZ ;  /* 0x000000ff04057290 */ /* 0x000fc8000fffe1ff */
[----:B------:R-:W-:Y:S02]  /*12f0*/  UIMAD UR5, UR7, UR5, UR23 ;  /* 0x00000005070572a4 */ /* 0x000fe4000f8e0217 */
[----:B------:R-:W-:-:S04]  /*1300*/  UIADD3 UR4, UPT, UPT, -UR6, URZ, URZ ;  /* 0x000000ff06047290 */ /* 0x000fc8000fffe1ff */
[----:B------:R-:W-:Y:S01]  /*1310*/  IMAD.U32 R83, RZ, RZ, UR5 ;  /* 0x00000005ff537e24 */ /* 0x000fe2000f8e00ff */
[----:B------:R-:W-:-:S06]  /*1320*/  UIMAD UR4, UR8, UR4, UR30 ;  /* 0x00000004080472a4 */ /* 0x000fcc000f8e021e */
[----:B------:R-:W-:Y:S01]  /*1330*/  IMAD.U32 R82, RZ, RZ, UR4 ;  /* 0x00000004ff527e24 */ /* 0x000fe2000f8e00ff */
[----:B-1----:R-:W-:Y:S06]  /*1340*/  BRA.U UP5, `(.L_x_18) ;  /* 0x00000001056c7547 */ /* 0x002fec000b800000 */
[----:B------:R-:W-:Y:S02]  /*1350*/  R2UR UR4, R82 ;  /* 0x00000000520472ca */ /* 0x000fe400000e0000 */
[----:B------:R-:W-:-:S11]  /*1360*/  R2UR UR10, R83 ;  /* 0x00000000530a72ca */ /* 0x000fd600000e0000 */
[----:B------:R-:W-:Y:S02]  /*1370*/  UISETP.NE.AND UP0, UPT, UR4, URZ, UPT ;  /* 0x000000ff0400728c */ /* 0x000fe4000bf05270 */
[----:B------:R-:W-:Y:S02]  /*1380*/  ULOP3.LUT UR4, UR10, 0x2, URZ, 0x3c, !UPT ;  /* 0x000000020a047892 */ /* 0x000fe4000f8e3cff */
[----:B------:R-:W-:Y:S02]  /*1390*/  UISETP.GT.U32.AND UP2, UPT, UR10, 0x1, UP0 ;  /* 0x000000010a00788c */ /* 0x000fe40008744070 */
[----:B------:R-:W-:Y:S02]  /*13a0*/  ULOP3.LUT UR5, UR10, 0x4, URZ, 0x3c, !UPT ;  /* 0x000000040a057892 */ /* 0x000fe4000f8e3cff */
[----:B------:R-:W-:Y:S02]  /*13b0*/  USEL UR8, URZ, 0x1, UP2 ;  /* 0x00000001ff087887 */ /* 0x000fe40009000000 */
[----:B------:R-:W-:-:S02]  /*13c0*/  USEL UR7, URZ, 0x2, UP2 ;  /* 0x00000002ff077887 */ /* 0x000fc40009000000 */
[----:B------:R-:W-:Y:S02]  /*13d0*/  UISETP.GT.U32.AND UP2, UPT, UR4, 0x1, UP0 ;  /* 0x000000010400788c */ /* 0x000fe40008744070 */
[----:B------:R-:W-:Y:S02]  /*13e0*/  ULOP3.LUT UR4, UR10, 0x6, URZ, 0x3c, !UPT ;  /* 0x000000060a047892 */ /* 0x000fe4000f8e3cff */
[----:B------:R-:W-:Y:S02]  /*13f0*/  USEL UR6, URZ, 0x4, UP2 ;  /* 0x00000004ff067887 */ /* 0x000fe40009000000 */
[----:B------:R-:W-:Y:S02]  /*1400*/  USEL UR9, URZ, 0x8, UP2 ;  /* 0x00000008ff097887 */ /* 0x000fe40009000000 */
[----:B------:R-:W-:Y:S02]  /*1410*/  UISETP.GT.U32.AND UP2, UPT, UR5, 0x1, UP0 ;  /* 0x000000010500788c */ /* 0x000fe40008744070 */
[----:B------:R-:W-:-:S02]  /*1420*/  UISETP.GT.U32.AND UP0, UPT, UR4, 0x1, UP0 ;  /* 0x000000010400788c */ /* 0x000fc40008704070 */
[----:B------:R-:W-:Y:S02]  /*1430*/  USEL UR4, URZ, 0x10, UP2 ;  /* 0x00000010ff047887 */ /* 0x000fe40009000000 */
[----:B------:R-:W-:Y:S02]  /*1440*/  UIADD3 UR5, UPT, UPT, UR6, UR7, UR8 ;  /* 0x0000000706057290 */ /* 0x000fe4000fffe008 */
[----:B------:R-:W-:Y:S02]  /*1450*/  USEL UR7, URZ, 0x40, UP0 ;  /* 0x00000040ff077887 */ /* 0x000fe40008000000 */
[----:B------:R-:W-:Y:S02]  /*1460*/  USEL UR8, URZ, 0x20, UP2 ;  /* 0x00000020ff087887 */ /* 0x000fe40009000000 */
[----:B------:R-:W-:Y:S02]  /*1470*/  UIADD3 UR5, UPT, UPT, UR4, UR5, UR9 ;  /* 0x0000000504057290 */ /* 0x000fe4000fffe009 */
[----:B------:R-:W-:-:S02]  /*1480*/  ULOP3.LUT UR4, UR10, 0xfffffffe, URZ, 0xc0, !UPT ;  /* 0xfffffffe0a047892 */ /* 0x000fc4000f8ec0ff */
[----:B------:R-:W-:Y:S02]  /*1490*/  USEL UR6, URZ, 0x80, UP0 ;  /* 0x00000080ff067887 */ /* 0x000fe40008000000 */
[----:B------:R-:W-:-:S03]  /*14a0*/  UIADD3 UR5, UPT, UPT, UR7, UR5, UR8 ;  /* 0x0000000507057290 */ /* 0x000fc6000fffe008 */
[----:B------:R-:W-:Y:S01]  /*14b0*/  UMOV UR7, 0x3 ;  /* 0x0000000300077882 */ /* 0x000fe20000000000 */
[----:B------:R-:W-:Y:S02]  /*14c0*/  UIADD3 UR5, UPT, UPT, UR5, UR6, URZ ;  /* 0x0000000605057290 */ /* 0x000fe4000fffe0ff */
[----:B------:R-:W-:-:S04]  /*14d0*/  USHF.L.U32 UR4, UR7, UR4, URZ ;  /* 0x0000000407047299 */ /* 0x000fc800080006ff */
[----:B------:R-:W-:Y:S02]  /*14e0*/  IMAD.U32 R2, RZ, RZ, UR5 ;  /* 0x00000005ff027e24 */ /* 0x000fe4000f8e00ff */
[----:B------:R-:W-:-:S07]  /*14f0*/  IMAD.U32 R0, RZ, RZ, UR4 ;  /* 0x00000004ff007e24 */ /* 0x000fce000f8e00ff */
.L_x_18:
[----:B------:R-:W1:Y:S01]  /*1500*/  S2UR UR36, SR_CTAID.Z ;  /* 0x00000000002479c3 */ /* 0x000e620000002700 */
[----:B------:R-:W-:Y:S01]  /*1510*/  UISETP.GE.AND UP0, UPT, UR21, 0x1, UPT ;  /* 0x000000011500788c */ /* 0x000fe2000bf06270 */
[----:B------:R-:W-:Y:S01]  /*1520*/  UMOV UR28, 0x55 ;  /* 0x00000055001c7882 */ /* 0x000fe20000000000 */
[----:B------:R-:W-:-:S07]  /*1530*/  UMOV UR26, UR23 ;  /* 0x00000017001a7c82 */ /* 0x000fce0008000000 */
[----:B------:R-:W-:Y:S05]  /*1540*/  BRA.U !UP0, `(.L_x_19) ;  /* 0x0000000108d47547 */ /* 0x000fea000b800000 */
[----:B------:R-:W2:Y:S01]  /*1550*/  LDCU.128 UR16, c[0x0][0xb10] ;  /* 0x00016200ff1077ac */ /* 0x000ea20008000c00 */
[----:B------:R-:W3:Y:S01]  /*1560*/  LDCU UR13, c[0x0][0x370] ;  /* 0x00006e00ff0d77ac */ /* 0x000ee20008000800 */
[----:B------:R-:W4:Y:S01]  /*1570*/  LDCU UR8, c[0x0][0x374] ;  /* 0x00006e80ff0877ac */ /* 0x000f220008000800 */
[----:B------:R-:W1:Y:S01]  /*1580*/  LDCU UR22, c[0x0][0xb0c] ;  /* 0x00016180ff1677ac */ /* 0x000e620008000800 */
[----:B------:R-:W1:Y:S01]  /*1590*/  LDCU UR24, c[0x0][0xb20] ;  /* 0x00016400ff1877ac */ /* 0x000e620008000800 */
[----:B--2---:R-:W-:Y:S01]  /*15a0*/  UIMAD.WIDE.U32 UR4, UR23, UR16, URZ ;  /* 0x00000010170472a5 */ /* 0x004fe2000f8e00ff */
[----:B------:R-:W2:Y:S01]  /*15b0*/  LDCU.64 UR14, c[0x0][0xb28] ;  /* 0x00016500ff0e77ac */ /* 0x000ea20008000a00 */
[----:B------:R-:W-:-:S05]  /*15c0*/  UISETP.NE.AND UP3, UPT, UR18, 0x1, UPT ;  /* 0x000000011200788c */ /* 0x000fca000bf65270 */
[----:B------:R-:W-:Y:S01]  /*15d0*/  UMOV UR4, UR5 ;  /* 0x0000000500047c82 */ /* 0x000fe20008000000 */
[----:B---3--:R-:W-:Y:S02]  /*15e0*/  UIMAD.WIDE.U32 UR6, UR13, UR16, URZ ;  /* 0x000000100d0672a5 */ /* 0x008fe4000f8e00ff */
[----:B------:R-:W-:Y:S02]  /*15f0*/  USHF.R.U32.HI UR9, URZ, UR17, UR4 ;  /* 0x00000011ff097299 */ /* 0x000fe40008011604 */
[----:B----4-:R-:W-:Y:S02]  /*1600*/  UIMAD.WIDE.U32 UR4, UR8, UR19, URZ ;  /* 0x00000013080472a5 */ /* 0x010fe4000f8e00ff */
[----:B-1----:R-:W-:Y:S01]  /*1610*/  UISETP.NE.AND UP0, UPT, UR22, 0x1, UPT ;  /* 0x000000011600788c */ /* 0x002fe2000bf05270 */
[----:B------:R-:W-:Y:S01]  /*1620*/  UMOV UR6, UR7 ;  /* 0x0000000700067c82 */ /* 0x000fe20008000000 */
[----:B------:R-:W-:-:S03]  /*1630*/  UISETP.NE.AND UP2, UPT, UR21, 0x1, UPT ;  /* 0x000000011500788c */ /* 0x000fc6000bf45270 */
[----:B------:R-:W-:Y:S01]  /*1640*/  UMOV UR4, UR5 ;  /* 0x0000000500047c82 */ /* 0x000fe20008000000 */
[----:B------:R-:W-:Y:S02]  /*1650*/  USEL UR12, UR23, UR9, !UP0 ;  /* 0x00000009170c7287 */ /* 0x000fe4000c000000 */
[----:B------:R-:W-:Y:S02]  /*1660*/  @UP3 USHF.R.U32.HI UR8, URZ, UR24, UR4 ;  /* 0x00000018ff083299 */ /* 0x000fe40008011604 */
[----:B------:R-:W-:Y:S02]  /*1670*/  UIADD3 UR26, UPT, UPT, -UR12, URZ, URZ ;  /* 0x000000ff0c1a7290 */ /* 0x000fe4000fffe1ff */
[----:B------:R-:W-:Y:S02]  /*1680*/  @UP0 USHF.R.U32.HI UR13, URZ, UR17, UR6 ;  /* 0x00000011ff0d0299 */ /* 0x000fe40008011606 */
[----:B------:R-:W-:Y:S02]  /*1690*/  UIMAD.WIDE.U32 UR6, UR30, UR19, URZ ;  /* 0x000000131e0672a5 */ /* 0x000fe4000f8e00ff */
[----:B--2---:R-:W-:-:S02]  /*16a0*/  UIMAD.WIDE.U32 UR4, UR8, UR14, URZ ;  /* 0x0000000e080472a5 */ /* 0x004fc4000f8e00ff */
[----:B------:R-:W-:Y:S02]  /*16b0*/  UIMAD.WIDE.U32 UR10, UR13, UR14, URZ ;  /* 0x0000000e0d0a72a5 */ /* 0x000fe4000f8e00ff */
[----:B------:R-:W-:Y:S01]  /*16c0*/  UIMAD UR26, UR22, UR26, UR23 ;  /* 0x0000001a161a72a4 */ /* 0x000fe2000f8e0217 */
[----:B------:R-:W-:Y:S02]  /*16d0*/  UMOV UR6, UR7 ;  /* 0x0000000700067c82 */ /* 0x000fe40008000000 */
[----:B------:R-:W-:Y:S01]  /*16e0*/  UMOV UR4, UR5 ;  /* 0x0000000500047c82 */ /* 0x000fe20008000000 */
[----:B------:R-:W-:Y:S02]  /*16f0*/  USHF.R.U32.HI UR6, URZ, UR24, UR6 ;  /* 0x00000018ff067299 */ /* 0x000fe40008011606 */
[----:B------:R-:W-:Y:S01]  /*1700*/  @UP2 USHF.R.U32.HI UR8, URZ, UR15, UR4 ;  /* 0x0000000fff082299 */ /* 0x000fe20008011604 */
[----:B------:R-:W-:Y:S01]  /*1710*/  UMOV UR5, UR11 ;  /* 0x0000000b00057c82 */ /* 0x000fe20008000000 */
[----:B------:R-:W-:-:S02]  /*1720*/  USEL UR4, UR30, UR6, !UP3 ;  /* 0x000000061e047287 */ /* 0x000fc4000d800000 */
[----:B------:R-:W-:Y:S02]  /*1730*/  @UP2 USHF.R.U32.HI UR13, URZ, UR15, UR5 ;  /* 0x0000000fff0d2299 */ /* 0x000fe40008011605 */
[----:B------:R-:W-:Y:S02]  /*1740*/  UIMAD UR5, UR8, UR21, URZ ;  /* 0x00000015080572a4 */ /* 0x000fe4000f8e02ff */
[----:B------:R-:W-:Y:S02]  /*1750*/  UIMAD UR8, UR13, UR21, URZ ;  /* 0x000000150d0872a4 */ /* 0x000fe4000f8e02ff */
[----:B------:R-:W-:Y:S02]  /*1760*/  UISETP.GE.AND UP0, UPT, UR4, UR5, UPT ;  /* 0x000000050400728c */ /* 0x000fe4000bf06270 */
[----:B------:R-:W-:Y:S02]  /*1770*/  UIMAD.WIDE.U32 UR6, UR4, UR14, URZ ;  /* 0x0000000e040672a5 */ /* 0x000fe4000f8e00ff */
[----:B------:R-:W-:-:S02]  /*1780*/  UISETP.GE.OR UP0, UPT, UR12, UR8, UP0 ;  /* 0x000000080c00728c */ /* 0x000fc40008706670 */
[----:B------:R-:W-:-:S03]  /*1790*/  UIMAD.WIDE.U32 UR8, UR12, UR14, URZ ;  /* 0x0000000e0c0872a5 */ /* 0x000fc6000f8e00ff */
[----:B------:R-:W-:Y:S01]  /*17a0*/  UMOV UR6, UR7 ;  /* 0x0000000700067c82 */ /* 0x000fe20008000000 */
[----:B------:R-:W-:Y:S02]  /*17b0*/  UIADD3 UR7, UPT, UPT, -UR4, URZ, URZ ;  /* 0x000000ff04077290 */ /* 0x000fe4000fffe1ff */
[----:B------:R-:W-:Y:S02]  /*17c0*/  USHF.R.U32.HI UR6, URZ, UR15, UR6 ;  /* 0x0000000fff067299 */ /* 0x000fe40008011606 */
[----:B------:R-:W-:Y:S02]  /*17d0*/  UIMAD UR30, UR18, UR7, UR30 ;  /* 0x00000007121e72a4 */ /* 0x000fe4000f8e021e */
[----:B------:R-:W-:Y:S01]  /*17e0*/  USEL UR6, UR4, UR6, !UP2 ;  /* 0x0000000604067287 */ /* 0x000fe2000d000000 */
[----:B------:R-:W-:Y:S02]  /*17f0*/  @!UP0 UMOV UR5, UR9 ;  /* 0x0000000900058c82 */ /* 0x000fe40008000000 */
[----:B------:R-:W-:-:S02]  /*1800*/  @!UP0 USHF.R.U32.HI UR5, URZ, UR15, UR5 ;  /* 0x0000000fff058299 */ /* 0x000fc40008011605 */
[----:B------:R-:W-:Y:S02]  /*1810*/  UIADD3 UR7, UPT, UPT, -UR6, URZ, URZ ;  /* 0x000000ff06077290 */ /* 0x000fe4000fffe1ff */
[----:B------:R-:W-:Y:S02]  /*1820*/  @!UP0 USEL UR5, UR12, UR5, !UP2 ;  /* 0x000000050c058287 */ /* 0x000fe4000d000000 */
[----:B------:R-:W-:Y:S02]  /*1830*/  UIMAD UR7, UR21, UR7, UR4 ;  /* 0x00000007150772a4 */ /* 0x000fe4000f8e0204 */
[----:B------:R-:W-:Y:S02]  /*1840*/  @!UP0 UIADD3 UR6, UPT, UPT, UR6, -UR5, URZ ;  /* 0x8000000506068290 */ /* 0x000fe4000fffe0ff */
[----:B------:R-:W-:Y:S02]  /*1850*/  @!UP0 UIMAD UR7, UR7, UR13, UR5 ;  /* 0x0000000d070782a4 */ /* 0x000fe4000f8e0205 */
[----:B------:R-:W-:-:S04]  /*1860*/  @!UP0 UIMAD UR4, UR6, UR21, UR12 ;  /* 0x00000015060482a4 */ /* 0x000fc8000f8e020c */
[----:B------:R-:W-:Y:S01]  /*1870*/  UIMAD UR30, UR4, UR18, UR30 ;  /* 0x00000012041e72a4 */ /* 0x000fe2000f8e021e */
[----:B------:R-:W-:Y:S02]  /*1880*/  @!UP0 UMOV UR12, UR7 ;  /* 0x00000007000c8c82 */ /* 0x000fe40008000000 */
[----:B------:R-:W-:-:S12]  /*1890*/  UIMAD UR26, UR12, UR22, UR26 ;  /* 0x000000160c1a72a4 */ /* 0x000fd8000f8e021a */
.L_x_19:
[----:B------:R-:W-:Y:S02]  /*18a0*/  UISETP.NE.AND UP2, UPT, UR27, 0x1, UPT ;  /* 0x000000011b00788c */ /* 0x000fe4000bf45270 */
[----:B------:R-:W-:Y:S02]  /*18b0*/  UISETP.NE.AND UP0, UPT, UR20, 0x2, UPT ;  /* 0x000000021400788c */ /* 0x000fe4000bf05270 */
[----:B------:R-:W-:-:S05]  /*18c0*/  USHF.L.U32 UR25, UR28, UR25, URZ ;  /* 0x000000191c197299 */ /* 0x000fca00080006ff */
[----:B------:R-:W-:Y:S07]  /*18d0*/  BRA.U UP2, `(.L_x_20) ;  /* 0x0000000102407547 */ /* 0x000fee000b800000 */
[----:B------:R-:W2:Y:S01]  /*18e0*/  LDCU.128 UR8, c[0x0][0xb10] ;  /* 0x00016200ff0877ac */ /* 0x000ea20008000c00 */
[----:B------:R-:W3:Y:S01]  /*18f0*/  LDCU UR12, c[0x0][0xb0c] ;  /* 0x00016180ff0c77ac */ /* 0x000ee20008000800 */
[----:B------:R-:W4:Y:S01]  /*1900*/  LDCU UR13, c[0x0][0xb20] ;  /* 0x00016400ff0d77ac */ /* 0x000f220008000800 */
[----:B--2---:R-:W-:Y:S02]  /*1910*/  UIMAD.WIDE.U32 UR4, UR26, UR8, URZ ;  /* 0x000000081a0472a5 */ /* 0x004fe4000f8e00ff */
[----:B------:R-:W-:Y:S02]  /*1920*/  UIMAD.WIDE.U32 UR6, UR30, UR11, URZ ;  /* 0x0000000b1e0672a5 */ /* 0x000fe4000f8e00ff */
[----:B---3--:R-:W-:Y:S02]  /*1930*/  UISETP.NE.AND UP2, UPT, UR12, 0x1, UPT ;  /* 0x000000010c00788c */ /* 0x008fe4000bf45270 */
[----:B------:R-:W-:-:S03]  /*1940*/  USHF.R.U32.HI UR5, URZ, UR9, UR5 ;  /* 0x00000009ff057299 */ /* 0x000fc60008011605 */
[----:B------:R-:W-:Y:S01]  /*1950*/  UMOV UR4, UR7 ;  /* 0x0000000700047c82 */ /* 0x000fe20008000000 */
[----:B------:R-:W-:Y:S02]  /*1960*/  USEL UR5, UR26, UR5, !UP2 ;  /* 0x000000051a057287 */ /* 0x000fe4000d000000 */
[----:B------:R-:W-:Y:S02]  /*1970*/  UISETP.NE.AND UP2, UPT, UR10, 0x1, UPT ;  /* 0x000000010a00788c */ /* 0x000fe4000bf45270 */
[----:B----4-:R-:W-:-:S04]  /*1980*/  USHF.R.U32.HI UR4, URZ, UR13, UR4 ;  /* 0x0000000dff047299 */ /* 0x010fc80008011604 */
[----:B------:R-:W-:-:S04]  /*1990*/  USEL UR4, UR30, UR4, !UP2 ;  /* 0x000000041e047287 */ /* 0x000fc8000d000000 */
[----:B------:R-:W-:Y:S02]  /*19a0*/  UIADD3 UR6, UPT, UPT, -UR4, UR5, URZ ;  /* 0x0000000504067290 */ /* 0x000fe4000fffe1ff */
[----:B------:R-:W-:Y:S02]  /*19b0*/  UIADD3 UR4, UPT, UPT, UR4, -UR5, URZ ;  /* 0x8000000504047290 */ /* 0x000fe4000fffe0ff */
[----:B------:R-:W-:Y:S02]  /*19c0*/  UIMAD UR30, UR6, UR10, UR30 ;  /* 0x0000000a061e72a4 */ /* 0x000fe4000f8e021e */
[----:B------:R-:W-:-:S12]  /*19d0*/  UIMAD UR26, UR4, UR12, UR26 ;  /* 0x0000000c041a72a4 */ /* 0x000fd8000f8e021a */
.L_x_20:
[----:B------:R-:W-:Y:S05]  /*19e0*/  BRA.U !UP6, `(.L_x_21) ;  /* 0x000000010e0c7547 */ /* 0x000fea000b800000 */
[----:B------:R-:W-:Y:S01]  /*19f0*/  UCGABAR_WAIT ;  /* 0x0000000000007dc7 */ /* 0x000fe20008000000 */
[----:B------:R-:W-:Y:S01]  /*1a00*/  CCTL.IVALL ;  /* 0x00000000ff00798f */ /* 0x000fe20002000000 */
[----:B------:R-:W-:Y:S05]  /*1a10*/  BRA `(.L_x_22) ;  /* 0x0000000000047947 */ /* 0x000fea0003800000 */
.L_x_21:
[----:B------:R-:W-:Y:S06]  /*1a20*/  BAR.SYNC.DEFER_BLOCKING 0x0 ;  /* 0x0000000000007b1d */ /* 0x000fec0000010000 */
.L_x_22:
[----:B------:R-:W-:Y:S05]  /*1a30*/  BRA.U UP0, `(.L_x_23) ;  /* 0x00000019009c7547 */ /* 0x000fea000b800000 */
[----:B------:R-:W2:Y:S01]  /*1a40*/  LDCU UR6, c[0x0][0x38c] ;  /* 0x00007180ff0677ac */ /* 0x000ea20008000800 */
[----:B------:R-:W3:Y:S01]  /*1a50*/  S2UR UR8, SR_CgaCtaId ;  /* 0x00000000000879c3 */ /* 0x000ee20000008800 */
[----:B------:R-:W-:Y:S01]  /*1a60*/  PLOP3.LUT P1, PT, PT, PT, UP4, 0x80, 0x8 ;  /* 0x000000000008781c */ /* 0x000fe20003f2f048 */
[----:B------:R-:W-:Y:S01]  /*1a70*/  IMAD.MOV.U32 R12, RZ, RZ, 0x1 ;  /* 0x00000001ff0c7424 */ /* 0x000fe200078e00ff */
[----:B------:R-:W-:Y:S01]  /*1a80*/  UMOV UR13, 0x400 ;  /* 0x00000400000d7882 */ /* 0x000fe20000000000 */
[----:B------:R-:W-:Y:S01]  /*1a90*/  USHF.L.U32 UR44, UR23, 0x7, URZ ;  /* 0x00000007172c7899 */ /* 0x000fe200080006ff */
[----:B------:R-:W-:Y:S01]  /*1aa0*/  ISETP.NE.AND P2, PT, R3, RZ, P3 ;  /* 0x000000ff0300720c */ /* 0x000fe20001f45270 */
[----:B------:R-:W-:Y:S01]  /*1ab0*/  UISETP.NE.AND UP1, UPT, UR20, URZ, UPT ;  /* 0x000000ff1400728c */ /* 0x000fe2000bf25270 */
[----:B------:R-:W-:Y:S02]  /*1ac0*/  PLOP3.LUT P1, PT, P1, PT, PT, 0x8, 0x80 ;  /* 0x000000000080781c */ /* 0x000fe40000f2e170 */
[----:B------:R-:W-:Y:S01]  /*1ad0*/  CS2R R10, SRZ ;  /* 0x00000000000a7805 */ /* 0x000fe2000001ff00 */
[----:B------:R-:W-:Y:S01]  /*1ae0*/  IMAD.MOV.U32 R9, RZ, RZ, RZ ;  /* 0x000000ffff097224 */ /* 0x000fe200078e00ff */
[----:B------:R-:W4:Y:S01]  /*1af0*/  LDCU UR40, c[0x0][0x370] ;  /* 0x00006e00ff2877ac */ /* 0x000f220008000800 */
[----:B------:R-:W-:Y:S01]  /*1b00*/  IMAD.MOV.U32 R8, RZ, RZ, 0x1 ;  /* 0x00000001ff087424 */ /* 0x000fe200078e00ff */
[----:B------:R-:W1:Y:S01]  /*1b10*/  LDCU.64 UR28, c[0x0][0x348] ;  /* 0x00006900ff1c77ac */ /* 0x000e620008000a00 */
[----:B--2---:R-:W-:-:S02]  /*1b20*/  UIADD3 UR5, UPT, UPT, UR6, 0x1f, URZ ;  /* 0x0000001f06057890 */ /* 0x004fc4000fffe0ff */
[----:B------:R-:W-:Y:S02]  /*1b30*/  UIADD3 UR47, UPT, UPT, UR6, 0x3e, URZ ;  /* 0x0000003e062f7890 */ /* 0x000fe4000fffe0ff */
[----:B------:R-:W-:Y:S02]  /*1b40*/  USHF.R.S32.HI UR4, URZ, 0x1f, UR5 ;  /* 0x0000001fff047899 */ /* 0x000fe40008011405 */
[----:B---3--:R-:W-:Y:S02]  /*1b50*/  USHF.L.U32 UR24, UR8, 0xa, URZ ;  /* 0x0000000a08187899 */ /* 0x008fe400080006ff */
[----:B------:R-:W-:Y:S02]  /*1b60*/  ULEA.HI UR4, UR4, UR5, URZ, 0x5 ;  /* 0x0000000504047291 */ /* 0x000fe4000f8f28ff */
[----:B------:R-:W-:Y:S02]  /*1b70*/  UIADD3 UR5, UPT, UPT, UR6, -0x1, URZ ;  /* 0xffffffff06057890 */ /* 0x000fe4000fffe0ff */
[----:B------:R-:W-:-:S02]  /*1b80*/  USHF.R.S32.HI UR42, URZ, 0x5, UR4 ;  /* 0x00000005ff2a7899 */ /* 0x000fc40008011404 */
[----:B------:R-:W-:Y:S02]  /*1b90*/  UISETP.GE.U32.AND UP2, UPT, UR5, -0x3f, UPT ;  /* 0xffffffc10500788c */ /* 0x000fe4000bf46070 */
[----:B------:R-:W-:Y:S02]  /*1ba0*/  UISETP.LT.U32.AND UP0, UPT, UR42, 0x10, UPT ;  /* 0x000000102a00788c */ /* 0x000fe4000bf01070 */
[----:B------:R-:W-:Y:S02]  /*1bb0*/  USHF.L.U32 UR7, UR8, 0x4, URZ ;  /* 0x0000000408077899 */ /* 0x000fe400080006ff */
[----:B------:R-:W-:Y:S02]  /*1bc0*/  USEL UR41, UR42, 0x10, UP0 ;  /* 0x000000102a297887 */ /* 0x000fe40008000000 */
[----:B------:R-:W-:Y:S02]  /*1bd0*/  ULOP3.LUT UR24, UR24, 0x1800, URZ, 0xc0, !UPT ;  /* 0x0000180018187892 */ /* 0x000fe4000f8ec0ff */
[----:B------:R-:W-:-:S02]  /*1be0*/  UIADD3 UR4, UPT, UPT, UR41, -0x1, URZ ;  /* 0xffffffff29047890 */ /* 0x000fc4000fffe0ff */
[----:B------:R-:W-:Y:S02]  /*1bf0*/  ULEA UR13, UR8, UR13, 0x18 ;  /* 0x0000000d080d7291 */ /* 0x000fe4000f8ec0ff */
[----:B------:R-:W-:Y:S02]  /*1c00*/  ULOP3.LUT UR5, UR7, 0x60, URZ, 0xc0, !UPT ;  /* 0x0000006007057892 */ /* 0x000fe4000f8ec0ff */
[----:B------:R-:W-:Y:S02]  /*1c10*/  @UP2 UIADD3 UR4, UPT, UPT, UR41, URZ, URZ ;  /* 0x000000ff29042290 */ /* 0x000fe4000fffe0ff */
[----:B------:R-:W-:Y:S01]  /*1c20*/  USHF.L.U32 UR48, UR23, 0x6, URZ ;  /* 0x0000000617307899 */ /* 0x000fe200080006ff */
[----:B------:R-:W2:Y:S01]  /*1c30*/  LDCU UR39, c[0x0][0x374] ;  /* 0x00006e80ff2777ac */ /* 0x000ea20008000800 */
[----:B------:R-:W-:Y:S02]  /*1c40*/  USEL UR21, UR56, 0x2, UP1 ;  /* 0x0000000238157887 */ /* 0x000fe40008800000 */
[----:B------:R-:W-:-:S02]  /*1c50*/  UIADD3 UR24, UPT, UPT, UR13, 0x18600, UR24 ;  /* 0x000186000d187890 */ /* 0x000fc4000fffe018 */
[----:B------:R-:W-:Y:S02]  /*1c60*/  ULOP3.LUT UR44, UR5, 0x80, UR44, 0xf8, !UPT ;  /* 0x00000080052c7892 */ /* 0x000fe4000f8ef82c */
[----:B------:R-:W-:Y:S02]  /*1c70*/  UIADD3 UR46, UPT, UPT, UR42, -UR41, URZ ;  /* 0x800000292a2e7290 */ /* 0x000fe4000fffe0ff */
[----:B------:R-:W-:Y:S02]  /*1c80*/  UIADD3 UR27, UPT, UPT, UR4, 0x1, URZ ;  /* 0x00000001041b7890 */ /* 0x000fe4000fffe0ff */
[----:B------:R-:W-:Y:S01]  /*1c90*/  UIADD3 UR43, UPT, UPT, -UR4, URZ, URZ ;  /* 0x000000ff042b7290 */ /* 0x000fe2000fffe1ff */
[----:B-1--4-:R-:W-:-:S11]  /*1ca0*/  UMOV UR6, URZ ;  /* 0x000000ff00067c82 */ /* 0x012fd60008000000 */
.L_x_43:
[----:B-1----:R-:W1:Y:S02]  /*1cb0*/  S2UR UR4, SR_CgaCtaId ;  /* 0x00000000000479c3 */ /* 0x002e640000008800 */
[----:B-1----:R-:W-:-:S09]  /*1cc0*/  UISETP.NE.AND UP0, UPT, UR4, URZ, UPT ;  /* 0x000000ff0400728c */ /* 0x002fd2000bf05270 */
[----:B------:R-:W-:Y:S05]  /*1cd0*/  BRA.U UP0, `(.L_x_24) ;  /* 0x0000000100287547 */ /* 0x000fea000b800000 */
[----:B------:R-:W-:Y:S02]  /*1ce0*/  LEA R0, R9, UR13, 0x3 ;  /* 0x0000000d09007c11 */ /* 0x000fe4000f8e18ff */
[----:B------:R-:W-:-:S04]  /*1cf0*/  SHF.L.U32 R3, R8, 0x1f, RZ ;  /* 0x0000001f08037819 */ /* 0x000fc800000006ff */
[----:B------:R-:W1:Y:S02]  /*1d00*/  SYNCS.PHASECHK.TRANS64.TRYWAIT P0, [R0+URZ+0x1c0], R3 ;  /* 0x0001c003000075a7 */ /* 0x000e6400080011ff */
[----:B-1----:R-:W-:Y:S05]  /*1d10*/  @!P0 BRA `(.L_x_25) ;  /* 0x0000008800688947 */ /* 0x002fea0003800000 */
.L_x_162:
[----:B------:R3:W-:Y:S01]  /*1d20*/  SYNCS.ARRIVE.TRANS64.A1T0 RZ, [R0+URZ+0x1b0], RZ ;  /* 0x0001b0ff00ff79a7 */ /* 0x0007e200081000ff */
[----:B------:R-:W-:-:S05]  /*1d30*/  VIADD R9, R9, 0x1 ;  /* 0x0000000109097836 */ /* 0x000fca0000000000 */
[----:B------:R-:W-:-:S04]  /*1d40*/  ISETP.NE.AND P0, PT, R9, 0x2, PT ;  /* 0x000000020900780c */ /* 0x000fc80003f05270 */
[----:B-1----:R-:W-:Y:S02]  /*1d50*/  SEL R3, RZ, 0x1, P0 ;  /* 0x00000001ff037807 */ /* 0x002fe40000000000 */
[----:B------:R-:W-:Y:S02]  /*1d60*/  SEL R9, R9, RZ, P0 ;  /* 0x000000ff09097207 */ /* 0x000fe40000000000 */
[----:B------:R-:W-:-:S07]  /*1d70*/  LOP3.LUT R8, R8, R3, RZ, 0x3c, !PT ;  /* 0x0000000308087212 */ /* 0x000fce00078e3cff */
.L_x_24:
[----:B------:R-:W-:Y:S01]  /*1d80*/  ULEA UR4, UR6, UR13, 0x3 ;  /* 0x0000000d06047291 */ /* 0x000fe2000f8e18ff */
[----:B---3--:R-:W-:Y:S01]  /*1d90*/  SHF.L.U32 R0, R12, 0x1f, RZ ;  /* 0x0000001f0c007819 */ /* 0x008fe200000006ff */
[----:B------:R-:W-:Y:S02]  /*1da0*/  UISETP.GE.U32.AND UP0, UPT, UR47, 0x3f, UPT ;  /* 0x0000003f2f00788c */ /* 0x000fe4000bf06070 */
[----:B------:R-:W-:Y:S01]  /*1db0*/  ULEA UR19, UR30, UR44, 0x8 ;  /* 0x0000002c1e137291 */ /* 0x000fe2000f8e40ff */
[----:B------:R-:W-:-:S04]  /*1dc0*/  UMOV UR7, URZ ;  /* 0x000000ff00077c82 */ /* 0x000fc80008000000 */
[----:B------:R1:W3:Y:S01]  /*1dd0*/  SYNCS.PHASECHK.TRANS64.TRYWAIT P0, [UR4+0x80], R0 ;  /* 0x00008000ff0075a7 */ /* 0x0002e20008001104 */
[----:B------:R-:W-:-:S04]  /*1de0*/  ULEA.HI UR4, UR26, UR26, URZ, 0x1 ;  /* 0x0000001a1a047291 */ /* 0x000fc8000f8f08ff */
[----:B------:R-:W-:-:S04]  /*1df0*/  USHF.L.U32 UR4, UR4, 0x6, URZ ;  /* 0x0000000604047899 */ /* 0x000fc800080006ff */
[----:B------:R-:W-:-:S04]  /*1e00*/  ULOP3.LUT UR35, UR4, 0xffffff80, URZ, 0xc0, !UPT ;  /* 0xffffff8004237892 */ /* 0x000fc8000f8ec0ff */
[----:B------:R-:W-:Y:S01]  /*1e10*/  ULOP3.LUT UR35, UR35, 0x40, UR48, 0xf8, !UPT ;  /* 0x0000004023237892 */ /* 0x000fe2000f8ef830 */
[----:B------:R-:W-:Y:S11]  /*1e20*/  BRA.U !UP0, `(.L_x_26) ;  /* 0x0000000108c07547 */ /* 0x000ff6000b800000 */
[----:B------:R-:W-:Y:S01]  /*1e30*/  UMOV UR12, UR43 ;  /* 0x0000002b000c7c82 */ /* 0x000fe20008000000 */
[----:B------:R-:W-:Y:S01]  /*1e40*/  UMOV UR4, UR6 ;  /* 0x0000000600047c82 */ /* 0x000fe20008000000 */
[----:B------:R-:W-:-:S05]  /*1e50*/  UMOV UR34, URZ ;  /* 0x000000ff00227c82 */ /* 0x000fca0008000000 */
.L_x_32:
[----:B------:R-:W-:Y:S01]  /*1e60*/  ULEA UR33, UR4, UR13, 0x3 ;  /* 0x0000000d04217291 */ /* 0x000fe2000f8e18ff */
[----:B------:R-:W-:Y:S01]  /*1e70*/  @P3 MOV R2, 0x6000 ;  /* 0x0000600000023802 */ /* 0x000fe20000000f00 */
[----:B-1-34-:R-:W-:Y:S10]  /*1e80*/  @P0 BRA `(.L_x_27) ;  /* 0x00000000000c0947 */ /* 0x01aff40003800000 */
[----:B------:R-:W-:-:S04]  /*1e90*/  SHF.L.U32 R3, R12, 0x1f, RZ ;  /* 0x0000001f0c037819 */ /* 0x000fc800000006ff */
[----:B------:R-:W3:Y:S02]  /*1ea0*/  SYNCS.PHASECHK.TRANS64.TRYWAIT P0, [UR33+0x80], R3 ;  /* 0x00008003ff0075a7 */ /* 0x000ee40008001121 */
[----:B---3--:R-:W-:Y:S05]  /*1eb0*/  @!P0 BRA `(.L_x_28) ;  /* 0x0000008800148947 */ /* 0x008fea0003800000 */
.L_x_27:
[----:B------:R3:W-:Y:S01]  /*1ec0*/  @P3 SYNCS.ARRIVE.TRANS64 RZ, [UR33], R2 ;  /* 0x00000002ffff39a7 */ /* 0x0007e20008000021 */
[----:B------:R-:W-:Y:S02]  /*1ed0*/  ULOP3.LUT UR5, UR21, 0x2, URZ, 0xfc, !UPT ;  /* 0x0000000215057892 */ /* 0x000fe4000f8efcff */
[----:B------:R-:W-:Y:S02]  /*1ee0*/  UIADD3 UR12, UPT, UPT, UR12, 0x1, URZ ;  /* 0x000000010c0c7890 */ /* 0x000fe4000fffe0ff */
[----:B------:R-:W-:Y:S02]  /*1ef0*/  UISETP.NE.AND UP0, UPT, UR5, 0x2, UPT ;  /* 0x000000020500788c */ /* 0x000fe4000bf05270 */
[----:B------:R-:W-:-:S07]  /*1f00*/  UISETP.NE.AND UP2, UPT, UR12, 0x1, UPT ;  /* 0x000000010c00788c */ /* 0x000fce000bf45270 */
[----:B------:R-:W-:Y:S05]  /*1f10*/  BRA.U UP0, `(.L_x_29) ;  /* 0x0000000100047547 */ /* 0x000fea000b800000 */
[----:B--2---:R-:W-:Y:S05]  /*1f20*/  BPT.TRAP 0x1 ;  /* 0x000000040000795c */ /* 0x004fea0000300000 */
.L_x_29:
[----:B------:R-:W-:Y:S04]  /*1f30*/  BSSY.RECONVERGENT B0, `(.L_x_30) ;  /* 0x0000003000007945 */ /* 0x000fe80003800200 */
[----:B------:R-:W-:Y:S05]  /*1f40*/  @!P2 BRA `(.L_x_31) ;  /* 0x000000000004a947 */ /* 0x000fea0003800000 */
[----:B--2---:R-:W-:Y:S05]  /*1f50*/  BPT.TRAP 0x1 ;  /* 0x000000040000795c */ /* 0x004fea0000300000 */
.L_x_31:
[----:B--2---:R-:W-:Y:S05]  /*1f60*/  BSYNC.RECONVERGENT B0 ;  /* 0x0000000000007941 */ /* 0x004fea0003800200 */
.L_x_30:
[----:B------:R-:W-:Y:S02]  /*1f70*/  UIADD3 UR5, UPT, UPT, UR4, 0x1, URZ ;  /* 0x0000000104057890 */ /* 0x000fe4000fffe0ff */
[----:B------:R-:W-:Y:S02]  /*1f80*/  ULEA UR32, UR4, UR13, 0xc ;  /* 0x0000000d04207291 */ /* 0x000fe4000f8e60ff */
[----:B------:R-:W-:Y:S02]  /*1f90*/  UISETP.NE.AND UP0, UPT, UR5, 0x10, UPT ;  /* 0x000000100500788c */ /* 0x000fe4000bf05270 */
[----:B------:R-:W-:Y:S02]  /*1fa0*/  UIADD3 UR10, UP1, UPT, UR28, 0x80, URZ ;  /* 0x000000801c0a7890 */ /* 0x000fe4000ff3e0ff */
[----:B------:R-:W-:Y:S02]  /*1fb0*/  USEL UR7, URZ, 0x1, UP0 ;  /* 0x00000001ff077887 */ /* 0x000fe40008000000 */
[----:B------:R-:W-:-:S02]  /*1fc0*/  USEL UR6, UR5, URZ, UP0 ;  /* 0x000000ff05067287 */ /* 0x000fc40008000000 */
[----:B------:R-:W-:Y:S02]  /*1fd0*/  UIADD3 UR8, UP0, UPT, UR28, 0x180, URZ ;  /* 0x000001801c087890 */ /* 0x000fe4000ff1e0ff */
[----:B------:R-:W-:Y:S01]  /*1fe0*/  ULEA UR5, UR6, UR13, 0x3 ;  /* 0x0000000d06057291 */ /* 0x000fe2000f8e18ff */
[----:B------:R-:W-:Y:S01]  /*1ff0*/  LOP3.LUT R12, R12, UR7, RZ, 0x3c, !PT ;  /* 0x000000070c0c7c12 */ /* 0x000fe2000f8e3cff */
[----:B------:R-:W-:Y:S02]  /*2000*/  ULOP3.LUT UR33, UR33, 0xfefffff8, URZ, 0xc0, !UPT ;  /* 0xfefffff821217892 */ /* 0x000fe4000f8ec0ff */
[----:B------:R-:W-:Y:S01]  /*2010*/  ULEA UR16, UR4, UR24, 0xd ;  /* 0x0000001804107291 */ /* 0x000fe2000f8e68ff */
[----:B-1----:R-:W-:Y:S01]  /*2020*/  SHF.L.U32 R0, R12, 0x1f, RZ ;  /* 0x0000001f0c007819 */ /* 0x002fe200000006ff */
[----:B------:R-:W-:Y:S02]  /*2030*/  UIADD3.X UR11, UPT, UPT, URZ, UR29, URZ, UP1, !UPT ;  /* 0x0000001dff0b7290 */ /* 0x000fe40008ffe4ff */
[----:B------:R-:W-:Y:S01]  /*2040*/  UIADD3 UR32, UPT, UPT, UR32, 0x8600, URZ ;  /* 0x0000860020207890 */ /* 0x000fe2000fffe0ff */
[----:B------:R4:W1:Y:S01]  /*2050*/  SYNCS.PHASECHK.TRANS64.TRYWAIT P0, [UR5+0x80], R0 ;  /* 0x00008000ff0075a7 */ /* 0x0008620008001105 */
[----:B------:R-:W-:-:S02]  /*2060*/  UIADD3.X UR9, UPT, UPT, URZ, UR29, URZ, UP0, !UPT ;  /* 0x0000001dff097290 */ /* 0x000fc400087fe4ff */
[----:B------:R-:W-:Y:S01]  /*2070*/  UPRMT UR4, URZ, 0x5410, UR25 ;  /* 0x00005410ff047896 */ /* 0x000fe20008000019 */
[----:B------:R-:W-:Y:S01]  /*2080*/  UMOV UR14, 0x0 ;  /* 0x00000000000e7882 */ /* 0x000fe20000000000 */
[----:B------:R-:W-:Y:S01]  /*2090*/  UMOV UR15, 0x10000000 ;  /* 0x10000000000f7882 */ /* 0x000fe20000000000 */
[----:B------:R-:W-:Y:S01]  /*20a0*/  UMOV UR18, UR34 ;  /* 0x0000002200127c82 */ /* 0x000fe20008000000 */
[----:B------:R-:W-:Y:S01]  /*20b0*/  UMOV UR20, UR36 ;  /* 0x0000002400147c82 */ /* 0x000fe20008000000 */
[----:B------:R-:W-:Y:S01]  /*20c0*/  UMOV UR17, UR33 ;  /* 0x0000002100117c82 */ /* 0x000fe20008000000 */
[----:B------:R2:W-:Y:S01]  /*20d0*/  UTMALDG.3D.2CTA [UR32], [UR10], desc[UR14] ;  /* 0x00000e200a0075b4 */ /* 0x0005e20008211000 */
[----:B------:R-:W-:Y:S02]  /*20e0*/  UMOV UR7, UR27 ;  /* 0x0000001b00077c82 */ /* 0x000fe40008000000 */
[----:B------:R3:W-:Y:S01]  /*20f0*/  UTMALDG.3D.MULTICAST.2CTA [UR16], [UR8], UR4, desc[UR14] ;  /* 0x00000e10080073b4 */ /* 0x0007e20008211804 */
[----:B--2---:R-:W-:Y:S01]  /*2100*/  UIADD3 UR34, UPT, UPT, UR34, 0x20, URZ ;  /* 0x0000002022227890 */ /* 0x004fe2000fffe0ff */
[----:B---3--:R-:W-:Y:S01]  /*2110*/  UMOV UR4, UR6 ;  /* 0x0000000600047c82 */ /* 0x008fe20008000000 */
[----:B------:R-:W-:Y:S10]  /*2120*/  BRA.U UP2, `(.L_x_32) ;  /* 0xfffffffd024c7547 */ /* 0x000ff4000b83ffff */
.L_x_26:
[----:B------:R-:W-:Y:S01]  /*2130*/  ULEA UR4, UR6, UR13, 0x3 ;  /* 0x0000000d06047291 */ /* 0x000fe2000f8e18ff */
[----:B-1--4-:R-:W-:Y:S01]  /*2140*/  SHF.L.U32 R0, R12, 0x1f, RZ ;  /* 0x0000001f0c007819 */ /* 0x012fe200000006ff */
[----:B------:R-:W-:Y:S01]  /*2150*/  @!P1 SYNCS.ARRIVE.TRANS64.A1T0 RZ, [UR13+0x148], RZ ;  /* 0x000148ffffff99a7 */ /* 0x000fe2000810000d */
[----:B------:R-:W-:-:S06]  /*2160*/  UISETP.GT.AND UP0, UPT, UR42, UR41, UPT ;  /* 0x000000292a00728c */ /* 0x000fcc000bf04270 */
[----:B---3--:R1:W3:Y:S03]  /*2170*/  SYNCS.PHASECHK.TRANS64.TRYWAIT P0, [UR4+0x80], R0 ;  /* 0x00008000ff0075a7 */ /* 0x0082e60008001104 */
[----:B------:R-:W-:Y:S05]  /*2180*/  BRA.U !UP0, `(.L_x_33) ;  /* 0x0000000108c07547 */ /* 0x000fea000b800000 */
[----:B------:R-:W-:Y:S01]  /*2190*/  UIADD3 UR26, UPT, UPT, UR46, UR7, URZ ;  /* 0x000000072e1a7290 */ /* 0x000fe2000fffe0ff */
[----:B------:R-:W-:-:S11]  /*21a0*/  UMOV UR4, UR6 ;  /* 0x0000000600047c82 */ /* 0x000fd60008000000 */
.L_x_39:
[----:B------:R-:W-:Y:S01]  /*21b0*/  ULEA UR9, UR4, UR13, 0x3 ;  /* 0x0000000d04097291 */ /* 0x000fe2000f8e18ff */
[----:B---3--:R-:W-:Y:S01]  /*21c0*/  @P3 MOV R2, 0x6000 ;  /* 0x0000600000023802 */ /* 0x008fe20000000f00 */
[----:B-1-34-:R-:W-:Y:S10]  /*21d0*/  @P0 BRA `(.L_x_34) ;  /* 0x00000000000c0947 */ /* 0x01aff40003800000 */
[----:B------:R-:W-:-:S04]  /*21e0*/  SHF.L.U32 R3, R12, 0x1f, RZ ;  /* 0x0000001f0c037819 */ /* 0x000fc800000006ff */
[----:B------:R-:W3:Y:S02]  /*21f0*/  SYNCS.PHASECHK.TRANS64.TRYWAIT P0, [UR9+0x80], R3 ;  /* 0x00008003ff0075a7 */ /* 0x000ee40008001109 */
[----:B---3--:R-:W-:Y:S05]  /*2200*/  @!P0 BRA `(.L_x_35) ;  /* 0x0000008400588947 */ /* 0x008fea0003800000 */
.L_x_34:
[----:B------:R3:W-:Y:S01]  /*2210*/  @P3 SYNCS.ARRIVE.TRANS64 RZ, [UR9], R2 ;  /* 0x00000002ffff39a7 */ /* 0x0007e20008000009 */
[----:B------:R-:W-:-:S04]  /*2220*/  ULOP3.LUT UR5, UR21, 0x2, URZ, 0xfc, !UPT ;  /* 0x0000000215057892 */ /* 0x000fc8000f8efcff */
[----:B------:R-:W-:-:S09]  /*2230*/  UISETP.NE.AND UP0, UPT, UR5, 0x2, UPT ;  /* 0x000000020500788c */ /* 0x000fd2000bf05270 */
[----:B------:R-:W-:Y:S05]  /*2240*/  BRA.U UP0, `(.L_x_36) ;  /* 0x0000000100047547 */ /* 0x000fea000b800000 */
[----:B--2---:R-:W-:Y:S05]  /*2250*/  BPT.TRAP 0x1 ;  /* 0x000000040000795c */ /* 0x004fea0000300000 */
.L_x_36:
[----:B------:R-:W-:Y:S04]  /*2260*/  BSSY.RECONVERGENT B0, `(.L_x_37) ;  /* 0x0000003000007945 */ /* 0x000fe80003800200 */
[----:B------:R-:W-:Y:S05]  /*2270*/  @!P2 BRA `(.L_x_38) ;  /* 0x000000000004a947 */ /* 0x000fea0003800000 */
[----:B--2---:R-:W-:Y:S05]  /*2280*/  BPT.TRAP 0x1 ;  /* 0x000000040000795c */ /* 0x004fea0000300000 */
.L_x_38:
[----:B--2---:R-:W-:Y:S05]  /*2290*/  BSYNC.RECONVERGENT B0 ;  /* 0x0000000000007941 */ /* 0x004fea0003800200 */
.L_x_37:
[----:B------:R-:W-:Y:S02]  /*22a0*/  UIADD3 UR5, UPT, UPT, UR4, 0x1, URZ ;  /* 0x0000000104057890 */ /* 0x000fe4000fffe0ff */
[----:B------:R-:W-:Y:S02]  /*22b0*/  USHF.L.U32 UR10, UR7, 0x5, URZ ;  /* 0x00000005070a7899 */ /* 0x000fe400080006ff */
[----:B------:R-:W-:Y:S02]  /*22c0*/  UISETP.NE.AND UP0, UPT, UR5, 0x10, UPT ;  /* 0x000000100500788c */ /* 0x000fe4000bf05270 */
[----:B------:R-:W-:Y:S02]  /*22d0*/  UIADD3 UR7, UPT, UPT, UR7, 0x1, URZ ;  /* 0x0000000107077890 */ /* 0x000fe4000fffe0ff */
[----:B------:R-:W-:Y:S02]  /*22e0*/  USEL UR8, URZ, 0x1, UP0 ;  /* 0x00000001ff087887 */ /* 0x000fe40008000000 */
[----:B------:R-:W-:-:S02]  /*22f0*/  USEL UR6, UR5, URZ, UP0 ;  /* 0x000000ff05067287 */ /* 0x000fc40008000000 */
[----:B------:R-:W-:Y:S02]  /*2300*/  UIADD3 UR22, UP0, UPT, UR28, 0x180, URZ ;  /* 0x000001801c167890 */ /* 0x000fe4000ff1e0ff */
[----:B------:R-:W-:Y:S01]  /*2310*/  LOP3.LUT R12, R12, UR8, RZ, 0x3c, !PT ;  /* 0x000000080c0c7c12 */ /* 0x000fe2000f8e3cff */
[----:B------:R-:W-:Y:S02]  /*2320*/  ULEA UR8, UR4, UR13, 0xc ;  /* 0x0000000d04087291 */ /* 0x000fe4000f8e60ff */
[----:B------:R-:W-:Y:S01]  /*2330*/  UIADD3 UR14, UP1, UPT, UR28, 0x80, URZ ;  /* 0x000000801c0e7890 */ /* 0x000fe2000ff3e0ff */
[----:B-1----:R-:W-:Y:S01]  /*2340*/  SHF.L.U32 R0, R12, 0x1f, RZ ;  /* 0x0000001f0c007819 */ /* 0x002fe200000006ff */
[----:B------:R-:W-:Y:S02]  /*2350*/  UIADD3.X UR23, UPT, UPT, URZ, UR29, URZ, UP0, !UPT ;  /* 0x0000001dff177290 */ /* 0x000fe400087fe4ff */
[----:B------:R-:W-:Y:S02]  /*2360*/  UISETP.NE.AND UP0, UPT, UR7, UR26, UPT ;  /* 0x0000001a0700728c */ /* 0x000fe4000bf05270 */
[----:B------:R-:W-:-:S02]  /*2370*/  ULEA UR5, UR6, UR13, 0x3 ;  /* 0x0000000d06057291 */ /* 0x000fc4000f8e18ff */
[----:B------:R-:W-:Y:S02]  /*2380*/  ULOP3.LUT UR9, UR9, 0xfefffff8, URZ, 0xc0, !UPT ;  /* 0xfefffff809097892 */ /* 0x000fe4000f8ec0ff */
[----:B------:R-:W-:Y:S02]  /*2390*/  ULEA UR16, UR4, UR24, 0xd ;  /* 0x0000001804107291 */ /* 0x000fe4000f8e68ff */
[----:B------:R-:W-:Y:S02]  /*23a0*/  UIADD3 UR8, UPT, UPT, UR8, 0x8600, URZ ;  /* 0x0000860008087890 */ /* 0x000fe4000fffe0ff */
[----:B------:R-:W-:Y:S01]  /*23b0*/  UIADD3.X UR15, UPT, UPT, URZ, UR29, URZ, UP1, !UPT ;  /* 0x0000001dff0f7290 */ /* 0x000fe20008ffe4ff */
[----:B------:R4:W1:Y:S01]  /*23c0*/  SYNCS.PHASECHK.TRANS64.TRYWAIT P0, [UR5+0x80], R0 ;  /* 0x00008000ff0075a7 */ /* 0x0008620008001105 */
[----:B------:R-:W-:Y:S01]  /*23d0*/  UPRMT UR4, URZ, 0x5410, UR25 ;  /* 0x00005410ff047896 */ /* 0x000fe20008000019 */
[----:B------:R-:W-:Y:S01]  /*23e0*/  UMOV UR30, 0x0 ;  /* 0x00000000001e7882 */ /* 0x000fe20000000000 */
[----:B------:R-:W-:Y:S01]  /*23f0*/  UMOV UR31, 0x10000000 ;  /* 0x10000000001f7882 */ /* 0x000fe20000000000 */
[----:B------:R-:W-:Y:S01]  /*2400*/  UMOV UR11, UR35 ;  /* 0x00000023000b7c82 */ /* 0x000fe20008000000 */
[----:B------:R-:W-:Y:S01]  /*2410*/  UMOV UR12, UR36 ;  /* 0x00000024000c7c82 */ /* 0x000fe20008000000 */
[----:B------:R-:W-:Y:S01]  /*2420*/  UMOV UR20, UR36 ;  /* 0x0000002400147c82 */ /* 0x000fe20008000000 */
[----:B------:R-:W-:Y:S01]  /*2430*/  UMOV UR17, UR9 ;  /* 0x0000000900117c82 */ /* 0x000fe20008000000 */
[----:B------:R-:W-:Y:S01]  /*2440*/  UMOV UR18, UR10 ;  /* 0x0000000a00127c82 */ /* 0x000fe20008000000 */
[----:B------:R-:W-:Y:S01]  /*2450*/  UTMALDG.3D.2CTA [UR8], [UR14], desc[UR30] ;  /* 0x00001e080e0075b4 */ /* 0x000fe20008211000 */
[----:B------:R2:W-:Y:S02]  /*2460*/  UTMALDG.3D.MULTICAST.2CTA [UR16], [UR22], UR4, desc[UR30] ;  /* 0x00001e10160073b4 */ /* 0x0005e40008211804 */
[----:B--2---:R-:W-:Y:S01]  /*2470*/  UMOV UR4, UR6 ;  /* 0x0000000600047c82 */ /* 0x004fe20008000000 */
[----:B------:R-:W-:Y:S05]  /*2480*/  BRA.U UP0, `(.L_x_39) ;  /* 0xfffffffd00487547 */ /* 0x000fea000b83ffff */
.L_x_33:
[C---:B------:R-:W-:Y:S01]  /*2490*/  LEA R3, R11.reuse, UR13, 0x3 ;  /* 0x0000000d0b037c11 */ /* 0x040fe2000f8e18ff */
[----:B------:R-:W-:Y:S01]  /*24a0*/  NOP ;  /* 0x0000000000007918 */ /* 0x000fe20000000000 */
[----:B-1--4-:R-:W-:Y:S02]  /*24b0*/  SHF.L.U32 R0, R10, 0x1f, RZ ;  /* 0x0000001f0a007819 */ /* 0x012fe400000006ff */
[----:B------:R-:W-:Y:S02]  /*24c0*/  LEA R5, R11, UR13, 0x4 ;  /* 0x0000000d0b057c11 */ /* 0x000fe4000f8e20ff */
[----:B---3--:R-:W1:Y:S02]  /*24d0*/  SYNCS.PHASECHK.TRANS64.TRYWAIT P0, [R3+URZ+0x150], R0 ;  /* 0x00015000030075a7 */ /* 0x008e6400080011ff */
[----:B-1----:R-:W-:Y:S05]  /*24e0*/  @!P0 BRA `(.L_x_40) ;  /* 0x0000008000b88947 */ /* 0x002fea0003800000 */
.L_x_165:
[----:B------:R-:W3:Y:S01]  /*24f0*/  LDS.128 R4, [R5+0x1e0] ;  /* 0x0001e00005047984 */ /* 0x000ee20000000c00 */
[----:B------:R-:W-:Y:S01]  /*2500*/  UISETP.GE.AND UP0, UPT, UR45, 0x1, UPT ;  /* 0x000000012d00788c */ /* 0x000fe2000bf06270 */
[----:B------:R-:W-:Y:S01]  /*2510*/  @!PT LDS RZ, [RZ] ;  /* 0x00000000fffff984 */ /* 0x000fe20000000800 */
[----:B------:R-:W-:Y:S01]  /*2520*/  @!PT LDS RZ, [RZ] ;  /* 0x00000000fffff984 */ /* 0x000fe20000000800 */
[----:B------:R-:W-:Y:S01]  /*2530*/  @!PT LDS RZ, [RZ] ;  /* 0x00000000fffff984 */ /* 0x000fe20000000800 */
[----:B------:R-:W-:Y:S01]  /*2540*/  @!PT LDS RZ, [RZ] ;  /* 0x00000000fffff984 */ /* 0x000fe20000000800 */
[----:B------:R4:W-:Y:S06]  /*2550*/  MEMBAR.ALL.CTA ;  /* 0x0000000000007992 */ /* 0x0009ec0000008000 */
[----:B----4-:R-:W4:Y:S01]  /*2560*/  FENCE.VIEW.ASYNC.S ;  /* 0x00000000000073c6 */ /* 0x010f220000000000 */
[----:B---3--:R-:W-:-:S13]  /*2570*/  LOP3.LUT P0, RZ, R6, 0x1, RZ, 0xc0, !PT ;  /* 0x0000000106ff7812 */ /* 0x008fda000780c0ff */
[----:B----4-:R-:W-:Y:S01]  /*2580*/  VOTEU.ANY UP1, P0 ;  /* 0x0000000000ff7886 */ /* 0x010fe20000020100 */
[----:B------:R-:W-:-:S13]  /*2590*/  PLOP3.LUT P0, PT, PT, PT, UP1, 0x80, 0x8 ;  /* 0x000000000008781c */ /* 0x000fda0003f0f018 */
[----:B-1----:R-:W-:Y:S02]  /*25a0*/  @P0 LOP3.LUT R0, R5, 0xffff, RZ, 0xc0, !PT ;  /* 0x0000ffff05000812 */ /* 0x002fe400078ec0ff */
[----:B------:R-:W-:Y:S02]  /*25b0*/  @P0 MOV R2, R4 ;  /* 0x0000000400020202 */ /* 0x000fe40000000f00 */
[----:B------:R-:W-:Y:S01]  /*25c0*/  @P0 R2UR UR5, R0 ;  /* 0x00000000000502ca */ /* 0x000fe200000e0000 */
[----:B------:R-:W-:Y:S01]  /*25d0*/  VIADD R0, R3, 0x160 ;  /* 0x0000016003007836 */ /* 0x000fe20000000000 */
[----:B------:R-:W-:Y:S02]  /*25e0*/  @P0 SHF.R.U32.HI R4, RZ, 0x10, R5 ;  /* 0x00000010ff040819 */ /* 0x000fe40000011605 */
[----:B------:R-:W-:Y:S02]  /*25f0*/  @P0 R2UR UR7, R2 ;  /* 0x00000000020702ca */ /* 0x000fe400000e0000 */
[----:B------:R-:W-:-:S02]  /*2600*/  PRMT R0, RZ, 0x654, R0 ;  /* 0x00000654ff007816 */ /* 0x000fc40000000000 */
[----:B------:R-:W-:Y:S02]  /*2610*/  @P0 R2UR UR4, R4 ;  /* 0x00000000040402ca */ /* 0x000fe400000e0000 */
[----:B------:R1:W-:Y:S03]  /*2620*/  SYNCS.ARRIVE.TRANS64.RED.A1T0 RZ, [R0+URZ], RZ ;  /* 0x000000ff00ff79a7 */ /* 0x0003e600081004ff */
[----:B------:R-:W-:-:S04]  /*2630*/  @UP1 UMOV UR37, UR5 ;  /* 0x0000000500251c82 */ /* 0x000fc80008000000 */
[----:B------:R-:W-:-:S04]  /*2640*/  @UP1 UMOV UR38, UR7 ;  /* 0x0000000700261c82 */ /* 0x000fc80008000000 */
[----:B------:R-:W-:Y:S01]  /*2650*/  @UP1 UMOV UR36, UR4 ;  /* 0x0000000400241c82 */ /* 0x000fe20008000000 */
[----:B------:R-:W-:Y:S05]  /*2660*/  BRA.U !UP0, `(.L_x_41) ;  /* 0x0000000108d47547 */ /* 0x000fea000b800000 */
[----:B------:R-:W2:Y:S01]  /*2670*/  LDCU.128 UR16, c[0x0][0xb10] ;  /* 0x00016200ff1077ac */ /* 0x000ea20008000c00 */
[----:B------:R-:W3:Y:S01]  /*2680*/  LDCU UR12, c[0x0][0xb20] ;  /* 0x00016400ff0c77ac */ /* 0x000ee20008000800 */
[----:B------:R-:W4:Y:S01]  /*2690*/  LDCU UR20, c[0x0][0xb0c] ;  /* 0x00016180ff1477ac */ /* 0x000f220008000800 */
[----:B------:R-:W1:Y:S01]  /*26a0*/  LDCU.64 UR8, c[0x0][0xb28] ;  /* 0x00016500ff0877ac */ /* 0x000e620008000a00 */
[----:B------:R-:W-:Y:S02]  /*26b0*/  UISETP.NE.AND UP3, UPT, UR45, 0x1, UPT ;  /* 0x000000012d00788c */ /* 0x000fe4000bf65270 */
[----:B--2---:R-:W-:Y:S02]  /*26c0*/  UIMAD.WIDE.U32 UR10, UR39, UR19, URZ ;  /* 0x00000013270a72a5 */ /* 0x004fe4000f8e00ff */
[----:B------:R-:W-:Y:S02]  /*26d0*/  UIMAD.WIDE.U32 UR4, UR40, UR16, URZ ;  /* 0x00000010280472a5 */ /* 0x000fe4000f8e00ff */
[----:B------:R-:W-:-:S02]  /*26e0*/  UISETP.NE.AND UP0, UPT, UR18, 0x1, UPT ;  /* 0x000000011200788c */ /* 0x000fc4000bf05270 */
[----:B------:R-:W-:Y:S01]  /*26f0*/  UIMAD.WIDE.U32 UR22, UR37, UR19, URZ ;  /* 0x00000013251672a5 */ /* 0x000fe2000f8e00ff */
[----:B------:R-:W-:Y:S02]  /*2700*/  UMOV UR10, UR11 ;  /* 0x0000000b000a7c82 */ /* 0x000fe40008000000 */
[----:B------:R-:W-:Y:S01]  /*2710*/  UMOV UR4, UR5 ;  /* 0x0000000500047c82 */ /* 0x000fe20008000000 */
[----:B---3--:R-:W-:Y:S02]  /*2720*/  USHF.R.U32.HI UR10, URZ, UR12, UR10 ;  /* 0x0000000cff0a7299 */ /* 0x008fe4000801160a */
[----:B----4-:R-:W-:Y:S02]  /*2730*/  UISETP.NE.AND UP2, UPT, UR20, 0x1, UPT ;  /* 0x000000011400788c */ /* 0x010fe4000bf45270 */
[----:B------:R-:W-:Y:S02]  /*2740*/  USHF.R.U32.HI UR4, URZ, UR17, UR4 ;  /* 0x00000011ff047299 */ /* 0x000fe40008011604 */
[----:B------:R-:W-:-:S02]  /*2750*/  USEL UR5, UR39, UR10, !UP0 ;  /* 0x0000000a27057287 */ /* 0x000fc4000c000000 */
[----:B------:R-:W-:Y:S02]  /*2760*/  USEL UR7, UR40, UR4, !UP2 ;  /* 0x0000000428077287 */ /* 0x000fe4000d000000 */
[----:B-1----:R-:W-:Y:S01]  /*2770*/  UIMAD.WIDE.U32 UR10, UR5, UR8, URZ ;  /* 0x00000008050a72a5 */ /* 0x002fe2000f8e00ff */
[----:B------:R-:W-:Y:S01]  /*2780*/  UMOV UR4, UR23 ;  /* 0x0000001700047c82 */ /* 0x000fe20008000000 */
[----:B------:R-:W-:Y:S02]  /*2790*/  UIMAD.WIDE.U32 UR14, UR38, UR16, URZ ;  /* 0x00000010260e72a5 */ /* 0x000fe4000f8e00ff */
[----:B------:R-:W-:-:S03]  /*27a0*/  UIMAD.WIDE.U32 UR22, UR7, UR8, URZ ;  /* 0x00000008071672a5 */ /* 0x000fc6000f8e00ff */
[----:B------:R-:W-:Y:S01]  /*27b0*/  UMOV UR10, UR11 ;  /* 0x0000000b000a7c82 */ /* 0x000fe20008000000 */
[----:B------:R-:W-:Y:S02]  /*27c0*/  USHF.R.U32.HI UR4, URZ, UR12, UR4 ;  /* 0x0000000cff047299 */ /* 0x000fe40008011604 */
[----:B------:R-:W-:Y:S01]  /*27d0*/  @UP3 USHF.R.U32.HI UR5, URZ, UR9, UR10 ;  /* 0x00000009ff053299 */ /* 0x000fe2000801160a */
[----:B------:R-:W-:Y:S01]  /*27e0*/  UMOV UR14, UR15 ;  /* 0x0000000f000e7c82 */ /* 0x000fe20008000000 */
[----:B------:R-:W-:Y:S01]  /*27f0*/  UMOV UR22, UR23 ;  /* 0x0000001700167c82 */ /* 0x000fe20008000000 */
[----:B------:R-:W-:Y:S02]  /*2800*/  USHF.R.U32.HI UR17, URZ, UR17, UR14 ;  /* 0x00000011ff117299 */ /* 0x000fe4000801160e */
[----:B------:R-:W-:Y:S02]  /*2810*/  USEL UR4, UR37, UR4, !UP0 ;  /* 0x0000000425047287 */ /* 0x000fe4000c000000 */
[----:B------:R-:W-:-:S02]  /*2820*/  @UP3 USHF.R.U32.HI UR7, URZ, UR9, UR22 ;  /* 0x00000009ff073299 */ /* 0x000fc40008011616 */
[----:B------:R-:W-:Y:S02]  /*2830*/  UIMAD UR10, UR45, UR5, URZ ;  /* 0x000000052d0a72a4 */ /* 0x000fe4000f8e02ff */
[----:B------:R-:W-:Y:S02]  /*2840*/  USEL UR5, UR38, UR17, !UP2 ;  /* 0x0000001126057287 */ /* 0x000fe4000d000000 */
[----:B------:R-:W-:Y:S02]  /*2850*/  UIMAD UR12, UR45, UR7, URZ ;  /* 0x000000072d0c72a4 */ /* 0x000fe4000f8e02ff */
[----:B------:R-:W-:Y:S02]  /*2860*/  UISETP.GE.AND UP0, UPT, UR4, UR10, UPT ;  /* 0x0000000a0400728c */ /* 0x000fe4000bf06270 */
[----:B------:R-:W-:Y:S02]  /*2870*/  UIMAD.WIDE.U32 UR10, UR4, UR8, URZ ;  /* 0x00000008040a72a5 */ /* 0x000fe4000f8e00ff */
[----:B------:R-:W-:-:S02]  /*2880*/  UISETP.GE.OR UP0, UPT, UR5, UR12, UP0 ;  /* 0x0000000c0500728c */ /* 0x000fc40008706670 */
[----:B------:R-:W-:Y:S02]  /*2890*/  UIMAD.WIDE.U32 UR14, UR5, UR8, URZ ;  /* 0x00000008050e72a5 */ /* 0x000fe4000f8e00ff */
[----:B------:R-:W-:Y:S01]  /*28a0*/  UIADD3 UR12, UPT, UPT, -UR5, URZ, URZ ;  /* 0x000000ff050c7290 */ /* 0x000fe2000fffe1ff */
[----:B------:R-:W-:Y:S01]  /*28b0*/  UMOV UR10, UR11 ;  /* 0x0000000b000a7c82 */ /* 0x000fe20008000000 */
[----:B------:R-:W-:Y:S02]  /*28c0*/  UIADD3 UR11, UPT, UPT, -UR4, URZ, URZ ;  /* 0x000000ff040b7290 */ /* 0x000fe4000fffe1ff */
[----:B------:R-:W-:-:S03]  /*28d0*/  USHF.R.U32.HI UR10, URZ, UR9, UR10 ;  /* 0x00000009ff0a7299 */ /* 0x000fc6000801160a */
[----:B------:R-:W-:Y:S01]  /*28e0*/  @!UP0 UMOV UR8, UR15 ;  /* 0x0000000f00088c82 */ /* 0x000fe20008000000 */
[----:B------:R-:W-:Y:S02]  /*28f0*/  UIMAD UR11, UR18, UR11, UR37 ;  /* 0x0000000b120b72a4 */ /* 0x000fe4000f8e0225 */
[----:B------:R-:W-:Y:S02]  /*2900*/  USEL UR10, UR4, UR10, !UP3 ;  /* 0x0000000a040a7287 */ /* 0x000fe4000d800000 */
[----:B------:R-:W-:Y:S02]  /*2910*/  @!UP0 USHF.R.U32.HI UR8, URZ, UR9, UR8 ;  /* 0x00000009ff088299 */ /* 0x000fe40008011608 */
[----:B------:R-:W-:Y:S02]  /*2920*/  UIADD3 UR9, UPT, UPT, -UR10, URZ, URZ ;  /* 0x000000ff0a097290 */ /* 0x000fe4000fffe1ff */
[----:B------:R-:W-:Y:S02]  /*2930*/  @!UP0 USEL UR8, UR5, UR8, !UP3 ;  /* 0x0000000805088287 */ /* 0x000fe4000d800000 */
[----:B------:R-:W-:-:S02]  /*2940*/  UIMAD UR9, UR45, UR9, UR4 ;  /* 0x000000092d0972a4 */ /* 0x000fc4000f8e0204 */
[----:B------:R-:W-:Y:S02]  /*2950*/  @!UP0 UIADD3 UR10, UPT, UPT, UR10, -UR8, URZ ;  /* 0x800000080a0a8290 */ /* 0x000fe4000fffe0ff */
[----:B------:R-:W-:Y:S02]  /*2960*/  @!UP0 UIMAD UR8, UR9, UR7, UR8 ;  /* 0x00000007090882a4 */ /* 0x000fe4000f8e0208 */
[----:B------:R-:W-:Y:S02]  /*2970*/  @!UP0 UIMAD UR4, UR45, UR10, UR5 ;  /* 0x0000000a2d0482a4 */ /* 0x000fe4000f8e0205 */
[----:B------:R-:W-:Y:S02]  /*2980*/  UIMAD UR7, UR20, UR12, UR38 ;  /* 0x0000000c140772a4 */ /* 0x000fe4000f8e0226 */
[----:B------:R-:W-:Y:S01]  /*2990*/  UIMAD UR37, UR4, UR18, UR11 ;  /* 0x00000012042572a4 */ /* 0x000fe2000f8e020b */
[----:B------:R-:W-:Y:S02]  /*29a0*/  @!UP0 UMOV UR5, UR8 ;  /* 0x0000000800058c82 */ /* 0x000fe40008000000 */
[----:B------:R-:W-:-:S12]  /*29b0*/  UIMAD UR38, UR5, UR20, UR7 ;  /* 0x00000014052672a4 */ /* 0x000fd8000f8e0207 */
.L_x_41:
[----:B------:R-:W3:Y:S02]  /*29c0*/  LDCU UR4, c[0x0][0xb30] ;  /* 0x00016600ff0477ac */ /* 0x000ee40008000800 */
[----:B---3--:R-:W-:-:S09]  /*29d0*/  UISETP.NE.AND UP0, UPT, UR4, 0x1, UPT ;  /* 0x000000010400788c */ /* 0x008fd2000bf05270 */
[----:B------:R-:W-:Y:S05]  /*29e0*/  BRA.U UP0, `(.L_x_42) ;  /* 0x0000000100447547 */ /* 0x000fea000b800000 */
[----:B------:R-:W3:Y:S01]  /*29f0*/  LDCU.128 UR16, c[0x0][0xb10] ;  /* 0x00016200ff1077ac */ /* 0x000ee20008000c00 */
[----:B------:R-:W4:Y:S01]  /*2a00*/  LDCU UR10, c[0x0][0xb0c] ;  /* 0x00016180ff0a77ac */ /* 0x000f220008000800 */
[----:B------:R-:W1:Y:S01]  /*2a10*/  LDCU UR7, c[0x0][0xb20] ;  /* 0x00016400ff0777ac */ /* 0x000e620008000800 */
[----:B---3--:R-:W-:Y:S02]  /*2a20*/  UIMAD.WIDE.U32 UR8, UR38, UR16, URZ ;  /* 0x00000010260872a5 */ /* 0x008fe4000f8e00ff */
[----:B------:R-:W-:Y:S02]  /*2a30*/  UIMAD.WIDE.U32 UR4, UR37, UR19, URZ ;  /* 0x00000013250472a5 */ /* 0x000fe4000f8e00ff */
[----:B----4-:R-:W-:Y:S02]  /*2a40*/  UISETP.NE.AND UP2, UPT, UR10, 0x1, UPT ;  /* 0x000000010a00788c */ /* 0x010fe4000bf45270 */
[----:B------:R-:W-:Y:S01]  /*2a50*/  UISETP.NE.AND UP0, UPT, UR18, 0x1, UPT ;  /* 0x000000011200788c */ /* 0x000fe2000bf05270 */
[----:B------:R-:W-:-:S02]  /*2a60*/  UMOV UR8, UR9 ;  /* 0x0000000900087c82 */ /* 0x000fc40008000000 */
[----:B------:R-:W-:Y:S01]  /*2a70*/  UMOV UR4, UR5 ;  /* 0x0000000500047c82 */ /* 0x000fe20008000000 */
[----:B------:R-:W-:Y:S02]  /*2a80*/  USHF.R.U32.HI UR17, URZ, UR17, UR8 ;  /* 0x00000011ff117299 */ /* 0x000fe40008011608 */
[----:B-1----:R-:W-:Y:S02]  /*2a90*/  USHF.R.U32.HI UR4, URZ, UR7, UR4 ;  /* 0x00000007ff047299 */ /* 0x002fe40008011604 */
[----:B------:R-:W-:Y:S02]  /*2aa0*/  USEL UR5, UR38, UR17, !UP2 ;  /* 0x0000001126057287 */ /* 0x000fe4000d000000 */
[----:B------:R-:W-:-:S04]  /*2ab0*/  USEL UR4, UR37, UR4, !UP0 ;  /* 0x0000000425047287 */ /* 0x000fc8000c000000 */
[----:B------:R-:W-:Y:S02]  /*2ac0*/  UIADD3 UR7, UPT, UPT, UR5, -UR4, URZ ;  /* 0x8000000405077290 */ /* 0x000fe4000fffe0ff */
[----:B------:R-:W-:Y:S02]  /*2ad0*/  UIADD3 UR4, UPT, UPT, -UR5, UR4, URZ ;  /* 0x0000000405047290 */ /* 0x000fe4000fffe1ff */
[----:B------:R-:W-:Y:S02]  /*2ae0*/  UIMAD UR37, UR7, UR18, UR37 ;  /* 0x00000012072572a4 */ /* 0x000fe4000f8e0225 */
[----:B------:R-:W-:-:S12]  /*2af0*/  UIMAD UR38, UR4, UR10, UR38 ;  /* 0x0000000a042672a4 */ /* 0x000fd8000f8e0226 */
.L_x_42:
[----:B------:R-:W-:Y:S01]  /*2b00*/  VIADD R11, R11, 0x1 ;  /* 0x000000010b0b7836 */ /* 0x000fe20000000000 */
[----:B------:R-:W-:Y:S02]  /*2b10*/  R2UR UR5, R83 ;  /* 0x00000000530572ca */ /* 0x000fe400000e0000 */
[----:B------:R-:W-:Y:S02]  /*2b20*/  R2UR UR4, R82 ;  /* 0x00000000520472ca */ /* 0x000fe400000e0000 */
[C---:B------:R-:W-:Y:S02]  /*2b30*/  ISETP.NE.AND P0, PT, R11.reuse, 0x2, PT ;  /* 0x000000020b00780c */ /* 0x040fe40003f05270 */
[----:B------:R-:W-:Y:S02]  /*2b40*/  PLOP3.LUT P1, PT, PT, PT, PT, 0x80, 0x8 ;  /* 0x000000000008781c */ /* 0x000fe40003f2f070 */
[----:B------:R-:W-:Y:S02]  /*2b50*/  SEL R3, RZ, 0x1, P0 ;  /* 0x00000001ff037807 */ /* 0x000fe40000000000 */
[----:B------:R-:W-:-:S02]  /*2b60*/  SEL R11, R11, RZ, P0 ;  /* 0x000000ff0b0b7207 */ /* 0x000fc40000000000 */
[----:B------:R-:W-:Y:S01]  /*2b70*/  LOP3.LUT R10, R10, R3, RZ, 0x3c, !PT ;  /* 0x000000030a0a7212 */ /* 0x000fe200078e3cff */
[----:B------:R-:W-:Y:S02]  /*2b80*/  UIADD3 UR26, UPT, UPT, UR38, UR5, URZ ;  /* 0x00000005261a7290 */ /* 0x000fe4000fffe0ff */
[----:B------:R-:W-:Y:S01]  /*2b90*/  UIADD3 UR30, UPT, UPT, UR37, UR4, URZ ;  /* 0x00000004251e7290 */ /* 0x000fe2000fffe0ff */
[----:B------:R-:W-:Y:S11]  /*2ba0*/  BRA.U UP1, `(.L_x_43) ;  /* 0xfffffff101407547 */ /* 0x000ff6000b83ffff */
[----:B------:R-:W-:Y:S01]  /*2bb0*/  UIADD3 UR13, UPT, UPT, UR13, 0x80, URZ ;  /* 0x000000800d0d7890 */ /* 0x000fe2000fffe0ff */
[----:B------:R-:W-:-:S03]  /*2bc0*/  SHF.L.U32 R3, R12, 0x1f, RZ ;  /* 0x0000001f0c037819 */ /* 0x000fc600000006ff */
[----:B------:R-:W-:-:S09]  /*2bd0*/  ULEA UR4, UR6, UR13, 0x3 ;  /* 0x0000000d06047291 */ /* 0x000fd2000f8e18ff */
[----:B------:R-:W3:Y:S02]  /*2be0*/  SYNCS.PHASECHK.TRANS64.TRYWAIT P0, [UR4], R3 ;  /* 0x00000003ff0075a7 */ /* 0x000ee40008001104 */
[----:B---3--:R-:W-:Y:S05]  /*2bf0*/  @!P0 BRA `(.L_x_44) ;  /* 0x0000007c00088947 */ /* 0x008fea0003800000 */
.L_x_167:
[----:B------:R-:W-:-:S04]  /*2c00*/  UIADD3 UR4, UPT, UPT, UR6, 0x1, URZ ;  /* 0x0000000106047890 */ /* 0x000fc8000fffe0ff */
[----:B------:R-:W-:-:S04]  /*2c10*/  UISETP.NE.AND UP0, UPT, UR4, 0x10, UPT ;  /* 0x000000100400788c */ /* 0x000fc8000bf05270 */
[----:B------:R-:W-:Y:S02]  /*2c20*/  USEL UR6, URZ, 0x1, UP0 ;  /* 0x00000001ff067887 */ /* 0x000fe40008000000 */
[----:B------:R-:W-:-:S04]  /*2c30*/  USEL UR4, UR4, URZ, UP0 ;  /* 0x000000ff04047287 */ /* 0x000fc80008000000 */
[----:B------:R-:W-:Y:S01]  /*2c40*/  ULEA UR5, UR4, UR13, 0x3 ;  /* 0x0000000d04057291 */ /* 0x000fe2000f8e18ff */
[----:B------:R-:W-:-:S04]  /*2c50*/  LOP3.LUT R2, R12, UR6, RZ, 0x3c, !PT ;  /* 0x000000060c027c12 */ /* 0x000fc8000f8e3cff */
[----:B-1----:R-:W-:-:S04]  /*2c60*/  SHF.L.U32 R3, R2, 0x1f, RZ ;  /* 0x0000001f02037819 */ /* 0x002fc800000006ff */
[----:B------:R-:W1:Y:S02]  /*2c70*/  SYNCS.PHASECHK.TRANS64.TRYWAIT P0, [UR5], R3 ;  /* 0x00000003ff0075a7 */ /* 0x000e640008001105 */
[----:B-1----:R-:W-:Y:S05]  /*2c80*/  @!P0 BRA `(.L_x_45) ;  /* 0x0000007800fc8947 */ /* 0x002fea0003800000 */
.L_x_169:
        /* <DEDUP_REMOVED lines=9> */
.L_x_171:
        /* <DEDUP_REMOVED lines=9> */
.L_x_173:
        /* <DEDUP_REMOVED lines=9> */
.L_x_175:
        /* <DEDUP_REMOVED lines=9> */
.L_x_177:
        /* <DEDUP_REMOVED lines=9> */
.L_x_179:
        /* <DEDUP_REMOVED lines=9> */
.L_x_181:
        /* <DEDUP_REMOVED lines=9> */
.L_x_183:
        /* <DEDUP_REMOVED lines=9> */
.L_x_185:
        /* <DEDUP_REMOVED lines=9> */
.L_x_187:
        /* <DEDUP_REMOVED lines=9> */
.L_x_189:
        /* <DEDUP_REMOVED lines=9> */
.L_x_191:
        /* <DEDUP_REMOVED lines=9> */
.L_x_193:
        /* <DEDUP_REMOVED lines=9> */
.L_x_195:
[----:B------:R-:W-:-:S04]  /*33e0*/  UIADD3 UR4, UPT, UPT, UR4, 0x1, URZ ;  /* 0x0000000104047890 */ /* 0x000fc8000fffe0ff */
[----:B------:R-:W-:-:S04]  /*33f0*/  UISETP.NE.AND UP0, UPT, UR4, 0x10, UPT ;  /* 0x000000100400788c */ /* 0x000fc8000bf05270 */
[----:B------:R-:W-:Y:S02]  /*3400*/  USEL UR5, URZ, 0x1, UP0 ;  /* 0x00000001ff057887 */ /* 0x000fe40008000000 */
[----:B------:R-:W-:-:S04]  /*3410*/  USEL UR4, UR4, URZ, UP0 ;  /* 0x000000ff04047287 */ /* 0x000fc80008000000 */
[----:B------:R-:W-:Y:S01]  /*3420*/  ULEA UR4, UR4, UR13, 0x3 ;  /* 0x0000000d04047291 */ /* 0x000fe2000f8e18ff */
[----:B-1----:R-:W-:-:S04]  /*3430*/  LOP3.LUT R3, R2, UR5, RZ, 0x3c, !PT ;  /* 0x0000000502037c12 */ /* 0x002fc8000f8e3cff */
[----:B------:R-:W-:Y:S01]  /*3440*/  SHF.L.U32 R3, R3, 0x1f, RZ ;  /* 0x0000001f03037819 */ /* 0x000fe200000006ff */
[----:B------:R-:W-:-:S07]  /*3450*/  IMAD.U32 R0, RZ, RZ, UR4 ;  /* 0x00000004ff007e24 */ /* 0x000fce000f8e00ff */
.L_x_59:
[----:B-1----:R1:W3:Y:S02]  /*3460*/  SYNCS.PHASECHK.TRANS64.TRYWAIT P0, [R0+URZ], R3 ;  /* 0x00000003000075a7 */ /* 0x0022e400080011ff */
[----:B---3--:R-:W-:Y:S05]  /*3470*/  @!P0 NANOSLEEP.SYNCS 0x989680 ;  /* 0x009896800000895d */ /* 0x008fea0003900000 */
[----:B------:R-:W3:Y:S02]  /*3480*/  @!P0 SYNCS.PHASECHK.TRANS64 P0, [R0+URZ], R3 ;  /* 0x00000003000085a7 */ /* 0x000ee400080010ff */
[----:B--23--:R-:W-:Y:S05]  /*3490*/  @P0 EXIT ;  /* 0x000000000000094d */ /* 0x00cfea0003800000 */
[----:B------:R-:W-:Y:S05]  /*34a0*/  BRA `(.L_x_59) ;  /* 0xfffffffc00ec7947 */ /* 0x000fea000383ffff */
.L_x_23:
[----:B------:R-:W2:Y:S02]  /*34b0*/  S2UR UR4, SR_CgaCtaId ;  /* 0x00000000000479c3 */ /* 0x000ea40000008800 */
[----:B--2---:R-:W-:-:S04]  /*34c0*/  UISETP.NE.AND UP0, UPT, UR4, URZ, UPT ;  /* 0x000000ff0400728c */ /* 0x004fc8000bf05270 */
[----:B------:R-:W-:-:S09]  /*34d0*/  UISETP.NE.OR UP0, UPT, UR20, 0x1, UP0 ;  /* 0x000000011400788c */ /* 0x000fd20008705670 */
[----:B------:R-:W-:Y:S05]  /*34e0*/  BRA.U UP0, `(.L_x_60) ;  /* 0x00000005004c7547 */ /* 0x000fea000b800000 */
[----:B------:R-:W2:Y:S01]  /*34f0*/  S2UR UR5, SR_CgaCtaId ;  /* 0x00000000000579c3 */ /* 0x000ea20000008800 */
[----:B------:R-:W-:Y:S01]  /*3500*/  UMOV UR4, 0x400 ;  /* 0x0000040000047882 */ /* 0x000fe20000000000 */
[----:B------:R-:W-:Y:S01]  /*3510*/  ISETP.GE.U32.AND P2, PT, R3, 0x8, PT ;  /* 0x000000080300780c */ /* 0x000fe20003f46070 */
[----:B------:R-:W-:Y:S01]  /*3520*/  IMAD.MOV.U32 R12, RZ, RZ, 0x1 ;  /* 0x00000001ff0c7424 */ /* 0x000fe200078e00ff */
[----:B------:R-:W-:Y:S02]  /*3530*/  CS2R R10, SRZ ;  /* 0x00000000000a7805 */ /* 0x000fe4000001ff00 */
[----:B------:R-:W-:Y:S01]  /*3540*/  CS2R R8, SRZ ;  /* 0x0000000000087805 */ /* 0x000fe2000001ff00 */
[----:B--2---:R-:W-:-:S03]  /*3550*/  ULEA UR6, UR5, UR4, 0x18 ;  /* 0x0000000405067291 */ /* 0x004fc6000f8ec0ff */
[----:B------:R-:W-:-:S09]  /*3560*/  UMOV UR5, URZ ;  /* 0x000000ff00057c82 */ /* 0x000fd20008000000 */
.L_x_64:
[----:B------:R-:W-:Y:S02]  /*3570*/  LEA R0, R8, UR6, 0x3 ;  /* 0x0000000608007c11 */ /* 0x000fe4000f8e18ff */
[----:B------:R-:W-:-:S03]  /*3580*/  SHF.L.U32 R5, R9, 0x1f, RZ ;  /* 0x0000001f09057819 */ /* 0x000fc600000006ff */
[----:B------:R-:W-:Y:S01]  /*3590*/  VIADD R4, R0, 0x1c0 ;  /* 0x000001c000047836 */ /* 0x000fe20000000000 */
[----:B------:R-:W2:Y:S02]  /*35a0*/  SYNCS.PHASECHK.TRANS64.TRYWAIT P0, [R0+URZ+0x1b0], R5 ;  /* 0x0001b005000075a7 */ /* 0x000ea400080011ff */
[----:B--2---:R-:W-:Y:S05]  /*35b0*/  @!P0 BRA `(.L_x_61) ;  /* 0x0000007800008947 */ /* 0x004fea0003800000 */
.L_x_196:
[----:B------:R-:W-:Y:S01]  /*35c0*/  ULEA UR4, UR5, UR6, 0x3 ;  /* 0x0000000605047291 */ /* 0x000fe2000f8e18ff */
[----:B------:R-:W-:Y:S01]  /*35d0*/  PRMT R4, RZ, 0x654, R4 ;  /* 0x00000654ff047816 */ /* 0x000fe20000000004 */
[----:B--2---:R-:W-:Y:S01]  /*35e0*/  @!P2 IMAD.MOV.U32 R5, RZ, RZ, 0x10 ;  /* 0x00000010ff05a424 */ /* 0x004fe200078e00ff */
[----:B------:R-:W-:Y:S01]  /*35f0*/  SHF.L.U32 R7, R12, 0x1f, RZ ;  /* 0x0000001f0c077819 */ /* 0x000fe200000006ff */
[----:B------:R-:W-:Y:S01]  /*3600*/  UIADD3 UR7, UPT, UPT, UR4, 0x150, URZ ;  /* 0x0000015004077890 */ /* 0x000fe2000fffe0ff */
[----:B------:R2:W-:Y:S05]  /*3610*/  SYNCS.ARRIVE.TRANS64.RED.A1T0 RZ, [R4+URZ], RZ ;  /* 0x000000ff04ff79a7 */ /* 0x0005ea00081004ff */
[----:B------:R-:W-:Y:S01]  /*3620*/  IMAD.U32 R0, RZ, RZ, UR7 ;  /* 0x00000007ff007e24 */ /* 0x000fe2000f8e00ff */
[----:B------:R-:W3:Y:S04]  /*3630*/  SYNCS.PHASECHK.TRANS64.TRYWAIT P0, [UR4+0x160], R7 ;  /* 0x00016007ff0075a7 */ /* 0x000ee80008001104 */
[----:B------:R-:W-:Y:S01]  /*3640*/  PRMT R13, R3, 0x654, R0 ;  /* 0x00000654030d7816 */ /* 0x000fe20000000000 */
[----:B--23--:R-:W-:Y:S06]  /*3650*/  @!P0 BRA `(.L_x_62) ;  /* 0x0000007400ec8947 */ /* 0x00cfec0003800000 */
.L_x_198:
[----:B------:R-:W-:Y:S01]  /*3660*/  ULEA UR8, UR5, UR6, 0x4 ;  /* 0x0000000605087291 */ /* 0x000fe2000f8e20ff */
[----:B------:R-:W-:Y:S01]  /*3670*/  SEL R2, R13, R2, !P2 ;  /* 0x000000020d027207 */ /* 0x000fe20005000000 */
[----:B------:R-:W-:Y:S01]  /*3680*/  UIADD3 UR9, UPT, UPT, UR4, 0x150, URZ ;  /* 0x0000015004097890 */ /* 0x000fe2000fffe0ff */
[----:B--2---:R-:W-:Y:S01]  /*3690*/  LEA R0, R11, UR6, 0x3 ;  /* 0x000000060b007c11 */ /* 0x004fe2000f8e18ff */
[----:B------:R-:W-:Y:S01]  /*36a0*/  UIADD3 UR8, UPT, UPT, UR8, 0x1e0, URZ ;  /* 0x000001e008087890 */ /* 0x000fe2000fffe0ff */
[----:B------:R2:W-:Y:S01]  /*36b0*/  @!P2 SYNCS.ARRIVE.TRANS64.RED RZ, [R2+URZ], R5 ;  /* 0x0000000502ffa9a7 */ /* 0x0005e200080004ff */
[----:B------:R-:W-:Y:S01]  /*36c0*/  UIADD3 UR4, UPT, UPT, UR5, 0x1, URZ ;  /* 0x0000000105047890 */ /* 0x000fe2000fffe0ff */
[----:B------:R-:W-:-:S03]  /*36d0*/  VIADD R8, R8, 0x1 ;  /* 0x0000000108087836 */ /* 0x000fc60000000000 */
[----:B------:R-:W-:Y:S02]  /*36e0*/  UISETP.NE.AND UP0, UPT, UR4, 0x2, UPT ;  /* 0x000000020400788c */ /* 0x000fe4000bf05270 */
[----:B------:R-:W-:Y:S01]  /*36f0*/  ISETP.NE.AND P0, PT, R8, 0x2, PT ;  /* 0x000000020800780c */ /* 0x000fe20003f05270 */
[----:B------:R-:W-:Y:S06]  /*3700*/  UGETNEXTWORKID.BROADCAST [UR8], [UR9] ;  /* 0x00000000080073ca */ /* 0x000fec0008000100 */
[----:B------:R-:W-:Y:S02]  /*3710*/  USEL UR7, URZ, 0x1, UP0 ;  /* 0x00000001ff077887 */ /* 0x000fe40008000000 */
[----:B------:R-:W-:-:S04]  /*3720*/  USEL UR5, UR4, URZ, UP0 ;  /* 0x000000ff04057287 */ /* 0x000fc80008000000 */
[----:B------:R-:W-:Y:S02]  /*3730*/  LOP3.LUT R12, R12, UR7, RZ, 0x3c, !PT ;  /* 0x000000070c0c7c12 */ /* 0x000fe4000f8e3cff */
[----:B--2---:R-:W-:-:S04]  /*3740*/  SHF.L.U32 R5, R10, 0x1f, RZ ;  /* 0x0000001f0a057819 */ /* 0x004fc800000006ff */
[----:B------:R-:W2:Y:S02]  /*3750*/  SYNCS.PHASECHK.TRANS64.TRYWAIT P1, [R0+URZ+0x150], R5 ;  /* 0x00015005000075a7 */ /* 0x000ea400080211ff */
[----:B--2---:R-:W-:Y:S05]  /*3760*/  @!P1 BRA `(.L_x_63) ;  /* 0x0000007400c09947 */ /* 0x004fea0003800000 */
.L_x_199:
[C---:B------:R-:W-:Y:S01]  /*3770*/  LEA R4, R11.reuse, UR6, 0x4 ;  /* 0x000000060b047c11 */ /* 0x040fe2000f8e20ff */
[----:B--2---:R-:W-:Y:S01]  /*3780*/  VIADD R0, R0, 0x160 ;  /* 0x0000016000007836 */ /* 0x004fe20000000000 */
[----:B------:R-:W-:Y:S01]  /*3790*/  SEL R8, R8, RZ, P0 ;  /* 0x000000ff08087207 */ /* 0x000fe20000000000 */
[----:B------:R-:W-:-:S03]  /*37a0*/  VIADD R11, R11, 0x1 ;  /* 0x000000010b0b7836 */ /* 0x000fc60000000000 */
[----:B------:R-:W2:Y:S01]  /*37b0*/  LDS.128 R4, [R4+0x1e0] ;  /* 0x0001e00004047984 */ /* 0x000ea20000000c00 */
[----:B------:R-:W-:Y:S02]  /*37c0*/  PRMT R0, RZ, 0x654, R0 ;  /* 0x00000654ff007816 */ /* 0x000fe40000000000 */
[C---:B------:R-:W-:Y:S01]  /*37d0*/  ISETP.NE.AND P1, PT, R11.reuse, 0x2, PT ;  /* 0x000000020b00780c */ /* 0x040fe20003f25270 */
[----:B------:R-:W-:Y:S01]  /*37e0*/  @!PT LDS RZ, [RZ] ;  /* 0x00000000fffff984 */ /* 0x000fe20000000800 */
[----:B------:R-:W-:Y:S01]  /*37f0*/  @!PT LDS RZ, [RZ] ;  /* 0x00000000fffff984 */ /* 0x000fe20000000800 */
[----:B------:R-:W-:Y:S01]  /*3800*/  @!PT LDS RZ, [RZ] ;  /* 0x00000000fffff984 */ /* 0x000fe20000000800 */
[----:B------:R-:W-:Y:S01]  /*3810*/  @!PT LDS RZ, [RZ] ;  /* 0x00000000fffff984 */ /* 0x000fe20000000800 */
[----:B------:R3:W-:Y:S06]  /*3820*/  MEMBAR.ALL.CTA ;  /* 0x0000000000007992 */ /* 0x0007ec0000008000 */
[----:B---3--:R-:W3:Y:S01]  /*3830*/  FENCE.VIEW.ASYNC.S ;  /* 0x00000000000073c6 */ /* 0x008ee20000000000 */
[----:B------:R-:W-:Y:S01]  /*3840*/  SEL R11, R11, RZ, P1 ;  /* 0x000000ff0b0b7207 */ /* 0x000fe20000800000 */
[----:B---3--:R3:W-:Y:S01]  /*3850*/  SYNCS.ARRIVE.TRANS64.RED.A1T0 RZ, [R0+URZ], RZ ;  /* 0x000000ff00ff79a7 */ /* 0x0087e200081004ff */
[----:B--2---:R-:W-:-:S02]  /*3860*/  LOP3.LUT P3, RZ, R6, 0x1, RZ, 0xc0, !PT ;  /* 0x0000000106ff7812 */ /* 0x004fc4000786c0ff */
[----:B------:R-:W-:-:S04]  /*3870*/  SEL R5, RZ, 0x1, P1 ;  /* 0x00000001ff057807 */ /* 0x000fc80000800000 */
[----:B------:R-:W-:Y:S02]  /*3880*/  LOP3.LUT R10, R10, R5, RZ, 0x3c, !PT ;  /* 0x000000050a0a7212 */ /* 0x000fe400078e3cff */
[----:B---3--:R-:W-:-:S04]  /*3890*/  SEL R0, RZ, 0x1, P0 ;  /* 0x00000001ff007807 */ /* 0x008fc80000000000 */
[----:B------:R-:W-:Y:S01]  /*38a0*/  LOP3.LUT R9, R9, R0, RZ, 0x3c, !PT ;  /* 0x0000000009097212 */ /* 0x000fe200078e3cff */
[----:B------:R-:W-:Y:S06]  /*38b0*/  @P3 BRA `(.L_x_64) ;  /* 0xfffffffc002c3947 */ /* 0x000fec000383ffff */
[----:B------:R-:W-:Y:S01]  /*38c0*/  ULEA UR4, UR5, UR6, 0x3 ;  /* 0x0000000605047291 */ /* 0x000fe2000f8e18ff */
[----:B------:R-:W-:-:S08]  /*38d0*/  SHF.L.U32 R3, R12, 0x1f, RZ ;  /* 0x0000001f0c037819 */ /* 0x000fd000000006ff */
[----:B------:R-:W2:Y:S02]  /*38e0*/  SYNCS.PHASECHK.TRANS64 P0, [UR4+0x160], R3 ;  /* 0x00016003ff0075a7 */ /* 0x000ea40008001004 */
[----:B--2---:R-:W-:Y:S05]  /*38f0*/  @P0 BRA `(.L_x_65) ;  /* 0x0000000000080947 */ /* 0x004fea0003800000 */
[----:B------:R-:W2:Y:S02]  /*3900*/  SYNCS.PHASECHK.TRANS64.TRYWAIT P0, [UR4+0x160], R3 ;  /* 0x00016003ff0075a7 */ /* 0x000ea40008001104 */
[----:B--2---:R-:W-:Y:S05]  /*3910*/  @!P0 BRA `(.L_x_66) ;  /* 0x0000007400688947 */ /* 0x004fea0003800000 */
.L_x_65:
[----:B------:R-:W-:-:S04]  /*3920*/  UIADD3 UR7, UPT, UPT, UR5, 0x1, URZ ;  /* 0x0000000105077890 */ /* 0x000fc8000fffe0ff */
[----:B------:R-:W-:-:S04]  /*3930*/  UISETP.NE.AND UP0, UPT, UR7, 0x2, UPT ;  /* 0x000000020700788c */ /* 0x000fc8000bf05270 */
[----:B------:R-:W-:Y:S02]  /*3940*/  USEL UR8, URZ, 0x1, UP0 ;  /* 0x00000001ff087887 */ /* 0x000fe40008000000 */
[----:B------:R-:W-:-:S04]  /*3950*/  USEL UR7, UR7, URZ, UP0 ;  /* 0x000000ff07077287 */ /* 0x000fc80008000000 */
[----:B------:R-:W-:Y:S01]  /*3960*/  ULEA UR7, UR7, UR6, 0x3 ;  /* 0x0000000607077291 */ /* 0x000fe2000f8e18ff */
[----:B--2---:R-:W-:-:S04]  /*3970*/  LOP3.LUT R3, R12, UR8, RZ, 0x3c, !PT ;  /* 0x000000080c037c12 */ /* 0x004fc8000f8e3cff */
[----:B------:R-:W-:-:S04]  /*3980*/  SHF.L.U32 R0, R3, 0x1f, RZ ;  /* 0x0000001f03007819 */ /* 0x000fc800000006ff */
[----:B------:R-:W2:Y:S02]  /*3990*/  SYNCS.PHASECHK.TRANS64 P0, [UR7+0x160], R0 ;  /* 0x00016000ff0075a7 */ /* 0x000ea40008001007 */
[----:B-12---:R-:W-:Y:S05]  /*39a0*/  @P0 EXIT ;  /* 0x000000000000094d */ /* 0x006fea0003800000 */
[----:B------:R-:W-:Y:S02]  /*39b0*/  SHF.L.U32 R3, R3, 0x1f, RZ ;  /* 0x0000001f03037819 */ /* 0x000fe400000006ff */
[----:B------:R-:W-:-:S07]  /*39c0*/  MOV R0, UR7 ;  /* 0x0000000700007c02 */ /* 0x000fce0008000f00 */
.L_x_67:
[----:B-1----:R1:W2:Y:S02]  /*39d0*/  SYNCS.PHASECHK.TRANS64.TRYWAIT P0, [R0+URZ+0x160], R3 ;  /* 0x00016003000075a7 */ /* 0x0022a400080011ff */
[----:B--2---:R-:W-:Y:S05]  /*39e0*/  @!P0 NANOSLEEP.SYNCS 0x989680 ;  /* 0x009896800000895d */ /* 0x004fea0003900000 */
[----:B------:R-:W2:Y:S02]  /*39f0*/  @!P0 SYNCS.PHASECHK.TRANS64 P0, [R0+URZ+0x160], R3 ;  /* 0x00016003000085a7 */ /* 0x000ea400080010ff */
[----:B--2---:R-:W-:Y:S05]  /*3a00*/  @P0 EXIT ;  /* 0x000000000000094d */ /* 0x004fea0003800000 */
[----:B------:R-:W-:Y:S05]  /*3a10*/  BRA `(.L_x_67) ;  /* 0xfffffffc00ec7947 */ /* 0x000fea000383ffff */
.L_x_60:
[----:B------:R-:W-:Y:S05]  /*3a20*/  BRA.U UP5, `(.L_x_68) ;  /* 0x0000001105a47547 */ /* 0x000fea000b800000 */
[----:B------:R-:W2:Y:S01]  /*3a30*/  S2UR UR7, SR_CgaCtaId ;  /* 0x00000000000779c3 */ /* 0x000ea20000008800 */
[----:B------:R-:W-:Y:S01]  /*3a40*/  UMOV UR4, 0x40 ;  /* 0x0000004000047882 */ /* 0x000fe20000000000 */
[----:B------:R-:W-:Y:S01]  /*3a50*/  NOP ;  /* 0x0000000000007918 */ /* 0x000fe20000000000 */
[----:B------:R-:W-:Y:S01]  /*3a60*/  UMOV UR6, 0x400 ;  /* 0x0000040000067882 */ /* 0x000fe20000000000 */
[----:B--2---:R-:W-:Y:S02]  /*3a70*/  ULEA UR5, UR7, UR4, 0x18 ;  /* 0x0000000407057291 */ /* 0x004fe4000f8ec0ff */
[----:B------:R-:W-:-:S07]  /*3a80*/  ULEA UR6, UR7, UR6, 0x18 ;  /* 0x0000000607067291 */ /* 0x000fce000f8ec0ff */
[----:B------:R-:W2:Y:S02]  /*3a90*/  LDS.U8 R3, [UR5+0x1c] ;  /* 0x00001c05ff037984 */ /* 0x000ea40008000000 */
[----:B--2---:R-:W-:-:S13]  /*3aa0*/  ISETP.NE.AND P0, PT, R3, RZ, PT ;  /* 0x000000ff0300720c */ /* 0x004fda0003f05270 */
[----:B------:R-:W-:Y:S05]  /*3ab0*/  @P0 BRA `(.L_x_69) ;  /* 0x0000000400080947 */ /* 0x000fea0003800000 */
[----:B------:R-:W-:Y:S02]  /*3ac0*/  UISETP.NE.U32.AND UP1, UPT, UR33, 0x1, UPT ;  /* 0x000000012100788c */ /* 0x000fe4000bf25070 */
[----:B------:R-:W-:-:S07]  /*3ad0*/  UIADD3 UR7, UPT, UPT, UR5, 0x8, URZ ;  /* 0x0000000805077890 */ /* 0x000fce000fffe0ff */
[----:B------:R-:W-:Y:S05]  /*3ae0*/  BRA.U !UP1, `(.L_x_70) ;  /* 0x00000001099c7547 */ /* 0x000fea000b800000 */
[----:B------:R-:W-:Y:S01]  /*3af0*/  ELECT P0, URZ, PT ;  /* 0x0000000000ff782f */ /* 0x000fe20003800000 */
[----:B------:R-:W-:-:S12]  /*3b00*/  BSSY B0, `(.L_x_70) ;  /* 0x0000025000007945 */ /* 0x000fd80003800000 */
[----:B------:R-:W-:Y:S05]  /*3b10*/  @!P0 BRA `(.L_x_71) ;  /* 0x00000000008c8947 */ /* 0x000fea0003800000 */
[----:B------:R-:W-:-:S05]  /*3b20*/  UMOV UR4, 0x10 ;  /* 0x0000001000047882 */ /* 0x000fca0000000000 */
[----:B------:R-:W-:Y:S04]  /*3b30*/  DEPBAR.LE SB2, 0x36 ;  /* 0x0000ad800000791a */ /* 0x000fe80000000000 */
[----:B------:R-:W2:Y:S02]  /*3b40*/  UTCATOMSWS.2CTA.FIND_AND_SET.ALIGN UP0, UR4, UR4 ;  /* 0x00000004000475e3 */ /* 0x000ea40008200800 */
[----:B--2---:R-:W-:Y:S01]  /*3b50*/  MOV R10, UR4 ;  /* 0x00000004000a7c02 */ /* 0x004fe20008000f00 */
[----:B------:R-:W-:Y:S06]  /*3b60*/  BRA.U UP0, `(.L_x_72) ;  /* 0x0000000100187547 */ /* 0x000fec000b800000 */
.L_x_73:
[----:B------:R-:W-:Y:S05]  /*3b70*/  NANOSLEEP 0x64 ;  /* 0x000000640000795d */ /* 0x000fea0003800000 */
[----:B------:R-:W-:-:S05]  /*3b80*/  UMOV UR4, 0x10 ;  /* 0x0000001000047882 */ /* 0x000fca0000000000 */
[----:B------:R-:W-:Y:S04]  /*3b90*/  DEPBAR.LE SB2, 0x36 ;  /* 0x0000ad800000791a */ /* 0x000fe80000000000 */
[----:B------:R-:W2:Y:S02]  /*3ba0*/  UTCATOMSWS.2CTA.FIND_AND_SET.ALIGN UP0, UR4, UR4 ;  /* 0x00000004000475e3 */ /* 0x000ea40008200800 */
[----:B--2---:R-:W-:Y:S01]  /*3bb0*/  MOV R10, UR4 ;  /* 0x00000004000a7c02 */ /* 0x004fe20008000f00 */
[----:B------:R-:W-:Y:S05]  /*3bc0*/  BRA.U !UP0, `(.L_x_73) ;  /* 0xfffffffd08e87547 */ /* 0x000fea000b83ffff */
.L_x_72:
[----:B------:R-:W2:Y:S01]  /*3bd0*/  LDS R6, [UR5+0x10] ;  /* 0x00001005ff067984 */ /* 0x000ea20008000800 */
[----:B------:R-:W-:Y:S01]  /*3be0*/  IMAD.U32 R3, RZ, RZ, UR6 ;  /* 0x00000006ff037e24 */ /* 0x000fe2000f8e00ff */
[----:B------:R-:W-:-:S03]  /*3bf0*/  MOV R4, UR34 ;  /* 0x0000002200047c02 */ /* 0x000fc60008000f00 */
[----:B------:R-:W-:Y:S01]  /*3c00*/  VIADD R3, R3, 0x200 ;  /* 0x0000020003037836 */ /* 0x000fe20000000000 */
[----:B--2---:R-:W-:-:S04]  /*3c10*/  SHF.L.U32 R6, R6, 0x1f, RZ ;  /* 0x0000001f06067819 */ /* 0x004fc800000006ff */
[----:B------:R-:W2:Y:S02]  /*3c20*/  SYNCS.PHASECHK.TRANS64.TRYWAIT P0, [UR5+0x8], R6 ;  /* 0x00000806ff0075a7 */ /* 0x000ea40008001105 */
[----:B--2---:R-:W-:Y:S05]  /*3c30*/  @P0 BRA `(.L_x_74) ;  /* 0x0000000000080947 */ /* 0x004fea0003800000 */
[----:B------:R-:W2:Y:S02]  /*3c40*/  SYNCS.PHASECHK.TRANS64.TRYWAIT P0, [UR5+0x8], R6 ;  /* 0x00000806ff0075a7 */ /* 0x000ea40008001105 */
[----:B--2---:R-:W-:Y:S05]  /*3c50*/  @!P0 BRA `(.L_x_75) ;  /* 0x0000007000b08947 */ /* 0x004fea0003800000 */
.L_x_74:
[----:B------:R-:W-:Y:S01]  /*3c60*/  PRMT R4, R4, 0x654, R3 ;  /* 0x0000065404047816 */ /* 0x000fe20000000003 */
[----:B------:R-:W-:Y:S01]  /*3c70*/  HFMA2 R3, -RZ, RZ, 0, 5.9604644775390625e-08 ;  /* 0x00000001ff037431 */ /* 0x000fe200000001ff */
[----:B------:R-:W-:Y:S01]  /*3c80*/  UPRMT UR4, UR34, 0x654, UR7 ;  /* 0x0000065422047896 */ /* 0x000fe20008000007 */
[----:B------:R-:W-:Y:S02]  /*3c90*/  IMAD.MOV.U32 R7, RZ, RZ, 0xffff ;  /* 0x0000ffffff077424 */ /* 0x000fe400078e00ff */
[----:B--2---:R-:W-:Y:S02]  /*3ca0*/  IMAD.MOV.U32 R6, RZ, RZ, 0x4 ;  /* 0x00000004ff067424 */ /* 0x004fe400078e00ff */
[----:B------:R-:W-:Y:S01]  /*3cb0*/  IMAD.SHL.U32 R9, R10, 0x20, RZ ;  /* 0x000000200a097824 */ /* 0x000fe200078e00ff */
[----:B------:R-:W-:Y:S02]  /*3cc0*/  MOV R5, UR4 ;  /* 0x0000000400057c02 */ /* 0x000fe40008000f00 */
[-C--:B------:R-:W-:Y:S01]  /*3cd0*/  SHF.L.U32 R8, R7, R10.reuse, RZ ;  /* 0x0000000a07087219 */ /* 0x080fe200000006ff */
[----:B------:R2:W-:Y:S01]  /*3ce0*/  SYNCS.ARRIVE.TRANS64.RED RZ, [UR4], R6 ;  /* 0x00000006ffff79a7 */ /* 0x0005e20008000404 */
[----:B------:R-:W-:Y:S01]  /*3cf0*/  SHF.L.U32 R7, R3, R10, RZ ;  /* 0x0000000a03077219 */ /* 0x000fe200000006ff */
[----:B------:R2:W-:Y:S04]  /*3d00*/  STS [UR6+0x200], R9 ;  /* 0x00020009ff007988 */ /* 0x0005e80008000806 */
[----:B------:R2:W-:Y:S04]  /*3d10*/  STAS [R4.64], R10 ;  /* 0x0000000a04007dbd */ /* 0x0005e8000c0008ff */
[----:B------:R2:W-:Y:S04]  /*3d20*/  ATOMS.OR RZ, [UR5+0x14], R8 ;  /* 0x00001408ffff798c */ /* 0x0005e8000b000005 */
[----:B------:R2:W-:Y:S04]  /*3d30*/  ATOMS.OR RZ, [UR5+0x18], R7 ;  /* 0x00001807ffff798c */ /* 0x0005e8000b000005 */
[----:B------:R2:W-:Y:S02]  /*3d40*/  ATOMS.XOR RZ, [UR5+0x10], R3 ;  /* 0x00001003ffff798c */ /* 0x0005e4000b800005 */
.L_x_71:
[----:B-1----:R-:W-:Y:S05]  /*3d50*/  BSYNC B0 ;  /* 0x0000000000007941 */ /* 0x002fea0003800000 */
.L_x_70:
[----:B------:R-:W-:Y:S05]  /*3d60*/  BRA.U UP1, `(.L_x_76) ;  /* 0x00000001016c7547 */ /* 0x000fea000b800000 */
[----:B------:R-:W-:-:S03]  /*3d70*/  UMOV UR4, 0xffffffff ;  /* 0xffffffff00047882 */ /* 0x000fc60000000000 */
[----:B------:R-:W-:Y:S05]  /*3d80*/  BRA.DIV UR4, `(.L_x_77) ;  /* 0x00000072047c7947 */ /* 0x000fea000b800000 */
[----:B------:R-:W-:-:S13]  /*3d90*/  ELECT P0, URZ, PT ;  /* 0x0000000000ff782f */ /* 0x000fda0003800000 */
.L_x_203:
[----:B------:R-:W-:Y:S05]  /*3da0*/  @!P0 BRA `(.L_x_76) ;  /* 0x00000000005c8947 */ /* 0x000fea0003800000 */
[----:B--2---:R-:W2:Y:S02]  /*3db0*/  LDS R4, [UR5+0x10] ;  /* 0x00001005ff047984 */ /* 0x004ea40008000800 */
[----:B--2---:R-:W-:-:S04]  /*3dc0*/  SHF.L.U32 R4, R4, 0x1f, RZ ;  /* 0x0000001f04047819 */ /* 0x004fc800000006ff */
[----:B------:R-:W2:Y:S02]  /*3dd0*/  SYNCS.PHASECHK.TRANS64.TRYWAIT P0, [UR5+0x8], R4 ;  /* 0x00000804ff0075a7 */ /* 0x000ea40008001105 */
[----:B--2---:R-:W-:Y:S05]  /*3de0*/  @P0 BRA `(.L_x_78) ;  /* 0x0000000000080947 */ /* 0x004fea0003800000 */
[----:B------:R-:W2:Y:S02]  /*3df0*/  SYNCS.PHASECHK.TRANS64.TRYWAIT P0, [UR5+0x8], R4 ;  /* 0x00000804ff0075a7 */ /* 0x000ea40008001105 */
[----:B--2---:R-:W-:Y:S05]  /*3e00*/  @!P0 BRA `(.L_x_79) ;  /* 0x0000007000808947 */ /* 0x004fea0003800000 */
.L_x_78:
[----:B------:R-:W3:Y:S01]  /*3e10*/  LDS R6, [UR6+0x200] ;  /* 0x00020006ff067984 */ /* 0x000ee20008000800 */
[----:B--2---:R-:W-:Y:S02]  /*3e20*/  HFMA2 R3, -RZ, RZ, 0, 5.9604644775390625e-08 ;  /* 0x00000001ff037431 */ /* 0x004fe400000001ff */
[----:B------:R-:W-:Y:S01]  /*3e30*/  IMAD.MOV.U32 R4, RZ, RZ, 0xffff ;  /* 0x0000ffffff047424 */ /* 0x000fe200078e00ff */
[----:B------:R-:W-:Y:S01]  /*3e40*/  UPRMT UR4, UR34, 0x654, UR7 ;  /* 0x0000065422047896 */ /* 0x000fe20008000007 */
[----:B---3--:R-:W-:-:S03]  /*3e50*/  IMAD.SHL.U32 R5, R6, 0x20, RZ ;  /* 0x0000002006057824 */ /* 0x008fc600078e00ff */
[-C--:B------:R-:W-:Y:S02]  /*3e60*/  SHF.L.U32 R4, R4, R6.reuse, RZ ;  /* 0x0000000604047219 */ /* 0x080fe400000006ff */
[----:B------:R-:W-:Y:S01]  /*3e70*/  SHF.L.U32 R6, R3, R6, RZ ;  /* 0x0000000603067219 */ /* 0x000fe200000006ff */
[----:B------:R3:W-:Y:S04]  /*3e80*/  STS [UR6+0x200], R5 ;  /* 0x00020005ff007988 */ /* 0x0007e80008000806 */
[----:B------:R3:W-:Y:S04]  /*3e90*/  ATOMS.OR RZ, [UR5+0x14], R4 ;  /* 0x00001404ffff798c */ /* 0x0007e8000b000005 */
[----:B------:R3:W-:Y:S01]  /*3ea0*/  ATOMS.OR RZ, [UR5+0x18], R6 ;  /* 0x00001806ffff798c */ /* 0x0007e2000b000005 */
[----:B------:R-:W-:Y:S03]  /*3eb0*/  SYNCS.ARRIVE.TRANS64.RED.A1T0 RZ, [UR4], RZ ;  /* 0x000000ffffff79a7 */ /* 0x000fe60008100404 */
[----:B------:R3:W-:Y:S01]  /*3ec0*/  ATOMS.XOR RZ, [UR5+0x10], R3 ;  /* 0x00001003ffff798c */ /* 0x0007e2000b800005 */
[----:B------:R-:W-:Y:S05]  /*3ed0*/  BRA `(.L_x_76) ;  /* 0x0000000000107947 */ /* 0x000fea0003800000 */
.L_x_69:
[----:B------:R-:W-:Y:S02]  /*3ee0*/  MOV R3, 0xffffffff ;  /* 0xffffffff00037802 */ /* 0x000fe40000000f00 */
[----:B------:R-:W-:-:S03]  /*3ef0*/  MOV R4, 0x3f20 ;  /* 0x00003f2000047802 */ /* 0x000fc60000000f00 */
[----:B------:R2:W-:Y:S04]  /*3f00*/  STS [UR6+0x200], R3 ;  /* 0x00020003ff007988 */ /* 0x0005e80008000806 */
[----:B-12--5:R-:W-:Y:S05]  /*3f10*/  CALL.REL.NOINC `($__internal_1_$__cuda_sm10x_tcgen05_guardrail_trap_phase_invalid_during_alloc) ;  /* 0x0000007800547944 */ /* 0x026fea0003c00000 */
.L_x_76:
[----:B------:R-:W-:Y:S05]  /*3f20*/  WARPSYNC.ALL ;  /* 0x0000000000007948 */ /* 0x000fea0003800000 */
[----:B------:R-:W4:Y:S01]  /*3f30*/  S2UR UR4, SR_CgaCtaId ;  /* 0x00000000000479c3 */ /* 0x000f220000008800 */
[----:B------:R-:W-:Y:S01]  /*3f40*/  UMOV UR17, 0x400 ;  /* 0x0000040000117882 */ /* 0x000fe20000000000 */
[----:B------:R-:W-:-:S06]  /*3f50*/  NOP ;  /* 0x0000000000007918 */ /* 0x000fcc0000000000 */
[----:B------:R-:W-:Y:S06]  /*3f60*/  BAR.ARV 0x6, 0xa0 ;  /* 0x0182800000007b1d */ /* 0x000fec0000002000 */
[----:B------:R-:W1:Y:S01]  /*3f70*/  LDCU UR6, c[0x0][0x38c] ;  /* 0x00007180ff0677ac */ /* 0x000e620008000800 */
[----:B------:R-:W-:Y:S01]  /*3f80*/  LOP3.LUT R0, R0, 0xffff, RZ, 0xc0, !PT ;  /* 0x0000ffff00007812 */ /* 0x000fe200078ec0ff */
[----:B--2---:R-:W-:Y:S01]  /*3f90*/  IMAD.MOV.U32 R9, RZ, RZ, 0x1 ;  /* 0x00000001ff097424 */ /* 0x004fe200078e00ff */
[----:B------:R-:W-:Y:S01]  /*3fa0*/  LOP3.LUT R2, R2, 0xffff, RZ, 0xc0, !PT ;  /* 0x0000ffff02027812 */ /* 0x000fe200078ec0ff */
[----:B------:R-:W-:Y:S01]  /*3fb0*/  IMAD.MOV.U32 R8, RZ, RZ, RZ ;  /* 0x000000ffff087224 */ /* 0x000fe200078e00ff */
[----:B------:R-:W-:Y:S01]  /*3fc0*/  R2UR UR30, R0 ;  /* 0x00000000001e72ca */ /* 0x000fe200000e0000 */
[----:B------:R-:W-:Y:S01]  /*3fd0*/  UMOV UR24, URZ ;  /* 0x000000ff00187c82 */ /* 0x000fe20008000000 */
[----:B------:R-:W-:Y:S01]  /*3fe0*/  R2UR UR20, R2 ;  /* 0x00000000021472ca */ /* 0x000fe200000e0000 */
[----:B------:R-:W-:Y:S01]  /*3ff0*/  UMOV UR15, URZ ;  /* 0x000000ff000f7c82 */ /* 0x000fe20008000000 */
[----:B------:R-:W-:Y:S01]  /*4000*/  UMOV UR14, URZ ;  /* 0x000000ff000e7c82 */ /* 0x000fe20008000000 */
[----:B----4-:R-:W-:-:S02]  /*4010*/  ULEA UR17, UR4, UR17, 0x18 ;  /* 0x0000001104117291 */ /* 0x010fc4000f8ec0ff */
[----:B------:R-:W-:Y:S02]  /*4020*/  UISETP.NE.AND UP3, UPT, UR33, URZ, UPT ;  /* 0x000000ff2100728c */ /* 0x000fe4000bf65270 */
[----:B------:R-:W-:Y:S02]  /*4030*/  UIADD3 UR5, UPT, UPT, UR17, 0x8600, URZ ;  /* 0x0000860011057890 */ /* 0x000fe4000fffe0ff */
[----:B------:R-:W-:Y:S02]  /*4040*/  UIADD3 UR4, UPT, UPT, UR17, 0x18600, URZ ;  /* 0x0001860011047890 */ /* 0x000fe4000fffe0ff */
[----:B-1----:R-:W-:Y:S01]  /*4050*/  UIADD3 UR6, UPT, UPT, UR6, 0x1f, URZ ;  /* 0x0000001f06067890 */ /* 0x002fe2000fffe0ff */
[----:B---3--:R-:W1:Y:S01]  /*4060*/  LDS R3, [UR17+0x200] ;  /* 0x00020011ff037984 */ /* 0x008e620008000800 */
[----:B------:R-:W-:Y:S02]  /*4070*/  USHF.R.U32.HI UR5, URZ, 0x4, UR5 ;  /* 0x00000004ff057899 */ /* 0x000fe40008011605 */
[----:B------:R-:W-:-:S02]  /*4080*/  USHF.R.S32.HI UR25, URZ, 0x1f, UR6 ;  /* 0x0000001fff197899 */ /* 0x000fc40008011406 */
[----:B------:R-:W-:Y:S02]  /*4090*/  USHF.R.U32.HI UR4, URZ, 0x4, UR4 ;  /* 0x00000004ff047899 */ /* 0x000fe40008011604 */
[----:B------:R-:W-:Y:S02]  /*40a0*/  ULEA.HI UR25, UR25, UR6, URZ, 0x5 ;  /* 0x0000000619197291 */ /* 0x000fe4000f8f28ff */
[----:B------:R-:W-:Y:S02]  /*40b0*/  ULOP3.LUT UR5, UR5, 0x3fff, URZ, 0xc0, !UPT ;  /* 0x00003fff05057892 */ /* 0x000fe4000f8ec0ff */
[----:B------:R-:W-:Y:S02]  /*40c0*/  USHF.R.S32.HI UR25, URZ, 0x5, UR25 ;  /* 0x00000005ff197899 */ /* 0x000fe40008011419 */
[----:B------:R-:W-:Y:S02]  /*40d0*/  ULOP3.LUT UR22, UR4, 0x3fff, URZ, 0xc0, !UPT ;  /* 0x00003fff04167892 */ /* 0x000fe4000f8ec0ff */
[----:B------:R-:W-:-:S02]  /*40e0*/  UISETP.LT.AND UP0, UPT, UR25, 0x1, UPT ;  /* 0x000000011900788c */ /* 0x000fc4000bf01270 */
[----:B------:R-:W-:Y:S02]  /*40f0*/  ULOP3.LUT UR21, UR5, 0x10000, URZ, 0xfc, !UPT ;  /* 0x0001000005157892 */ /* 0x000fe4000f8efcff */
[----:B------:R-:W-:Y:S02]  /*4100*/  ULOP3.LUT UR22, UR22, 0x10000, URZ, 0xfc, !UPT ;  /* 0x0001000016167892 */ /* 0x000fe4000f8efcff */
[----:B------:R-:W-:Y:S01]  /*4110*/  USEL UR31, UR25, 0x1, !UP0 ;  /* 0x00000001191f7887 */ /* 0x000fe2000c000000 */
[----:B------:R-:W-:Y:S01]  /*4120*/  UMOV UR28, 0x0 ;  /* 0x00000000001c7882 */ /* 0x000fe20000000000 */
[----:B------:R-:W-:Y:S01]  /*4130*/  UMOV UR29, 0x8400010 ;  /* 0x08400010001d7882 */ /* 0x000fe20000000000 */
[----:B------:R-:W-:Y:S01]  /*4140*/  UMOV UR26, 0x0 ;  /* 0x00000000001a7882 */ /* 0x000fe20000000000 */
[----:B------:R-:W-:Y:S01]  /*4150*/  UMOV UR27, 0x8400010 ;  /* 0x08400010001b7882 */ /* 0x000fe20000000000 */
[----:B-1----:R-:W-:Y:S02]  /*4160*/  R2UR UR32, R3 ;  /* 0x00000000032072ca */ /* 0x002fe400000e0000 */
[----:B------:R-:W-:-:S13]  /*4170*/  CS2R R2, SRZ ;  /* 0x0000000000027805 */ /* 0x000fda000001ff00 */
.L_x_87:
[C---:B------:R-:W-:Y:S02]  /*4180*/  LEA R0, R8.reuse, UR17, 0x3 ;  /* 0x0000001108007c11 */ /* 0x040fe4000f8e18ff */
[----:B------:R-:W-:Y:S02]  /*4190*/  SHF.L.U32 R5, R3, 0x1f, RZ ;  /* 0x0000001f03057819 */ /* 0x000fe400000006ff */
[----:B------:R-:W-:Y:S02]  /*41a0*/  LEA R4, R8, UR17, 0x4 ;  /* 0x0000001108047c11 */ /* 0x000fe4000f8e20ff */
[----:B------:R-:W1:Y:S02]  /*41b0*/  SYNCS.PHASECHK.TRANS64.TRYWAIT P0, [R0+URZ+0x150], R5 ;  /* 0x00015005000075a7 */ /* 0x000e6400080011ff */
[----:B-1-3--:R-:W-:Y:S05]  /*41c0*/  @!P0 BRA `(.L_x_80) ;  /* 0x0000006c00a88947 */ /* 0x00afea0003800000 */
.L_x_204:
[----:B-1----:R-:W1:Y:S01]  /*41d0*/  LDS.128 R4, [R4+0x1e0] ;  /* 0x0001e00004047984 */ /* 0x002e620000000c00 */
[----:B------:R-:W-:Y:S02]  /*41e0*/  VIADD R0, R0, 0x160 ;  /* 0x0000016000007836 */ /* 0x000fe40000000000 */
[----:B------:R-:W-:Y:S01]  /*41f0*/  VIADD R8, R8, 0x1 ;  /* 0x0000000108087836 */ /* 0x000fe20000000000 */
[----:B------:R-:W-:Y:S01]  /*4200*/  @!PT LDS RZ, [RZ] ;  /* 0x00000000fffff984 */ /* 0x000fe20000000800 */
[----:B------:R-:W-:Y:S01]  /*4210*/  @!PT LDS RZ, [RZ] ;  /* 0x00000000fffff984 */ /* 0x000fe20000000800 */
[----:B------:R-:W-:Y:S01]  /*4220*/  @!PT LDS RZ, [RZ] ;  /* 0x00000000fffff984 */ /* 0x000fe20000000800 */
[----:B------:R-:W-:Y:S01]  /*4230*/  @!PT LDS RZ, [RZ] ;  /* 0x00000000fffff984 */ /* 0x000fe20000000800 */
[----:B------:R2:W-:Y:S06]  /*4240*/  MEMBAR.ALL.CTA ;  /* 0x0000000000007992 */ /* 0x0005ec0000008000 */
[----:B--2---:R-:W2:Y:S01]  /*4250*/  FENCE.VIEW.ASYNC.S ;  /* 0x00000000000073c6 */ /* 0x004ea20000000000 */
[----:B------:R-:W-:-:S04]  /*4260*/  PRMT R0, RZ, 0x654, R0 ;  /* 0x00000654ff007816 */ /* 0x000fc80000000000 */
[----:B--2---:R2:W-:Y:S01]  /*4270*/  SYNCS.ARRIVE.TRANS64.RED.A1T0 RZ, [R0+URZ], RZ ;  /* 0x000000ff00ff79a7 */ /* 0x0045e200081004ff */
[----:B-1----:R-:W-:Y:S01]  /*4280*/  LOP3.LUT P1, RZ, R6, 0x1, RZ, 0xc0, !PT ;  /* 0x0000000106ff7812 */ /* 0x002fe2000782c0ff */
[----:B--2---:R-:W-:-:S12]  /*4290*/  BRA.U UP3, `(.L_x_81) ;  /* 0x0000000103e07547 */ /* 0x004fd8000b800000 */
[----:B------:R-:W1:Y:S01]  /*42a0*/  LDCU UR4, c[0x0][0x38c] ;  /* 0x00007180ff0477ac */ /* 0x000e620008000800 */
[----:B------:R-:W-:Y:S02]  /*42b0*/  PLOP3.LUT P2, PT, PT, PT, PT, 0x80, 0x8 ;  /* 0x000000000008781c */ /* 0x000fe40003f4f070 */
[----:B------:R-:W-:Y:S01]  /*42c0*/  SHF.L.U32 R5, R9, 0x1f, RZ ;  /* 0x0000001f09057819 */ /* 0x000fe200000006ff */
[----:B------:R-:W-:Y:S02]  /*42d0*/  ULEA UR23, UR24, UR17, 0x3 ;  /* 0x0000001118177291 */ /* 0x000fe4000f8e18ff */
[----:B------:R-:W-:Y:S02]  /*42e0*/  ULEA UR18, UR24, UR32, 0x7 ;  /* 0x0000002018127291 */ /* 0x000fe4000f8e38ff */
[----:B-1----:R-:W-:-:S06]  /*42f0*/  UISETP.GE.AND UP0, UPT, UR4, 0x1, UPT ;  /* 0x000000010400788c */ /* 0x002fcc000bf06270 */
[----:B------:R-:W-:-:S05]  /*4300*/  PLOP3.LUT P0, PT, PT, PT, UP0, 0x80, 0x8 ;  /* 0x000000000008781c */ /* 0x000fca0003f0f008 */
[----:B------:R-:W-:-:S08]  /*4310*/  @UP0 ULEA UR4, UR15, UR17, 0x3 ;  /* 0x000000110f040291 */ /* 0x000fd0000f8e18ff */
[----:B------:R-:W-:-:S04]  /*4320*/  @P0 SHF.L.U32 R0, R2, 0x1f, RZ ;  /* 0x0000001f02000819 */ /* 0x000fc800000006ff */
[----:B------:R1:W2:Y:S01]  /*4330*/  @P0 SYNCS.PHASECHK.TRANS64.TRYWAIT P2, [UR4], R0 ;  /* 0x00000000ff0005a7 */ /* 0x0002a20008041104 */
[----:B------:R-:W3:Y:S02]  /*4340*/  SYNCS.PHASECHK.TRANS64.TRYWAIT P0, [UR23+0x190], R5 ;  /* 0x00019005ff0075a7 */ /* 0x000ee40008001117 */
[----:B-123--:R-:W-:Y:S05]  /*4350*/  @!P0 BRA `(.L_x_82) ;  /* 0x0000006c00588947 */ /* 0x00efea0003800000 */
.L_x_206:
[----:B------:R-:W-:Y:S01]  /*4360*/  UMOV UR19, UR14 ;  /* 0x0000000e00137c82 */ /* 0x000fe20008000000 */
[----:B------:R-:W-:Y:S05]  /*4370*/  BRA.U !UP0, `(.L_x_83) ;  /* 0x0000000108987547 */ /* 0x000fea000b800000 */
[----:B------:R-:W-:Y:S02]  /*4380*/  UIADD3 UR19, UPT, UPT, UR31, UR14, URZ ;  /* 0x0000000e1f137290 */ /* 0x000fe4000fffe0ff */
[----:B------:R-:W-:Y:S01]  /*4390*/  UPLOP3.LUT UP2, UPT, UPT, UPT, UPT, 0x40, 0x4 ;  /* 0x000000000004789c */ /* 0x000fe20003f4e870 */
[----:B------:R-:W-:Y:S01]  /*43a0*/  UMOV UR16, UR25 ;  /* 0x0000001900107c82 */ /* 0x000fe20008000000 */
[----:B------:R-:W-:-:S09]  /*43b0*/  UMOV UR6, UR15 ;  /* 0x0000000f00067c82 */ /* 0x000fd20008000000 */
.L_x_86:
[----:B--2---:R-:W-:Y:S01]  /*43c0*/  ULEA UR5, UR6, UR17, 0x3 ;  /* 0x0000001106057291 */ /* 0x004fe2000f8e18ff */
[----:B---3--:R-:W-:Y:S11]  /*43d0*/  @P2 BRA `(.L_x_84) ;  /* 0x00000000000c2947 */ /* 0x008ff60003800000 */
[----:B-1----:R-:W-:Y:S04]  /*43e0*/  SHF.L.U32 R5, R2, 0x1f, RZ ;  /* 0x0000001f02057819 */ /* 0x002fe800000006ff */
[----:B------:R-:W1:Y:S02]  /*43f0*/  SYNCS.PHASECHK.TRANS64.TRYWAIT P0, [UR5], R5 ;  /* 0x00000005ff0075a7 */ /* 0x000e640008001105 */
[----:B-1----:R-:W-:Y:S05]  /*4400*/  @!P0 BRA `(.L_x_85) ;  /* 0x0000006c00448947 */ /* 0x002fea0003800000 */
.L_x_84:
[----:B------:R-:W-:Y:S01]  /*4410*/  UISETP.NE.AND UP0, UPT, UR16, 0x1, UPT ;  /* 0x000000011000788c */ /* 0x000fe2000bf05270 */
[----:B------:R-:W-:Y:S01]  /*4420*/  PLOP3.LUT P2, PT, PT, PT, PT, 0x80, 0x8 ;  /* 0x000000000008781c */ /* 0x000fe20003f4f070 */
[----:B------:R-:W-:Y:S02]  /*4430*/  UIADD3 UR4, UPT, UPT, UR6, 0x1, URZ ;  /* 0x0000000106047890 */ /* 0x000fe4000fffe0ff */
[----:B------:R-:W-:Y:S02]  /*4440*/  ULEA UR12, UR6, UR22, 0x9 ;  /* 0x00000016060c7291 */ /* 0x000fe4000f8e48ff */
[----:B------:R-:W-:Y:S01]  /*4450*/  UISETP.NE.AND UP1, UPT, UR4, 0x10, UPT ;  /* 0x000000100400788c */ /* 0x000fe2000bf25270 */
[----:B------:R-:W-:Y:S01]  /*4460*/  PLOP3.LUT P0, PT, PT, PT, UP0, 0x80, 0x8 ;  /* 0x000000000008781c */ /* 0x000fe20003f0f008 */
[----:B------:R-:W-:Y:S02]  /*4470*/  UIADD3 UR10, UPT, UPT, UR12, 0x2, URZ ;  /* 0x000000020c0a7890 */ /* 0x000fe4000fffe0ff */
[----:B------:R-:W-:Y:S02]  /*4480*/  USEL UR7, URZ, 0x1, UP1 ;  /* 0x00000001ff077887 */ /* 0x000fe40008800000 */
[----:B------:R-:W-:Y:S02]  /*4490*/  USEL UR15, UR4, URZ, UP1 ;  /* 0x000000ff040f7287 */ /* 0x000fe40008800000 */
[----:B------:R-:W-:Y:S02]  /*44a0*/  UIADD3 UR14, UPT, UPT, UR14, 0x1, URZ ;  /* 0x000000010e0e7890 */ /* 0x000fe4000fffe0ff */
[----:B------:R-:W-:Y:S01]  /*44b0*/  @UP0 ULEA UR4, UR15, UR17, 0x3 ;  /* 0x000000110f040291 */ /* 0x000fe2000f8e18ff */
[----:B------:R-:W-:Y:S01]  /*44c0*/  LOP3.LUT R2, R2, UR7, RZ, 0x3c, !PT ;  /* 0x0000000702027c12 */ /* 0x000fe2000f8e3cff */
[----:B------:R-:W-:Y:S01]  /*44d0*/  UIADD3 UR7, UPT, UPT, UR5, 0x80, URZ ;  /* 0x0000008005077890 */ /* 0x000fe2000fffe0ff */
[----:B------:R-:W-:Y:S02]  /*44e0*/  UMOV UR13, 0x80004020 ;  /* 0x80004020000d7882 */ /* 0x000fe40000000000 */
[----:B-1----:R-:W-:Y:S01]  /*44f0*/  @P0 SHF.L.U32 R0, R2, 0x1f, RZ ;  /* 0x0000001f02000819 */ /* 0x002fe200000006ff */
[----:B------:R-:W-:Y:S01]  /*4500*/  UMOV UR5, 0x80004020 ;  /* 0x8000402000057882 */ /* 0x000fe20000000000 */
[----:B------:R-:W-:Y:S01]  /*4510*/  UMOV UR11, 0x80004020 ;  /* 0x80004020000b7882 */ /* 0x000fe20000000000 */
[----:B------:R-:W-:Y:S01]  /*4520*/  UMOV UR9, 0x80004020 ;  /* 0x8000402000097882 */ /* 0x000fe20000000000 */
[----:B------:R2:W3:Y:S01]  /*4530*/  @P0 SYNCS.PHASECHK.TRANS64.TRYWAIT P2, [UR4], R0 ;  /* 0x00000000ff0005a7 */ /* 0x0004e20008041104 */
[----:B------:R-:W-:Y:S02]  /*4540*/  ULEA UR4, UR6, UR21, 0x8 ;  /* 0x0000001506047291 */ /* 0x000fe4000f8e40ff */
[----:B------:R-:W-:Y:S02]  /*4550*/  UISETP.NE.AND UP0, UPT, UR14, UR19, UPT ;  /* 0x000000130e00728c */ /* 0x000fe4000bf05270 */
[----:B------:R-:W-:Y:S02]  /*4560*/  UIADD3 UR8, UPT, UPT, UR4, 0x2, URZ ;  /* 0x0000000204087890 */ /* 0x000fe4000fffe0ff */
[----:B------:R-:W-:Y:S01]  /*4570*/  UIADD3 UR16, UPT, UPT, UR16, -0x1, URZ ;  /* 0xffffffff10107890 */ /* 0x000fe2000fffe0ff */
[----:B------:R-:W-:Y:S02]  /*4580*/  UMOV UR6, UR15 ;  /* 0x0000000f00067c82 */ /* 0x000fe40008000000 */
[----:B------:R2:W-:Y:S01]  /*4590*/  UTCHMMA.2CTA gdesc[UR4], gdesc[UR12], tmem[UR18], tmem[UR28], idesc[UR29], UP2 ;  /* 0x00ff1c0c040075ea */ /* 0x0005e20009200012 */
[----:B------:R-:W-:Y:S03]  /*45a0*/  UPLOP3.LUT UP2, UPT, UPT, UPT, UPT, 0x80, 0x8 ;  /* 0x000000000008789c */ /* 0x000fe60003f4f070 */
[----:B------:R2:W-:Y:S01]  /*45b0*/  UTCHMMA.2CTA gdesc[UR8], gdesc[UR10], tmem[UR18], tmem[UR26], idesc[UR27], UPT ;  /* 0x00ff1a0a080075ea */ /* 0x0005e2000ba00012 */
[----:B------:R2:W-:Y:S01]  /*45c0*/  UTCBAR.2CTA.MULTICAST [UR7], URZ, UR20 ;  /* 0x000000ff070073e9 */ /* 0x0005e20008200814 */
[----:B------:R-:W-:Y:S06]  /*45d0*/  BRA.U UP0, `(.L_x_86) ;  /* 0xfffffffd00787547 */ /* 0x000fec000b83ffff */
.L_x_83:
[----:B--2---:R-:W-:Y:S01]  /*45e0*/  UIADD3 UR4, UPT, UPT, UR23, 0x170, URZ ;  /* 0x0000017017047890 */ /* 0x004fe2000fffe0ff */
[----:B------:R-:W-:-:S08]  /*45f0*/  UMOV UR14, UR19 ;  /* 0x00000013000e7c82 */ /* 0x000fd00008000000 */
[----:B------:R2:W-:Y:S01]  /*4600*/  UTCBAR.2CTA.MULTICAST [UR4], URZ, UR30 ;  /* 0x000000ff040073e9 */ /* 0x0005e2000820081e */
[----:B------:R-:W-:Y:S02]  /*4610*/  NOP ;  /* 0x0000000000007918 */ /* 0x000fe40000000000 */
.L_x_81:
[----:B--2---:R-:W-:Y:S01]  /*4620*/  UIADD3 UR4, UPT, UPT, UR24, 0x1, URZ ;  /* 0x0000000118047890 */ /* 0x004fe2000fffe0ff */
[----:B------:R-:W-:-:S03]  /*4630*/  ISETP.NE.AND P0, PT, R8, 0x2, PT ;  /* 0x000000020800780c */ /* 0x000fc60003f05270 */
[----:B------:R-:W-:Y:S01]  /*4640*/  UISETP.NE.AND UP0, UPT, UR4, 0x4, UPT ;  /* 0x000000040400788c */ /* 0x000fe2000bf05270 */
[----:B-1----:R-:W-:Y:S02]  /*4650*/  SEL R0, RZ, 0x1, P0 ;  /* 0x00000001ff007807 */ /* 0x002fe40000000000 */
[----:B------:R-:W-:Y:S01]  /*4660*/  SEL R8, R8, RZ, P0 ;  /* 0x000000ff08087207 */ /* 0x000fe20000000000 */
[----:B------:R-:W-:Y:S01]  /*4670*/  USEL UR5, URZ, 0x1, UP0 ;  /* 0x00000001ff057887 */ /* 0x000fe20008000000 */
[----:B------:R-:W-:Y:S01]  /*4680*/  LOP3.LUT R3, R3, R0, RZ, 0x3c, !PT ;  /* 0x0000000003037212 */ /* 0x000fe200078e3cff */
[----:B------:R-:W-:-:S04]  /*4690*/  USEL UR24, UR4, URZ, UP0 ;  /* 0x000000ff04187287 */ /* 0x000fc80008000000 */
[----:B------:R-:W-:Y:S01]  /*46a0*/  LOP3.LUT R9, R9, UR5, RZ, 0x3c, !PT ;  /* 0x0000000509097c12 */ /* 0x000fe2000f8e3cff */
[----:B------:R-:W-:Y:S07]  /*46b0*/  @P1 BRA `(.L_x_87) ;  /* 0xfffffff800b01947 */ /* 0x000fee000383ffff */
[----:B------:R-:W1:Y:S01]  /*46c0*/  S2UR UR8, SR_CgaCtaId ;  /* 0x00000000000879c3 */ /* 0x000e620000008800 */
[----:B------:R-:W-:Y:S01]  /*46d0*/  ELECT P0, URZ, PT ;  /* 0x0000000000ff782f */ /* 0x000fe20003800000 */
[----:B------:R-:W-:Y:S01]  /*46e0*/  HFMA2 R0, -RZ, RZ, 0, 5.9604644775390625e-08 ;  /* 0x00000001ff007431 */ /* 0x000fe200000001ff */
[----:B------:R-:W-:-:S05]  /*46f0*/  UMOV UR4, 0x40 ;  /* 0x0000004000047882 */ /* 0x000fca0000000000 */
[----:B------:R-:W-:Y:S01]  /*4700*/  UVIRTCOUNT.DEALLOC.SMPOOL 0x80 ;  /* 0x000000800000784c */ /* 0x000fe20000000000 */
[----:B------:R-:W-:Y:S02]  /*4710*/  UISETP.NE.AND UP1, UPT, UR33, URZ, UPT ;  /* 0x000000ff2100728c */ /* 0x000fe4000bf25270 */
[----:B-1----:R-:W-:-:S09]  /*4720*/  ULEA UR8, UR8, UR4, 0x18 ;  /* 0x0000000408087291 */ /* 0x002fd2000f8ec0ff */
[----:B------:R1:W-:Y:S01]  /*4730*/  @P0 STS.U8 [UR8+0x1c], R0 ;  /* 0x00001c00ff000988 */ /* 0x0003e20008000008 */
[----:B------:R-:W-:Y:S05]  /*4740*/  BRA.U UP1, `(.L_x_88) ;  /* 0x0000000101a07547 */ /* 0x000fea000b800000 */
[----:B------:R-:W-:Y:S01]  /*4750*/  UIADD3 UR7, UPT, UPT, UR17, 0x190, URZ ;  /* 0x0000019011077890 */ /* 0x000fe2000fffe0ff */
[----:B------:R-:W-:-:S03]  /*4760*/  SHF.L.U32 R3, R9, 0x1f, RZ ;  /* 0x0000001f09037819 */ /* 0x000fc600000006ff */
[----:B------:R-:W-:-:S09]  /*4770*/  ULEA UR4, UR24, UR7, 0x3 ;  /* 0x0000000718047291 */ /* 0x000fd2000f8e18ff */
[----:B------:R-:W2:Y:S02]  /*4780*/  SYNCS.PHASECHK.TRANS64.TRYWAIT P0, [UR4], R3 ;  /* 0x00000003ff0075a7 */ /* 0x000ea40008001104 */
[----:B--2---:R-:W-:Y:S05]  /*4790*/  @!P0 BRA `(.L_x_89) ;  /* 0x0000006800788947 */ /* 0x004fea0003800000 */
.L_x_209:
        /* <DEDUP_REMOVED lines=9> */
.L_x_211:
        /* <DEDUP_REMOVED lines=9> */
.L_x_213:
[----:B------:R-:W-:-:S04]  /*48c0*/  UIADD3 UR4, UPT, UPT, UR4, 0x1, URZ ;  /* 0x0000000104047890 */ /* 0x000fc8000fffe0ff */
[----:B------:R-:W-:-:S04]  /*48d0*/  UISETP.NE.AND UP0, UPT, UR4, 0x4, UPT ;  /* 0x000000040400788c */ /* 0x000fc8000bf05270 */
[----:B------:R-:W-:Y:S02]  /*48e0*/  USEL UR5, URZ, 0x1, UP0 ;  /* 0x00000001ff057887 */ /* 0x000fe40008000000 */
[----:B------:R-:W-:-:S04]  /*48f0*/  USEL UR4, UR4, URZ, UP0 ;  /* 0x000000ff04047287 */ /* 0x000fc80008000000 */
[----:B------:R-:W-:Y:S01]  /*4900*/  ULEA UR4, UR4, UR7, 0x3 ;  /* 0x0000000704047291 */ /* 0x000fe2000f8e18ff */
[----:B-1----:R-:W-:-:S04]  /*4910*/  LOP3.LUT R3, R2, UR5, RZ, 0x3c, !PT ;  /* 0x0000000502037c12 */ /* 0x002fc8000f8e3cff */
[----:B------:R-:W-:Y:S01]  /*4920*/  SHF.L.U32 R3, R3, 0x1f, RZ ;  /* 0x0000001f03037819 */ /* 0x000fe200000006ff */
[----:B------:R-:W-:-:S04]  /*4930*/  IMAD.U32 R0, RZ, RZ, UR4 ;  /* 0x00000004ff007e24 */ /* 0x000fc8000f8e00ff */
[----:B------:R1:W2:Y:S03]  /*4940*/  SYNCS.PHASECHK.TRANS64.TRYWAIT P0, [R0+URZ], R3 ;  /* 0x00000003000075a7 */ /* 0x0002a600080011ff */
[----:B--2---:R-:W-:Y:S05]  /*4950*/  @!P0 NANOSLEEP.SYNCS 0x989680 ;  /* 0x009896800000895d */ /* 0x004fea0003900000 */
[----:B------:R-:W2:Y:S02]  /*4960*/  @!P0 SYNCS.PHASECHK.TRANS64 P0, [R0+URZ], R3 ;  /* 0x00000003000085a7 */ /* 0x000ea400080010ff */
[----:B--2---:R-:W-:Y:S05]  /*4970*/  @P0 BRA `(.L_x_92) ;  /* 0x0000000000200947 */ /* 0x004fea0003800000 */
.L_x_93:
[----:B--2---:R2:W4:Y:S02]  /*4980*/  SYNCS.PHASECHK.TRANS64.TRYWAIT P0, [R0+URZ], R3 ;  /* 0x00000003000075a7 */ /* 0x00452400080011ff */
[----:B----4-:R-:W-:Y:S05]  /*4990*/  @!P0 NANOSLEEP.SYNCS 0x989680 ;  /* 0x009896800000895d */ /* 0x010fea0003900000 */
[----:B------:R-:W4:Y:S02]  /*49a0*/  @!P0 SYNCS.PHASECHK.TRANS64 P0, [R0+URZ], R3 ;  /* 0x00000003000085a7 */ /* 0x000f2400080010ff */
[----:B----4-:R-:W-:Y:S05]  /*49b0*/  @!P0 BRA `(.L_x_93) ;  /* 0xfffffffc00f08947 */ /* 0x010fea000383ffff */
[----:B------:R-:W-:Y:S05]  /*49c0*/  BRA `(.L_x_92) ;  /* 0x00000000000c7947 */ /* 0x000fea0003800000 */
.L_x_88:
[----:B------:R-:W-:-:S04]  /*49d0*/  UIADD3 UR4, UPT, UPT, UR17, 0x1d0, URZ ;  /* 0x000001d011047890 */ /* 0x000fc8000fffe0ff */
[----:B------:R-:W-:-:S09]  /*49e0*/  UPRMT UR4, UR34, 0x654, UR4 ;  /* 0x0000065422047896 */ /* 0x000fd20008000004 */
[----:B------:R-:W-:Y:S03]  /*49f0*/  SYNCS.ARRIVE.TRANS64.RED.A1T0 RZ, [UR4], RZ ;  /* 0x000000ffffff79a7 */ /* 0x000fe60008100404 */
.L_x_92:
[----:B-12---:R-:W-:Y:S01]  /*4a00*/  SHF.L.U32 R3, RZ, 0x1f, RZ ;  /* 0x0000001fff037819 */ /* 0x006fe200000006ff */
[----:B------:R-:W-:Y:S01]  /*4a10*/  UIADD3 UR4, UPT, UPT, UR17, 0x1d0, URZ ;  /* 0x000001d011047890 */ /* 0x000fe2000fffe0ff */
[----:B------:R-:W-:Y:S02]  /*4a20*/  PLOP3.LUT P0, PT, PT, PT, UP1, 0x80, 0x8 ;  /* 0x000000000008781c */ /* 0x000fe40003f0f018 */
[----:B------:R-:W1:Y:S02]  /*4a30*/  SYNCS.PHASECHK.TRANS64.TRYWAIT P1, [UR17+0x1d0], R3 ;  /* 0x0001d003ff0075a7 */ /* 0x000e640008021111 */
[----:B-1----:R-:W-:Y:S09]  /*4a40*/  @!P1 BRA `(.L_x_94) ;  /* 0x0000006800149947 */ /* 0x002ff20003800000 */
.L_x_215:
[----:B------:R-:W-:Y:S01]  /*4a50*/  @!UP1 UPRMT UR4, UR34, 0x654, UR4 ;  /* 0x0000065422049896 */ /* 0x000fe20008000004 */
[----:B------:R-:W-:Y:S01]  /*4a60*/  UMOV UR5, 0xffff ;  /* 0x0000ffff00057882 */ /* 0x000fe20000000000 */
[----:B------:R-:W-:-:S07]  /*4a70*/  UMOV UR6, 0x1 ;  /* 0x0000000100067882 */ /* 0x000fce0000000000 */
[----:B------:R-:W-:Y:S01]  /*4a80*/  @!P0 SYNCS.ARRIVE.TRANS64.RED.A1T0 RZ, [UR4], RZ ;  /* 0x000000ffffff89a7 */ /* 0x000fe20008100404 */
[----:B------:R-:W-:Y:S01]  /*4a90*/  NOP ;  /* 0x0000000000007918 */ /* 0x000fe20000000000 */
[----:B-1----:R-:W1:Y:S01]  /*4aa0*/  LDS R0, [UR8+0x14] ;  /* 0x00001408ff007984 */ /* 0x002e620008000800 */
[----:B------:R-:W-:-:S04]  /*4ab0*/  ULOP3.LUT UR4, UR32, 0xffff, URZ, 0xc0, !UPT ;  /* 0x0000ffff20047892 */ /* 0x000fc8000f8ec0ff */
[----:B------:R-:W-:-:S04]  /*4ac0*/  USHF.R.U32.HI UR4, URZ, 0x5, UR4 ;  /* 0x00000005ff047899 */ /* 0x000fc80008011604 */
[----:B------:R-:W-:Y:S02]  /*4ad0*/  USHF.L.U32 UR5, UR5, UR4, URZ ;  /* 0x0000000405057299 */ /* 0x000fe400080006ff */
[----:B------:R-:W-:-:S04]  /*4ae0*/  USHF.L.U32 UR4, UR6, UR4, URZ ;  /* 0x0000000406047299 */ /* 0x000fc800080006ff */
[----:B-1----:R-:W-:-:S04]  /*4af0*/  LOP3.LUT R0, R0, UR5, RZ, 0xc0, !PT ;  /* 0x0000000500007c12 */ /* 0x002fc8000f8ec0ff */
[----:B------:R-:W-:-:S13]  /*4b00*/  ISETP.NE.AND P0, PT, R0, UR5, PT ;  /* 0x0000000500007c0c */ /* 0x000fda000bf05270 */
[----:B------:R-:W-:Y:S05]  /*4b10*/  @P0 BRA `(.L_x_95) ;  /* 0x0000000000580947 */ /* 0x000fea0003800000 */
[----:B------:R-:W1:Y:S02]  /*4b20*/  LDS R0, [UR8+0x18] ;  /* 0x00001808ff007984 */ /* 0x000e640008000800 */
[----:B-1----:R-:W-:-:S04]  /*4b30*/  LOP3.LUT R0, R0, UR4, RZ, 0xc0, !PT ;  /* 0x0000000400007c12 */ /* 0x002fc8000f8ec0ff */
[----:B------:R-:W-:-:S13]  /*4b40*/  ISETP.NE.AND P0, PT, R0, UR4, PT ;  /* 0x0000000400007c0c */ /* 0x000fda000bf05270 */
[----:B------:R-:W-:Y:S05]  /*4b50*/  @P0 BRA `(.L_x_96) ;  /* 0x00000000003c0947 */ /* 0x000fea0003800000 */
[----:B------:R-:W1:Y:S01]  /*4b60*/  S2R R2, SR_LANEID ;  /* 0x0000000000027919 */ /* 0x000e620000000000 */
[----:B------:R-:W-:Y:S01]  /*4b70*/  ULOP3.LUT UR5, URZ, UR5, URZ, 0x33, !UPT ;  /* 0x00000005ff057292 */ /* 0x000fe2000f8e33ff */
[----:B------:R-:W-:Y:S01]  /*4b80*/  LOP3.LUT R4, RZ, UR4, RZ, 0x33, !PT ;  /* 0x00000004ff047c12 */ /* 0x000fe2000f8e33ff */
[----:B------:R-:W-:Y:S02]  /*4b90*/  VOTEU.ANY UR4, UPT, PT ;  /* 0x0000000000047886 */ /* 0x000fe400038e0100 */
[----:B------:R-:W-:Y:S01]  /*4ba0*/  UFLO.U32 UR4, UR4 ;  /* 0x00000004000472bd */ /* 0x000fe200080e0000 */
[----:B------:R-:W2:Y:S01]  /*4bb0*/  REDUX UR6, R4 ;  /* 0x00000000040673c4 */ /* 0x000ea20000000000 */
[----:B------:R-:W-:-:S06]  /*4bc0*/  IMAD.U32 R0, RZ, RZ, UR5 ;  /* 0x00000005ff007e24 */ /* 0x000fcc000f8e00ff */
[----:B------:R4:W-:Y:S01]  /*4bd0*/  UTCATOMSWS.AND URZ, UR5 ;  /* 0x0000000500ff79e3 */ /* 0x0009e20008000000 */
[----:B------:R-:W3:Y:S01]  /*4be0*/  REDUX UR7, R0 ;  /* 0x00000000000773c4 */ /* 0x000ee20000000000 */
[----:B-1----:R-:W-:Y:S01]  /*4bf0*/  ISETP.EQ.U32.AND P0, PT, R2, UR4, PT ;  /* 0x0000000402007c0c */ /* 0x002fe2000bf02070 */
[----:B--2---:R-:W-:Y:S01]  /*4c00*/  IMAD.U32 R2, RZ, RZ, UR6 ;  /* 0x00000006ff027e24 */ /* 0x004fe2000f8e00ff */
[----:B---3--:R-:W-:-:S11]  /*4c10*/  MOV R3, UR7 ;  /* 0x0000000700037c02 */ /* 0x008fd60008000f00 */
[----:B------:R4:W-:Y:S04]  /*4c20*/  @P0 ATOMS.AND RZ, [UR8+0x14], R3 ;  /* 0x00001403ffff098c */ /* 0x0009e8000a800008 */
[----:B------:R4:W-:Y:S01]  /*4c30*/  @P0 ATOMS.AND RZ, [UR8+0x18], R2 ;  /* 0x00001802ffff098c */ /* 0x0009e2000a800008 */
[----:B------:R-:W-:Y:S05]  /*4c40*/  BRA `(.L_x_97) ;  /* 0x0000000000147947 */ /* 0x000fea0003800000 */
.L_x_96:
[----:B------:R-:W-:Y:S02]  /*4c50*/  MOV R2, 0x4c70 ;  /* 0x00004c7000027802 */ /* 0x000fe40000000f00 */
[----:B---3-5:R-:W-:Y:S05]  /*4c60*/  CALL.REL.NOINC `($__internal_0_$__cuda_sm10x_tcgen05_guardrail_trap_col_being_dealloced_not_returned_by_alloc) ;  /* 0x0000006800f47944 */ /* 0x028fea0003c00000 */
[----:B------:R-:W-:Y:S05]  /*4c70*/  BRA `(.L_x_97) ;  /* 0x0000000000087947 */ /* 0x000fea0003800000 */
.L_x_95:
[----:B------:R-:W-:Y:S02]  /*4c80*/  MOV R2, 0x4ca0 ;  /* 0x00004ca000027802 */ /* 0x000fe40000000f00 */
[----:B---3-5:R-:W-:Y:S05]  /*4c90*/  CALL.REL.NOINC `($__internal_2_$__cuda_sm10x_tcgen05_guardrail_trap_unallocated_columns_being_dealloced) ;  /* 0x0000006c00007944 */ /* 0x028fea0003c00000 */
.L_x_97:
[----:B------:R-:W-:Y:S01]  /*4ca0*/  NOP ;  /* 0x0000000000007918 */ /* 0x000fe20000000000 */
[----:B----4-:R-:W-:Y:S05]  /*4cb0*/  EXIT ;  /* 0x000000000000794d */ /* 0x010fea0003800000 */
.L_x_68:
[----:B------:R-:W-:-:S09]  /*4cc0*/  UISETP.NE.OR UP0, UPT, UR20, 0x3, !UP4 ;  /* 0x000000031400788c */ /* 0x000fd2000e705670 */
[----:B------:R-:W-:Y:S05]  /*4cd0*/  BRA.U UP0, `(.L_x_98) ;  /* 0x0000001100f07547 */ /* 0x000fea000b800000 */
[----:B------:R-:W2:Y:S01]  /*4ce0*/  LDCU.64 UR4, c[0x0][0x888] ;  /* 0x00011100ff0477ac */ /* 0x000ea20008000a00 */
[----:B------:R-:W3:Y:S01]  /*4cf0*/  S2UR UR10, SR_CgaCtaId ;  /* 0x00000000000a79c3 */ /* 0x000ee20000008800 */
[----:B------:R-:W-:Y:S02]  /*4d00*/  HFMA2 R9, -RZ, RZ, 0, 0 ;  /* 0x00000000ff097431 */ /* 0x000fe400000001ff */
[----:B------:R-:W-:Y:S01]  /*4d10*/  IMAD.MOV.U32 R11, RZ, RZ, 0x1 ;  /* 0x00000001ff0b7424 */ /* 0x000fe200078e00ff */
[----:B------:R-:W4:Y:S01]  /*4d20*/  LDCU UR37, c[0x0][0x370] ;  /* 0x00006e00ff2577ac */ /* 0x000f220008000800 */
[----:B------:R-:W-:Y:S01]  /*4d30*/  IMAD.MOV.U32 R10, RZ, RZ, RZ ;  /* 0x000000ffff0a7224 */ /* 0x000fe200078e00ff */
[----:B------:R-:W-:Y:S01]  /*4d40*/  MOV R3, 0x2000 ;  /* 0x0000200000037802 */ /* 0x000fe20000000f00 */
[----:B------:R-:W4:Y:S01]  /*4d50*/  LDCU.128 UR48, c[0x0][0xb10] ;  /* 0x00016200ff3077ac */ /* 0x000f220008000c00 */
[----:B------:R-:W1:Y:S01]  /*4d60*/  LDC.64 R12, c[0x0][0x348] ;  /* 0x0000d200ff0c7b82 */ /* 0x000e620000000a00 */
[----:B------:R-:W3:Y:S01]  /*4d70*/  LDCU UR31, c[0x0][0x374] ;  /* 0x00006e80ff1f77ac */ /* 0x000ee20008000800 */
[----:B------:R-:W3:Y:S01]  /*4d80*/  LDCU.64 UR38, c[0x0][0x890] ;  /* 0x00011200ff2677ac */ /* 0x000ee20008000a00 */
[----:B--2---:R-:W-:Y:S01]  /*4d90*/  UISETP.NE.U32.AND UP0, UPT, UR4, URZ, UPT ;  /* 0x000000ff0400728c */ /* 0x004fe2000bf05070 */
[----:B------:R-:W2:Y:S01]  /*4da0*/  LDCU UR15, c[0x0][0xb0c] ;  /* 0x00016180ff0f77ac */ /* 0x000ea20008000800 */
[----:B------:R-:W2:Y:S01]  /*4db0*/  LDCU UR57, c[0x0][0xb20] ;  /* 0x00016400ff3977ac */ /* 0x000ea20008000800 */
[----:B------:R-:W2:Y:S01]  /*4dc0*/  LDCU UR4, c[0x0][0xb30] ;  /* 0x00016600ff0477ac */ /* 0x000ea20008000800 */
[----:B------:R-:W-:Y:S01]  /*4dd0*/  UMOV UR21, 0x400 ;  /* 0x0000040000157882 */ /* 0x000fe20000000000 */
[----:B----4-:R-:W-:-:S02]  /*4de0*/  UIMAD.WIDE.U32 UR6, UR37, UR48, URZ ;  /* 0x00000030250672a5 */ /* 0x010fc4000f8e00ff */
[----:B---3--:R-:W-:Y:S02]  /*4df0*/  UIMAD.WIDE.U32 UR8, UR31, UR51, URZ ;  /* 0x000000331f0872a5 */ /* 0x008fe4000f8e00ff */
[----:B------:R-:W-:Y:S02]  /*4e00*/  ULEA UR21, UR10, UR21, 0x18 ;  /* 0x000000150a157291 */ /* 0x000fe4000f8ec0ff */
[----:B------:R-:W-:Y:S02]  /*4e10*/  UISETP.NE.AND.EX UP6, UPT, UR5, URZ, UPT, UP0 ;  /* 0x000000ff0500728c */ /* 0x000fe4000bfc5300 */
[----:B------:R-:W-:Y:S02]  /*4e20*/  UISETP.NE.AND UP0, UPT, UR45, 0x1, UPT ;  /* 0x000000012d00788c */ /* 0x000fe4000bf05270 */
[----:B------:R-:W-:Y:S02]  /*4e30*/  UISETP.NE.U32.AND UP0, UPT, UR38, URZ, UPT ;  /* 0x000000ff2600728c */ /* 0x000fe4000bf05070 */
[----:B------:R-:W-:-:S02]  /*4e40*/  UIADD3 UR46, UPT, UPT, UR21, 0x118, URZ ;  /* 0x00000118152e7890 */ /* 0x000fc4000fffe0ff */
[----:B------:R-:W-:Y:S02]  /*4e50*/  UIADD3 UR41, UPT, UPT, UR21, 0x100, URZ ;  /* 0x0000010015297890 */ /* 0x000fe4000fffe0ff */
[----:B------:R-:W-:Y:S02]  /*4e60*/  UIADD3 UR33, UPT, UPT, UR21, 0x108, URZ ;  /* 0x0000010815217890 */ /* 0x000fe4000fffe0ff */
[----:B------:R-:W-:Y:S01]  /*4e70*/  UIADD3 UR25, UPT, UPT, UR21, 0x110, URZ ;  /* 0x0000011015197890 */ /* 0x000fe2000fffe0ff */
[----:B------:R-:W-:Y:S01]  /*4e80*/  UMOV UR55, UR7 ;  /* 0x0000000700377c82 */ /* 0x000fe20008000000 */
[----:B------:R-:W-:Y:S01]  /*4e90*/  UMOV UR54, UR9 ;  /* 0x0000000900367c82 */ /* 0x000fe20008000000 */
[----:B------:R-:W-:Y:S02]  /*4ea0*/  UISETP.GE.AND UP2, UPT, UR45, 0x1, UPT ;  /* 0x000000012d00788c */ /* 0x000fe4000bf46270 */
[----:B------:R-:W-:Y:S02]  /*4eb0*/  UISETP.NE.AND.EX UP5, UPT, UR39, URZ, UPT, UP0 ;  /* 0x000000ff2700728c */ /* 0x000fe4000bfa5300 */
[----:B------:R-:W-:Y:S01]  /*4ec0*/  UPLOP3.LUT UP3, UPT, UPT, UPT, UPT, 0x40, 0x4 ;  /* 0x000000000004789c */ /* 0x000fe20003f6e870 */
[----:B------:R-:W3:Y:S01]  /*4ed0*/  LDCU.64 UR22, c[0x0][0xb28] ;  /* 0x00016500ff1677ac */ /* 0x000ee20008000a00 */
[----:B--2---:R-:W-:-:S02]  /*4ee0*/  UISETP.NE.AND UP2, UPT, UR15, 0x1, UPT ;  /* 0x000000010f00788c */ /* 0x004fc4000bf45270 */
[----:B------:R-:W-:Y:S02]  /*4ef0*/  UPRMT UR46, UR10, 0x654, UR46 ;  /* 0x000006540a2e7896 */ /* 0x000fe4000800002e */
[----:B------:R-:W-:Y:S02]  /*4f00*/  UPRMT UR53, UR10, 0x654, UR41 ;  /* 0x000006540a357896 */ /* 0x000fe40008000029 */
[----:B------:R-:W-:Y:S02]  /*4f10*/  UPRMT UR52, UR10, 0x654, UR33 ;  /* 0x000006540a347896 */ /* 0x000fe40008000021 */
[----:B------:R-:W-:Y:S02]  /*4f20*/  UPRMT UR47, UR10, 0x654, UR25 ;  /* 0x000006540a2f7896 */ /* 0x000fe40008000019 */
[----:B------:R-:W-:Y:S02]  /*4f30*/  USHF.R.U32.HI UR55, URZ, UR49, UR55 ;  /* 0x00000031ff377299 */ /* 0x000fe40008011637 */
[----:B------:R-:W-:-:S02]  /*4f40*/  USHF.R.U32.HI UR54, URZ, UR57, UR54 ;  /* 0x00000039ff367299 */ /* 0x000fc40008011636 */
[----:B------:R-:W-:Y:S02]  /*4f50*/  UISETP.NE.AND UP0, UPT, UR50, 0x1, UPT ;  /* 0x000000013200788c */ /* 0x000fe4000bf05270 */
[----:B-1----:R-:W-:-:S11]  /*4f60*/  UISETP.NE.AND UP4, UPT, UR4, 0x1, UPT ;  /* 0x000000010400788c */ /* 0x002fd6000bf85270 */
.L_x_109:
[C---:B------:R-:W-:Y:S02]  /*4f70*/  LEA R8, R10.reuse, UR21, 0x3 ;  /* 0x000000150a087c11 */ /* 0x040fe4000f8e18ff */
[----:B------:R-:W-:Y:S02]  /*4f80*/  SHF.L.U32 R5, R9, 0x1f, RZ ;  /* 0x0000001f09057819 */ /* 0x000fe400000006ff */
[----:B------:R-:W-:Y:S02]  /*4f90*/  LEA R6, R10, UR21, 0x4 ;  /* 0x000000150a067c11 */ /* 0x000fe4000f8e20ff */
[----:B-1----:R-:W1:Y:S02]  /*4fa0*/  SYNCS.PHASECHK.TRANS64.TRYWAIT P0, [R8+URZ+0x150], R5 ;  /* 0x00015005080075a7 */ /* 0x002e6400080011ff */
[----:B-1----:R-:W-:Y:S05]  /*4fb0*/  @!P0 BRA `(.L_x_99) ;  /* 0x0000006000d08947 */ /* 0x002fea0003800000 */
.L_x_216:
[----:B-1----:R-:W1:Y:S01]  /*4fc0*/  LDS.128 R4, [R6+0x1e0] ;  /* 0x0001e00006047984 */ /* 0x002e620000000c00 */
[----:B------:R-:W-:Y:S01]  /*4fd0*/  UISETP.GE.AND UP0, UPT, UR45, 0x1, UPT ;  /* 0x000000012d00788c */ /* 0x000fe2000bf06270 */
[----:B------:R-:W-:Y:S01]  /*4fe0*/  @!PT LDS RZ, [RZ] ;  /* 0x00000000fffff984 */ /* 0x000fe20000000800 */
[----:B------:R-:W-:Y:S01]  /*4ff0*/  @!PT LDS RZ, [RZ] ;  /* 0x00000000fffff984 */ /* 0x000fe20000000800 */
[----:B------:R-:W-:Y:S01]  /*5000*/  @!PT LDS RZ, [RZ] ;  /* 0x00000000fffff984 */ /* 0x000fe20000000800 */
[----:B------:R-:W-:Y:S01]  /*5010*/  @!PT LDS RZ, [RZ] ;  /* 0x00000000fffff984 */ /* 0x000fe20000000800 */
[----:B------:R2:W-:Y:S06]  /*5020*/  MEMBAR.ALL.CTA ;  /* 0x0000000000007992 */ /* 0x0005ec0000008000 */
[----:B--2---:R-:W2:Y:S01]  /*5030*/  FENCE.VIEW.ASYNC.S ;  /* 0x00000000000073c6 */ /* 0x004ea20000000000 */
[----:B-1----:R-:W-:Y:S11]  /*5040*/  LOP3.LUT P0, RZ, R6, 0x1, RZ, 0xc0, !PT ;  /* 0x0000000106ff7812 */ /* 0x002ff6000780c0ff */
[----:B------:R-:W-:Y:S02]  /*5050*/  @!UPT UIADD3 URZ, UPT, UPT, URZ, URZ, URZ ;  /* 0x000000fffffff290 */ /* 0x000fe4000fffe0ff */
[----:B--2---:R-:W-:Y:S01]  /*5060*/  VOTEU.ANY UP2, P0 ;  /* 0x0000000000ff7886 */ /* 0x004fe20000040100 */
[----:B------:R-:W-:Y:S11]  /*5070*/  PLOP3.LUT P0, PT, PT, PT, UP2, 0x80, 0x8 ;  /* 0x000000000008781c */ /* 0x000ff60003f0f028 */
[----:B------:R-:W-:Y:S02]  /*5080*/  @!UPT UIADD3 URZ, UPT, UPT, URZ, URZ, URZ ;  /* 0x000000fffffff290 */ /* 0x000fe4000fffe0ff */
[----:B------:R-:W-:Y:S02]  /*5090*/  @P0 SHF.R.U32.HI R0, RZ, 0x10, R5 ;  /* 0x00000010ff000819 */ /* 0x000fe40000011605 */
[----:B------:R-:W-:Y:S02]  /*50a0*/  @P0 MOV R2, R4 ;  /* 0x0000000400020202 */ /* 0x000fe40000000f00 */
[----:B------:R-:W-:Y:S01]  /*50b0*/  @P0 R2UR UR4, R0 ;  /* 0x00000000000402ca */ /* 0x000fe200000e0000 */
[----:B------:R-:W-:Y:S01]  /*50c0*/  VIADD R0, R8, 0x160 ;  /* 0x0000016008007836 */ /* 0x000fe20000000000 */
[----:B------:R-:W-:Y:S02]  /*50d0*/  @P0 LOP3.LUT R4, R5, 0xffff, RZ, 0xc0, !PT ;  /* 0x0000ffff05040812 */ /* 0x000fe400078ec0ff */
[----:B------:R-:W-:Y:S02]  /*50e0*/  @P0 R2UR UR6, R2 ;  /* 0x00000000020602ca */ /* 0x000fe400000e0000 */
[----:B------:R-:W-:Y:S02]  /*50f0*/  PRMT R0, RZ, 0x654, R0 ;  /* 0x00000654ff007816 */ /* 0x000fe40000000000 */
[----:B------:R-:W-:Y:S02]  /*5100*/  @P0 R2UR UR5, R4 ;  /* 0x00000000040502ca */ /* 0x000fe400000e0000 */
[----:B------:R1:W-:Y:S03]  /*5110*/  SYNCS.ARRIVE.TRANS64.RED.A1T0 RZ, [R0+URZ], RZ ;  /* 0x000000ff00ff79a7 */ /* 0x0003e600081004ff */
[----:B------:R-:W-:Y:S04]  /*5120*/  @UP2 UMOV UR29, UR4 ;  /* 0x00000004001d2c82 */ /* 0x000fe80008000000 */
[----:B------:R-:W-:Y:S04]  /*5130*/  @UP2 UMOV UR14, UR6 ;  /* 0x00000006000e2c82 */ /* 0x000fe80008000000 */
[----:B------:R-:W-:Y:S01]  /*5140*/  @UP2 UMOV UR13, UR5 ;  /* 0x00000005000d2c82 */ /* 0x000fe20008000000 */
[----:B------:R-:W-:Y:S05]  /*5150*/  BRA.U !UP0, `(.L_x_100) ;  /* 0x0000000108c07547 */ /* 0x000fea000b800000 */
[----:B------:R-:W-:Y:S02]  /*5160*/  UIMAD.WIDE.U32 UR16, UR13, UR51, URZ ;  /* 0x000000330d1072a5 */ /* 0x000fe4000f8e00ff */
[----:B------:R-:W-:Y:S02]  /*5170*/  UP2UR UR20, UPR, URZ, 0x4 ;  /* 0x00000004ff147883 */ /* 0x000fe40008000000 */
[----:B------:R-:W-:Y:S02]  /*5180*/  UISETP.NE.AND UP2, UPT, UR50, 0x1, UPT ;  /* 0x000000013200788c */ /* 0x000fe4000bf45270 */
[----:B------:R-:W-:Y:S02]  /*5190*/  UIMAD.WIDE.U32 UR18, UR14, UR48, URZ ;  /* 0x000000300e1272a5 */ /* 0x000fe4000f8e00ff */
[----:B------:R-:W-:Y:S02]  /*51a0*/  USEL UR4, UR31, UR54, !UP2 ;  /* 0x000000361f047287 */ /* 0x000fe4000d000000 */
[----:B------:R-:W-:Y:S02]  /*51b0*/  UISETP.NE.AND UP0, UPT, UR15, 0x1, UPT ;  /* 0x000000010f00788c */ /* 0x000fe4000bf05270 */
[----:B------:R-:W-:Y:S02]  /*51c0*/  UP2UR UR24, UPR, URZ, 0x2 ;  /* 0x00000002ff187883 */ /* 0x000fe40008000000 */
[----:B------:R-:W-:Y:S02]  /*51d0*/  UISETP.NE.AND UP1, UPT, UR45, 0x1, UPT ;  /* 0x000000012d00788c */ /* 0x000fe4000bf25270 */
[----:B---3--:R-:W-:Y:S02]  /*51e0*/  UIMAD.WIDE.U32 UR8, UR4, UR22, URZ ;  /* 0x00000016040872a5 */ /* 0x008fe4000f8e00ff */
[----:B------:R-:W-:Y:S01]  /*51f0*/  USEL UR7, UR37, UR55, !UP0 ;  /* 0x0000003725077287 */ /* 0x000fe2000c000000 */
[----:B------:R-:W-:Y:S02]  /*5200*/  UMOV UR5, UR17 ;  /* 0x0000001100057c82 */ /* 0x000fe40008000000 */
[----:B------:R-:W-:Y:S02]  /*5210*/  USHF.R.U32.HI UR6, URZ, UR57, UR5 ;  /* 0x00000039ff067299 */ /* 0x000fe40008011605 */
[----:B------:R-:W-:Y:S02]  /*5220*/  UIMAD.WIDE.U32 UR10, UR7, UR22, URZ ;  /* 0x00000016070a72a5 */ /* 0x000fe4000f8e00ff */
[----:B------:R-:W-:Y:S02]  /*5230*/  USEL UR6, UR13, UR6, !UP2 ;  /* 0x000000060d067287 */ /* 0x000fe4000d000000 */
[----:B------:R-:W-:Y:S01]  /*5240*/  UISETP.NE.AND UP2, UPT, UR20, URZ, UPT ;  /* 0x000000ff1400728c */ /* 0x000fe2000bf45270 */
[----:B------:R-:W-:Y:S02]  /*5250*/  UMOV UR5, UR19 ;  /* 0x0000001300057c82 */ /* 0x000fe40008000000 */
[----:B------:R-:W-:Y:S03]  /*5260*/  USHF.R.U32.HI UR12, URZ, UR49, UR5 ;  /* 0x00000031ff0c7299 */ /* 0x000fe60008011605 */
[----:B------:R-:W-:Y:S02]  /*5270*/  UMOV UR5, UR9 ;  /* 0x0000000900057c82 */ /* 0x000fe40008000000 */
[----:B------:R-:W-:Y:S03]  /*5280*/  @UP1 USHF.R.U32.HI UR4, URZ, UR23, UR5 ;  /* 0x00000017ff041299 */ /* 0x000fe60008011605 */
[----:B------:R-:W-:Y:S01]  /*5290*/  UMOV UR5, UR11 ;  /* 0x0000000b00057c82 */ /* 0x000fe20008000000 */
[----:B------:R-:W-:Y:S02]  /*52a0*/  UIMAD UR4, UR45, UR4, URZ ;  /* 0x000000042d0472a4 */ /* 0x000fe4000f8e02ff */
[----:B------:R-:W-:Y:S02]  /*52b0*/  @UP1 USHF.R.U32.HI UR7, URZ, UR23, UR5 ;  /* 0x00000017ff071299 */ /* 0x000fe40008011605 */
[----:B------:R-:W-:Y:S02]  /*52c0*/  USEL UR5, UR14, UR12, !UP0 ;  /* 0x0000000c0e057287 */ /* 0x000fe4000c000000 */
[----:B------:R-:W-:Y:S02]  /*52d0*/  UIMAD.WIDE.U32 UR10, UR6, UR22, URZ ;  /* 0x00000016060a72a5 */ /* 0x000fe4000f8e00ff */
[----:B------:R-:W-:Y:S02]  /*52e0*/  UIMAD UR8, UR45, UR7, URZ ;  /* 0x000000072d0872a4 */ /* 0x000fe4000f8e02ff */
[----:B------:R-:W-:Y:S03]  /*52f0*/  UISETP.GE.AND UP0, UPT, UR6, UR4, UPT ;  /* 0x000000040600728c */ /* 0x000fe6000bf06270 */
[----:B------:R-:W-:Y:S01]  /*5300*/  UMOV UR4, UR11 ;  /* 0x0000000b00047c82 */ /* 0x000fe20008000000 */
[----:B------:R-:W-:Y:S02]  /*5310*/  UISETP.GE.OR UP0, UPT, UR5, UR8, UP0 ;  /* 0x000000080500728c */ /* 0x000fe40008706670 */
[----:B------:R-:W-:Y:S02]  /*5320*/  USHF.R.U32.HI UR4, URZ, UR23, UR4 ;  /* 0x00000017ff047299 */ /* 0x000fe40008011604 */
[----:B------:R-:W-:Y:S02]  /*5330*/  UIMAD.WIDE.U32 UR8, UR5, UR22, URZ ;  /* 0x00000016050872a5 */ /* 0x000fe4000f8e00ff */
[----:B------:R-:W-:Y:S04]  /*5340*/  USEL UR10, UR6, UR4, !UP1 ;  /* 0x00000004060a7287 */ /* 0x000fe8000c800000 */
[----:B------:R-:W-:Y:S01]  /*5350*/  UIADD3 UR11, UPT, UPT, -UR10, URZ, URZ ;  /* 0x000000ff0a0b7290 */ /* 0x000fe2000fffe1ff */
[----:B------:R-:W-:Y:S02]  /*5360*/  @!UP0 UMOV UR4, UR9 ;  /* 0x0000000900048c82 */ /* 0x000fe40008000000 */
[----:B------:R-:W-:Y:S02]  /*5370*/  @!UP0 USHF.R.U32.HI UR4, URZ, UR23, UR4 ;  /* 0x00000017ff048299 */ /* 0x000fe40008011604 */
[----:B------:R-:W-:Y:S02]  /*5380*/  UIMAD UR8, UR45, UR11, UR6 ;  /* 0x0000000b2d0872a4 */ /* 0x000fe4000f8e0206 */
[----:B------:R-:W-:Y:S02]  /*5390*/  @!UP0 USEL UR4, UR5, UR4, !UP1 ;  /* 0x0000000405048287 */ /* 0x000fe4000c800000 */
[----:B------:R-:W-:Y:S02]  /*53a0*/  UISETP.NE.AND UP1, UPT, UR24, URZ, UPT ;  /* 0x000000ff1800728c */ /* 0x000fe4000bf25270 */
[----:B------:R-:W-:Y:S02]  /*53b0*/  @!UP0 UIMAD UR7, UR7, UR8, UR4 ;  /* 0x00000008070782a4 */ /* 0x000fe4000f8e0204 */
[----:B------:R-:W-:Y:S02]  /*53c0*/  @!UP0 UIADD3 UR9, UPT, UPT, UR10, -UR4, URZ ;  /* 0x800000040a098290 */ /* 0x000fe4000fffe0ff */
[----:B------:R-:W-:Y:S02]  /*53d0*/  UIADD3 UR8, UPT, UPT, -UR6, URZ, URZ ;  /* 0x000000ff06087290 */ /* 0x000fe4000fffe1ff */
[----:B------:R-:W-:Y:S02]  /*53e0*/  UIADD3 UR4, UPT, UPT, -UR5, URZ, URZ ;  /* 0x000000ff05047290 */ /* 0x000fe4000fffe1ff */
[----:B------:R-:W-:Y:S03]  /*53f0*/  @!UP0 UIMAD UR6, UR9, UR45, UR5 ;  /* 0x0000002d090682a4 */ /* 0x000fe6000f8e0205 */
[----:B------:R-:W-:Y:S01]  /*5400*/  @!UP0 UMOV UR5, UR7 ;  /* 0x0000000700058c82 */ /* 0x000fe20008000000 */
[----:B------:R-:W-:Y:S02]  /*5410*/  UIMAD UR7, UR15, UR4, UR14 ;  /* 0x000000040f0772a4 */ /* 0x000fe4000f8e020e */
[----:B------:R-:W-:Y:S02]  /*5420*/  UIMAD UR4, UR50, UR8, UR13 ;  /* 0x00000008320472a4 */ /* 0x000fe4000f8e020d */
[----:B------:R-:W-:Y:S02]  /*5430*/  UIMAD UR14, UR5, UR15, UR7 ;  /* 0x0000000f050e72a4 */ /* 0x000fe4000f8e0207 */
[----:B------:R-:W-:Y:S11]  /*5440*/  UIMAD UR13, UR6, UR50, UR4 ;  /* 0x00000032060d72a4 */ /* 0x000ff6000f8e0204 */
[----:B------:R-:W-:Y:S01]  /*5450*/  @!UPT UIADD3 URZ, UPT, UPT, URZ, URZ, URZ ;  /* 0x000000fffffff290 */ /* 0x000fe2000fffe0ff */
.L_x_100:
[----:B------:R-:W2:Y:S01]  /*5460*/  @!UP4 LDCU.128 UR8, c[0x0][0xb10] ;  /* 0x00016200ff08c7ac */ /* 0x000ea20008000c00 */
[----:B------:R-:W-:Y:S02]  /*5470*/  ISETP.NE.U32.AND P0, PT, RZ, UR38, PT ;  /* 0x00000026ff007c0c */ /* 0x000fe4000bf05070 */
[----:B------:R-:W-:Y:S02]  /*5480*/  SHF.L.U32 R4, R11, 0x1f, RZ ;  /* 0x0000001f0b047819 */ /* 0x000fe400000006ff */
[----:B------:R-:W-:Y:S01]  /*5490*/  ISETP.NE.AND.EX P0, PT, RZ, UR39, PT, P0 ;  /* 0x00000027ff007c0c */ /* 0x000fe2000bf05300 */
[----:B------:R-:W4:Y:S01]  /*54a0*/  @!UP4 LDCU UR5, c[0x0][0xb0c] ;  /* 0x00016180ff05c7ac */ /* 0x000f220008000800 */
[----:B------:R-:W-:Y:S02]  /*54b0*/  USHF.L.U32 UR42, UR30, 0x8, URZ ;  /* 0x000000081e2a7899 */ /* 0x000fe400080006ff */
[----:B------:R-:W-:Y:S02]  /*54c0*/  USHF.L.U32 UR43, UR26, 0x6, URZ ;  /* 0x000000061a2b7899 */ /* 0x000fe400080006ff */
[----:B--2---:R-:W-:Y:S07]  /*54d0*/  UIMAD.WIDE.U32 UR6, UR14, UR8, URZ ;  /* 0x000000080e0672a5 */ /* 0x004fee000f8e00ff */
[----:B------:R-:W-:Y:S01]  /*54e0*/  @!UP4 UMOV UR4, UR7 ;  /* 0x000000070004cc82 */ /* 0x000fe20008000000 */
[----:B----4-:R-:W-:Y:S02]  /*54f0*/  @!UP4 UISETP.NE.AND UP0, UPT, UR5, 0x1, UPT ;  /* 0x000000010500c88c */ /* 0x010fe4000bf05270 */
[----:B------:R-:W-:Y:S02]  /*5500*/  @!UP4 USHF.R.U32.HI UR4, URZ, UR9, UR4 ;  /* 0x00000009ff04c299 */ /* 0x000fe40008011604 */
[----:B------:R-:W-:Y:S02]  /*5510*/  UIMAD.WIDE.U32 UR6, UR13, UR11, URZ ;  /* 0x0000000b0d0672a5 */ /* 0x000fe4000f8e00ff */
[----:B------:R-:W-:Y:S02]  /*5520*/  @!UP4 USEL UR8, UR14, UR4, !UP0 ;  /* 0x000000040e08c287 */ /* 0x000fe4000c000000 */
[----:B------:R-:W-:Y:S03]  /*5530*/  @!UP4 UISETP.NE.AND UP0, UPT, UR10, 0x1, UPT ;  /* 0x000000010a00c88c */ /* 0x000fe6000bf05270 */
[----:B------:R-:W-:Y:S02]  /*5540*/  @!UP4 UMOV UR6, UR7 ;  /* 0x000000070006cc82 */ /* 0x000fe40008000000 */
[----:B------:R-:W2:Y:S02]  /*5550*/  @!UP4 LDCU UR4, c[0x0][0xb20] ;  /* 0x00016400ff04c7ac */ /* 0x000ea40008000800 */
[----:B--2---:R-:W-:Y:S04]  /*5560*/  @!UP4 USHF.R.U32.HI UR6, URZ, UR4, UR6 ;  /* 0x00000004ff06c299 */ /* 0x004fe80008011606 */
[----:B------:R-:W-:Y:S04]  /*5570*/  @!UP4 USEL UR6, UR13, UR6, !UP0 ;  /* 0x000000060d06c287 */ /* 0x000fe8000c000000 */
[----:B------:R-:W-:Y:S02]  /*5580*/  @!UP4 UIADD3 UR4, UPT, UPT, -UR8, UR6, URZ ;  /* 0x000000060804c290 */ /* 0x000fe4000fffe1ff */
[----:B------:R-:W-:Y:S02]  /*5590*/  @!UP4 UIADD3 UR6, UPT, UPT, UR8, -UR6, URZ ;  /* 0x800000060806c290 */ /* 0x000fe4000fffe0ff */
[----:B------:R-:W-:Y:S02]  /*55a0*/  @!UP4 UIMAD UR14, UR4, UR5, UR14 ;  /* 0x00000005040ec2a4 */ /* 0x000fe4000f8e020e */
[----:B------:R-:W-:Y:S01]  /*55b0*/  @!UP4 UIMAD UR13, UR6, UR10, UR13 ;  /* 0x0000000a060dc2a4 */ /* 0x000fe2000f8e020d */
[----:B------:R-:W-:Y:S11]  /*55c0*/  BRA.U UP3, `(.L_x_101) ;  /* 0x0000000103107547 */ /* 0x000ff6000b800000 */
[----:B-1----:R-:W-:Y:S04]  /*55d0*/  MOV R0, UR56 ;  /* 0x0000003800007c02 */ /* 0x002fe80008000f00 */
[----:B------:R-:W-:Y:S04]  /*55e0*/  SHF.L.U32 R5, R0, 0x1f, RZ ;  /* 0x0000001f00057819 */ /* 0x000fe800000006ff */
[----:B------:R-:W1:Y:S02]  /*55f0*/  SYNCS.PHASECHK.TRANS64.TRYWAIT P1, [UR21+0x148], R5 ;  /* 0x00014805ff0075a7 */ /* 0x000e640008021115 */
[----:B-1----:R-:W-:Y:S05]  /*5600*/  @!P1 BRA `(.L_x_102) ;  /* 0x0000005c00509947 */ /* 0x002fea0003800000 */
.L_x_101:
[----:B------:R-:W-:Y:S05]  /*5610*/  BRA.U !UP5, `(.L_x_103) ;  /* 0x000000010d387547 */ /* 0x000fea000b800000 */
[----:B------:R-:W-:Y:S01]  /*5620*/  UPLOP3.LUT UP1, UPT, UPT, UPT, UP6, 0x80, 0x8 ;  /* 0x000000000008789c */ /* 0x000fe20003f2f060 */
[----:B-1----:R-:W-:Y:S01]  /*5630*/  HFMA2 R0, -RZ, RZ, 0, 5.9604644775390625e-08 ;  /* 0x00000001ff007431 */ /* 0x002fe200000001ff */
[----:B------:R-:W1:Y:S01]  /*5640*/  LDCU.64 UR8, c[0x0][0x358] ;  /* 0x00006b00ff0877ac */ /* 0x000e620008000a00 */
[----:B------:R-:W-:Y:S03]  /*5650*/  IMAD.MOV.U32 R80, RZ, RZ, 0x1 ;  /* 0x00000001ff507424 */ /* 0x000fe600078e00ff */
[----:B------:R-:W-:Y:S05]  /*5660*/  PLOP3.LUT P1, PT, PT, PT, UP1, 0x80, 0x8 ;  /* 0x000000000008781c */ /* 0x000fea0003f2f018 */
[----:B------:R-:W2:Y:S01]  /*5670*/  @UP1 LDCU.64 UR4, c[0x0][0x888] ;  /* 0x00011100ff0417ac */ /* 0x000ea20008000a00 */
[----:B------:R-:W-:Y:S07]  /*5680*/  @UP1 UIMAD UR6, UR36, UR38, URZ ;  /* 0x00000026240612a4 */ /* 0x000fee000f8e02ff */
[----:B------:R-:W-:Y:S01]  /*5690*/  @!P1 PRMT R80, R0, 0x7610, R80 ;  /* 0x0000761000509816 */ /* 0x000fe20000000050 */
[----:B--2---:R-:W-:Y:S06]  /*56a0*/  @UP1 UIMAD.WIDE UR4, UR6, 0x4, UR4 ;  /* 0x00000004060418a5 */ /* 0x004fec000f8e0204 */
[----:B------:R-:W-:Y:S01]  /*56b0*/  IMAD.U32 R6, RZ, RZ, UR4 ;  /* 0x00000004ff067e24 */ /* 0x000fe2000f8e00ff */
[----:B------:R-:W-:Y:S04]  /*56c0*/  MOV R7, UR5 ;  /* 0x0000000500077c02 */ /* 0x000fe80008000f00 */
[----:B------:R-:W2:Y:S01]  /*56d0*/  @!UP1 LDCU UR4, c[0x0][0x880] ;  /* 0x00011000ff0497ac */ /* 0x000ea20008000800 */
[----:B-1---5:R4:W5:Y:S02]  /*56e0*/  @P1 LDG.E R41, desc[UR8][R6.64] ;  /* 0x0000000806291981 */ /* 0x022964000c1e1900 */
[----:B--2-4-:R-:W-:Y:S07]  /*56f0*/  @!P1 IMAD.U32 R41, RZ, RZ, UR4 ;  /* 0x00000004ff299e24 */ /* 0x014fee000f8e00ff */
.L_x_103:
[----:B-----5:R-:W-:Y:S01]  /*5700*/  @!P0 FSETP.EQ.AND P2, PT, R41, RZ, PT ;  /* 0x000000ff2900820b */ /* 0x020fe20003f42000 */
[----:B------:R-:W-:Y:S01]  /*5710*/  @!UPT UIADD3 URZ, UPT, UPT, URZ, URZ, URZ ;  /* 0x000000fffffff290 */ /* 0x000fe2000fffe0ff */
[----:B------:R-:W-:Y:S11]  /*5720*/  @!P0 BRA `(.L_x_104) ;  /* 0x0000000000148947 */ /* 0x000ff60003800000 */
[----:B------:R-:W-:Y:S02]  /*5730*/  LOP3.LUT P0, RZ, R80, 0xff, RZ, 0xc0, !PT ;  /* 0x000000ff50ff7812 */ /* 0x000fe4000780c0ff */
[----:B------:R-:W-:Y:S04]  /*5740*/  PLOP3.LUT P2, PT, PT, PT, UP1, 0x80, 0x8 ;  /* 0x000000000008781c */ /* 0x000fe80003f4f018 */
[----:B------:R-:W-:Y:S07]  /*5750*/  PLOP3.LUT P2, PT, P2, PT, PT, 0x8, 0x80 ;  /* 0x000000000080781c */ /* 0x000fee000174e170 */
[----:B------:R-:W-:Y:S11]  /*5760*/  @P0 FSETP.EQ.AND P2, PT, R41, RZ, PT ;  /* 0x000000ff2900020b */ /* 0x000ff60003f42000 */
[----:B------:R-:W-:Y:S02]  /*5770*/  @!UPT UIADD3 URZ, UPT, UPT, URZ, URZ, URZ ;  /* 0x000000fffffff290 */ /* 0x000fe4000fffe0ff */
.L_x_104:
[----:B------:R-:W2:Y:S01]  /*5780*/  SYNCS.PHASECHK.TRANS64.TRYWAIT P0, [UR21+0x120], R4 ;  /* 0x00012004ff0075a7 */ /* 0x000ea20008001115 */
[----:B------:R-:W-:Y:S04]  /*5790*/  ELECT P1, URZ, PT ;  /* 0x0000000000ff782f */ /* 0x000fe80003820000 */
[----:B------:R-:W-:Y:S01]  /*57a0*/  PLOP3.LUT P1, PT, P2, P1, PT, 0xf2, 0x2f ;  /* 0x00000000002f781c */ /* 0x000fe20001723e72 */
[----:B------:R-:W-:Y:S01]  /*57b0*/  @!UPT UIADD3 URZ, UPT, UPT, URZ, URZ, URZ ;  /* 0x000000fffffff290 */ /* 0x000fe2000fffe0ff */
[----:B--2---:R-:W-:Y:S11]  /*57c0*/  @!P0 BRA `(.L_x_105) ;  /* 0x0000005800f88947 */ /* 0x004ff60003800000 */
.L_x_219:
[----:B------:R-:W-:Y:S01]  /*57d0*/  @!P1 IADD3 R2, P0, PT, R12, 0x580, RZ ;  /* 0x000005800c029810 */ /* 0x000fe20007f1e0ff */
[----:B------:R-:W-:Y:S01]  /*57e0*/  VOTEU.ALL UP0, P1 ;  /* 0x0000000000ff7886 */ /* 0x000fe20000800000 */
[----:B------:R-:W-:Y:S01]  /*57f0*/  UMOV UR6, 0x0 ;  /* 0x0000000000067882 */ /* 0x000fe20000000000 */
[----:B------:R-:W-:Y:S01]  /*5800*/  UMOV UR7, 0x10000000 ;  /* 0x1000000000077882 */ /* 0x000fe20000000000 */
[----:B------:R-:W-:Y:S01]  /*5810*/  @!P1 R2UR UR5, R2 ;  /* 0x00000000020592ca */ /* 0x000fe200000e0000 */
[----:B-1----:R-:W-:Y:S01]  /*5820*/  @!P1 IMAD.X R0, RZ, RZ, R13, P0 ;  /* 0x000000ffff009224 */ /* 0x002fe200000e060d */
[----:B------:R-:W-:Y:S02]  /*5830*/  @!UP0 UIADD3 UR40, UPT, UPT, UR21, 0x400, URZ ;  /* 0x0000040015288890 */ /* 0x000fe4000fffe0ff */
[----:B------:R-:W-:Y:S02]  /*5840*/  @!UP0 UIADD3 UR10, UPT, UPT, UR42, 0x80, URZ ;  /* 0x000000802a0a8890 */ /* 0x000fe4000fffe0ff */
[----:B------:R-:W-:Y:S01]  /*5850*/  @!P1 R2UR UR4, R0 ;  /* 0x00000000000492ca */ /* 0x000fe200000e0000 */
[----:B------:R-:W-:Y:S01]  /*5860*/  @!UP0 UIADD3 UR8, UPT, UPT, UR21, 0x1400, URZ ;  /* 0x0000140015088890 */ /* 0x000fe2000fffe0ff */
[----:B------:R-:W-:Y:S01]  /*5870*/  @!P1 IMAD.MOV.U32 R0, RZ, RZ, 0x2000 ;  /* 0x00002000ff009424 */ /* 0x000fe200078e00ff */
[----:B------:R-:W-:Y:S01]  /*5880*/  VOTEU.ALL UP0, P1 ;  /* 0x0000000000ff7886 */ /* 0x000fe20000800000 */
[----:B------:R-:W-:Y:S01]  /*5890*/  UMOV UR44, UR36 ;  /* 0x00000024002c7c82 */ /* 0x000fe20008000000 */
[----:B------:R-:W-:Y:S01]  /*58a0*/  UMOV UR9, UR41 ;  /* 0x0000002900097c82 */ /* 0x000fe20008000000 */
[----:B------:R-:W-:Y:S01]  /*58b0*/  UMOV UR11, UR43 ;  /* 0x0000002b000b7c82 */ /* 0x000fe20008000000 */
[----:B------:R-:W-:Y:S01]  /*58c0*/  IMAD.U32 R6, RZ, RZ, UR5 ;  /* 0x00000005ff067e24 */ /* 0x000fe2000f8e00ff */
[----:B------:R-:W-:Y:S05]  /*58d0*/  UMOV UR12, UR36 ;  /* 0x00000024000c7c82 */ /* 0x000fea0008000000 */
[----:B------:R-:W-:Y:S01]  /*58e0*/  IMAD.U32 R7, RZ, RZ, UR4 ;  /* 0x00000004ff077e24 */ /* 0x000fe2000f8e00ff */
[----:B------:R-:W-:Y:S04]  /*58f0*/  @!P1 R2UR UR4, R6 ;  /* 0x00000000060492ca */ /* 0x000fe800000e0000 */
[----:B------:R-:W-:Y:S11]  /*5900*/  @!P1 R2UR UR5, R7 ;  /* 0x00000000070592ca */ /* 0x000ff600000e0000 */
[----:B------:R-:W-:Y:S02]  /*5910*/  @!UPT UIADD3 URZ, UPT, UPT, URZ, URZ, URZ ;  /* 0x000000fffffff290 */ /* 0x000fe4000fffe0ff */
[----:B------:R1:W-:Y:S01]  /*5920*/  @!UP0 UTMALDG.3D [UR40], [UR4], desc[UR6] ;  /* 0x00000628040085b4 */ /* 0x0003e20008011000 */
[----:B------:R-:W-:Y:S05]  /*5930*/  VOTEU.ALL UP0, P1 ;  /* 0x0000000000ff7886 */ /* 0x000fea0000800000 */
[----:B------:R1:W-:Y:S01]  /*5940*/  @!UP0 UTMALDG.3D [UR8], [UR4], desc[UR6] ;  /* 0x00000608040085b4 */ /* 0x0003e20008011000 */
[----:B------:R1:W-:Y:S01]  /*5950*/  @!P1 SYNCS.ARRIVE.TRANS64.RED.A0TR RZ, [UR21+0x100], R0 ;  /* 0x00010000ffff99a7 */ /* 0x0003e20008300415 */
[----:B------:R-:W-:Y:S01]  /*5960*/  SYNCS.ARRIVE.TRANS64.RED.A1T0 RZ, [UR53], RZ ;  /* 0x000000ffffff79a7 */ /* 0x000fe20008100435 */
[----:B------:R-:W2:Y:S02]  /*5970*/  SYNCS.PHASECHK.TRANS64.TRYWAIT P0, [UR21+0x128], R4 ;  /* 0x00012804ff0075a7 */ /* 0x000ea40008001115 */
[----:B-12---:R-:W-:Y:S05]  /*5980*/  @!P0 BRA `(.L_x_106) ;  /* 0x0000005800a08947 */ /* 0x006fea0003800000 */
.L_x_221:
[----:B------:R-:W-:Y:S01]  /*5990*/  @!P1 IADD3 R2, P0, PT, R12, 0x580, RZ ;  /* 0x000005800c029810 */ /* 0x000fe20007f1e0ff */
[----:B------:R-:W-:Y:S01]  /*59a0*/  VOTEU.ALL UP0, P1 ;  /* 0x0000000000ff7886 */ /* 0x000fe20000800000 */
[----:B------:R-:W-:Y:S01]  /*59b0*/  UMOV UR6, 0x0 ;  /* 0x0000000000067882 */ /* 0x000fe20000000000 */
[----:B------:R-:W-:Y:S01]  /*59c0*/  UMOV UR7, 0x10000000 ;  /* 0x1000000000077882 */ /* 0x000fe20000000000 */
[----:B------:R-:W-:Y:S01]  /*59d0*/  @!P1 R2UR UR5, R2 ;  /* 0x00000000020592ca */ /* 0x000fe200000e0000 */
[----:B------:R-:W-:Y:S01]  /*59e0*/  @!P1 IMAD.X R0, RZ, RZ, R13, P0 ;  /* 0x000000ffff009224 */ /* 0x000fe200000e060d */
[----:B------:R-:W-:Y:S02]  /*59f0*/  @!UP0 UIADD3 UR34, UPT, UPT, UR42, 0x20, URZ ;  /* 0x000000202a228890 */ /* 0x000fe4000fffe0ff */
[----:B------:R-:W-:Y:S02]  /*5a00*/  @!UP0 UIADD3 UR32, UPT, UPT, UR21, 0x2400, URZ ;  /* 0x0000240015208890 */ /* 0x000fe4000fffe0ff */
[----:B------:R-:W-:Y:S01]  /*5a10*/  @!P1 R2UR UR4, R0 ;  /* 0x00000000000492ca */ /* 0x000fe200000e0000 */
[----:B------:R-:W-:Y:S01]  /*5a20*/  @!UP0 UIADD3 UR10, UPT, UPT, UR42, 0xa0, URZ ;  /* 0x000000a02a0a8890 */ /* 0x000fe2000fffe0ff */
[----:B------:R-:W-:Y:S01]  /*5a30*/  @!P1 IMAD.MOV.U32 R0, RZ, RZ, 0x2000 ;  /* 0x00002000ff009424 */ /* 0x000fe200078e00ff */
[----:B------:R-:W-:Y:S01]  /*5a40*/  @!UP0 UIADD3 UR8, UPT, UPT, UR21, 0x3400, URZ ;  /* 0x0000340015088890 */ /* 0x000fe2000fffe0ff */
[----:B------:R-:W-:Y:S01]  /*5a50*/  VOTEU.ALL UP0, P1 ;  /* 0x0000000000ff7886 */ /* 0x000fe20000800000 */
[----:B------:R-:W-:Y:S02]  /*5a60*/  UMOV UR35, UR43 ;  /* 0x0000002b00237c82 */ /* 0x000fe40008000000 */
[----:B------:R-:W-:Y:S01]  /*5a70*/  IMAD.U32 R6, RZ, RZ, UR5 ;  /* 0x00000005ff067e24 */ /* 0x000fe2000f8e00ff */
[----:B------:R-:W-:Y:S01]  /*5a80*/  UMOV UR9, UR33 ;  /* 0x0000002100097c82 */ /* 0x000fe20008000000 */
[----:B------:R-:W-:Y:S01]  /*5a90*/  UMOV UR11, UR43 ;  /* 0x0000002b000b7c82 */ /* 0x000fe20008000000 */
[----:B------:R-:W-:Y:S03]  /*5aa0*/  UMOV UR12, UR36 ;  /* 0x00000024000c7c82 */ /* 0x000fe60008000000 */
        /* <DEDUP_REMOVED lines=9> */
[----:B------:R-:W4:Y:S02]  /*5b40*/  SYNCS.PHASECHK.TRANS64.TRYWAIT P0, [UR21+0x130], R4 ;  /* 0x00013004ff0075a7 */ /* 0x000f240008001115 */
[----:B--2-4-:R-:W-:Y:S05]  /*5b50*/  @!P0 BRA `(.L_x_107) ;  /* 0x0000005800448947 */ /* 0x014fea0003800000 */
.L_x_223:
[----:B------:R-:W-:Y:S01]  /*5b60*/  @!P1 IADD3 R2, P0, PT, R12, 0x580, RZ ;  /* 0x000005800c029810 */ /* 0x000fe20007f1e0ff */
[----:B------:R-:W-:Y:S01]  /*5b70*/  VOTEU.ALL UP0, P1 ;  /* 0x0000000000ff7886 */ /* 0x000fe20000800000 */
[----:B------:R-:W-:Y:S01]  /*5b80*/  UMOV UR6, 0x0 ;  /* 0x0000000000067882 */ /* 0x000fe20000000000 */
[----:B------:R-:W-:Y:S01]  /*5b90*/  UMOV UR7, 0x10000000 ;  /* 0x1000000000077882 */ /* 0x000fe20000000000 */
[----:B------:R-:W-:Y:S01]  /*5ba0*/  @!P1 R2UR UR5, R2 ;  /* 0x00000000020592ca */ /* 0x000fe200000e0000 */
[----:B------:R-:W-:Y:S01]  /*5bb0*/  @!P1 IMAD.X R0, RZ, RZ, R13, P0 ;  /* 0x000000ffff009224 */ /* 0x000fe200000e060d */
[----:B------:R-:W-:Y:S01]  /*5bc0*/  @!UP0 UIADD3 UR26, UPT, UPT, UR42, 0x40, URZ ;  /* 0x000000402a1a8890 */ /* 0x000fe2000fffe0ff */
[----:B------:R-:W-:Y:S01]  /*5bd0*/  VIADD R10, R10, 0x1 ;  /* 0x000000010a0a7836 */ /* 0x000fe20000000000 */
        /* <DEDUP_REMOVED lines=10> */
[----:B------:R-:W-:Y:S01]  /*5c80*/  UMOV UR11, UR43 ;  /* 0x0000002b000b7c82 */ /* 0x000fe20008000000 */
[----:B------:R-:W-:Y:S02]  /*5c90*/  UMOV UR12, UR36 ;  /* 0x00000024000c7c82 */ /* 0x000fe40008000000 */
        /* <DEDUP_REMOVED lines=11> */
.L_x_225:
[----:B------:R-:W-:Y:S01]  /*5d50*/  UPLOP3.LUT UP3, UPT, UPT, UPT, UPT, 0x80, 0x8 ;  /* 0x000000000008789c */ /* 0x000fe20003f6f070 */
[----:B------:R-:W-:Y:S01]  /*5d60*/  @!P1 IADD3 R2, P0, PT, R12, 0x580, RZ ;  /* 0x000005800c029810 */ /* 0x000fe20007f1e0ff */
[----:B------:R-:W-:Y:S01]  /*5d70*/  UMOV UR6, 0x0 ;  /* 0x0000000000067882 */ /* 0x000fe20000000000 */
[----:B------:R-:W-:Y:S01]  /*5d80*/  UMOV UR7, 0x10000000 ;  /* 0x1000000000077882 */ /* 0x000fe20000000000 */
[----:B------:R-:W-:Y:S01]  /*5d90*/  VOTEU.ALL UP0, P1 ;  /* 0x0000000000ff7886 */ /* 0x000fe20000800000 */
[----:B------:R-:W-:Y:S01]  /*5da0*/  @!P1 R2UR UR5, R2 ;  /* 0x00000000020592ca */ /* 0x000fe200000e0000 */
[----:B------:R-:W-:Y:S01]  /*5db0*/  @!P1 IMAD.X R0, RZ, RZ, R13, P0 ;  /* 0x000000ffff009224 */ /* 0x000fe200000e060d */
[----:B------:R-:W-:Y:S01]  /*5dc0*/  UMOV UR19, UR43 ;  /* 0x0000002b00137c82 */ /* 0x000fe20008000000 */
[----:B------:R-:W-:Y:S01]  /*5dd0*/  UMOV UR20, UR36 ;  /* 0x0000002400147c82 */ /* 0x000fe20008000000 */
[----:B------:R-:W-:Y:S01]  /*5de0*/  @!UP0 UIADD3 UR18, UPT, UPT, UR42, 0x60, URZ ;  /* 0x000000602a128890 */ /* 0x000fe2000fffe0ff */
[----:B------:R-:W-:Y:S01]  /*5df0*/  R2UR UR26, R82 ;  /* 0x00000000521a72ca */ /* 0x000fe200000e0000 */
[----:B------:R-:W-:Y:S01]  /*5e00*/  @!UP0 UIADD3 UR16, UPT, UPT, UR21, 0x6400, URZ ;  /* 0x0000640015108890 */ /* 0x000fe2000fffe0ff */
[----:B------:R-:W-:Y:S01]  /*5e10*/  @!P1 R2UR UR4, R0 ;  /* 0x00000000000492ca */ /* 0x000fe200000e0000 */
[----:B------:R-:W-:Y:S01]  /*5e20*/  @!UP0 UIADD3 UR17, UPT, UPT, UR21, 0x118, URZ ;  /* 0x0000011815118890 */ /* 0x000fe2000fffe0ff */
[----:B------:R-:W-:Y:S01]  /*5e30*/  R2UR UR24, R83 ;  /* 0x00000000531872ca */ /* 0x000fe200000e0000 */
[----:B------:R-:W-:Y:S01]  /*5e40*/  @!UP0 UIADD3 UR10, UPT, UPT, UR42, 0xe0, URZ ;  /* 0x000000e02a0a8890 */ /* 0x000fe2000fffe0ff */
[----:B------:R-:W-:Y:S01]  /*5e50*/  ISETP.NE.AND P0, PT, R10, 0x2, PT ;  /* 0x000000020a00780c */ /* 0x000fe20003f05270 */
[----:B------:R-:W-:Y:S01]  /*5e60*/  @!UP0 UIADD3 UR8, UPT, UPT, UR21, 0x7400, URZ ;  /* 0x0000740015088890 */ /* 0x000fe2000fffe0ff */
[----:B-1----:R-:W-:Y:S01]  /*5e70*/  IMAD.U32 R4, RZ, RZ, UR5 ;  /* 0x00000005ff047e24 */ /* 0x002fe2000f8e00ff */
[----:B------:R-:W-:Y:S01]  /*5e80*/  VOTEU.ALL UP0, P1 ;  /* 0x0000000000ff7886 */ /* 0x000fe20000800000 */
[----:B------:R-:W-:Y:S01]  /*5e90*/  UMOV UR11, UR43 ;  /* 0x0000002b000b7c82 */ /* 0x000fe20008000000 */
[----:B------:R-:W-:Y:S01]  /*5ea0*/  UMOV UR12, UR36 ;  /* 0x00000024000c7c82 */ /* 0x000fe20008000000 */
[----:B------:R-:W-:Y:S01]  /*5eb0*/  UMOV UR9, UR17 ;  /* 0x0000001100097c82 */ /* 0x000fe20008000000 */
[----:B------:R-:W-:Y:S01]  /*5ec0*/  SEL R0, RZ, 0x1, P0 ;  /* 0x00000001ff007807 */ /* 0x000fe20000000000 */
[----:B------:R-:W-:Y:S01]  /*5ed0*/  UIADD3 UR30, UPT, UPT, UR13, UR26, URZ ;  /* 0x0000001a0d1e7290 */ /* 0x000fe2000fffe0ff */
[----:B------:R-:W-:Y:S01]  /*5ee0*/  IMAD.U32 R5, RZ, RZ, UR4 ;  /* 0x00000004ff057e24 */ /* 0x000fe2000f8e00ff */
[----:B------:R-:W-:Y:S01]  /*5ef0*/  @!P1 R2UR UR4, R4 ;  /* 0x00000000040492ca */ /* 0x000fe200000e0000 */
[----:B------:R-:W-:Y:S01]  /*5f00*/  UIADD3 UR26, UPT, UPT, UR14, UR24, URZ ;  /* 0x000000180e1a7290 */ /* 0x000fe2000fffe0ff */
[----:B------:R-:W-:Y:S01]  /*5f10*/  LOP3.LUT R9, R9, R0, RZ, 0x3c, !PT ;  /* 0x0000000009097212 */ /* 0x000fe200078e3cff */
[----:B------:R-:W-:Y:S01]  /*5f20*/  UMOV UR36, UR29 ;  /* 0x0000001d00247c82 */ /* 0x000fe20008000000 */
[----:B------:R-:W-:Y:S02]  /*5f30*/  @!P1 R2UR UR5, R5 ;  /* 0x00000000050592ca */ /* 0x000fe400000e0000 */
[----:B------:R-:W-:Y:S02]  /*5f40*/  LOP3.LUT R11, R11, 0x1, RZ, 0x3c, !PT ;  /* 0x000000010b0b7812 */ /* 0x000fe400078e3cff */
[----:B------:R-:W-:Y:S09]  /*5f50*/  SEL R10, R10, RZ, P0 ;  /* 0x000000ff0a0a7207 */ /* 0x000ff20000000000 */
[----:B------:R1:W-:Y:S01]  /*5f60*/  @!UP0 UTMALDG.3D [UR16], [UR4], desc[UR6] ;  /* 0x00000610040085b4 */ /* 0x0003e20008011000 */
[----:B------:R-:W-:Y:S05]  /*5f70*/  VOTEU.ALL UP0, P1 ;  /* 0x0000000000ff7886 */ /* 0x000fea0000800000 */
[----:B------:R1:W-:Y:S01]  /*5f80*/  @!UP0 UTMALDG.3D [UR8], [UR4], desc[UR6] ;  /* 0x00000608040085b4 */ /* 0x0003e20008011000 */
[----:B------:R1:W-:Y:S01]  /*5f90*/  @!P1 SYNCS.ARRIVE.TRANS64.RED.A0TR RZ, [UR21+0x118], R3 ;  /* 0x00011803ffff99a7 */ /* 0x0003e20008300415 */
[----:B------:R-:W-:Y:S01]  /*5fa0*/  SYNCS.ARRIVE.TRANS64.RED.A1T0 RZ, [UR46], RZ ;  /* 0x000000ffffff79a7 */ /* 0x000fe2000810042e */
[----:B------:R-:W-:Y:S05]  /*5fb0*/  BRA.U UP2, `(.L_x_109) ;  /* 0xffffffed02ec7547 */ /* 0x000fea000b83ffff */
[----:B-1----:R-:W-:-:S04]  /*5fc0*/  SHF.L.U32 R3, R11, 0x1f, RZ ;  /* 0x0000001f0b037819 */ /* 0x002fc800000006ff */
[----:B------:R-:W1:Y:S02]  /*5fd0*/  SYNCS.PHASECHK.TRANS64.TRYWAIT P0, [UR21+0x120], R3 ;  /* 0x00012003ff0075a7 */ /* 0x000e640008001115 */
[----:B-1----:R-:W-:Y:S05]  /*5fe0*/  @!P0 BRA `(.L_x_110) ;  /* 0x0000005400508947 */ /* 0x002fea0003800000 */
.L_x_227:
[----:B------:R-:W2:Y:S02]  /*5ff0*/  SYNCS.PHASECHK.TRANS64.TRYWAIT P0, [UR21+0x128], R3 ;  /* 0x00012803ff0075a7 */ /* 0x000ea40008001115 */
[----:B--2---:R-:W-:Y:S05]  /*6000*/  @!P0 BRA `(.L_x_111) ;  /* 0x0000005400608947 */ /* 0x004fea0003800000 */
.L_x_229:
[----:B------:R-:W2:Y:S02]  /*6010*/  SYNCS.PHASECHK.TRANS64.TRYWAIT P0, [UR21+0x130], R3 ;  /* 0x00013003ff0075a7 */ /* 0x000ea40008001115 */
[----:B--2---:R-:W-:Y:S05]  /*6020*/  @!P0 BRA `(.L_x_112) ;  /* 0x0000005400708947 */ /* 0x004fea0003800000 */
.L_x_231:
[----:B-1----:R-:W-:-:S07]  /*6030*/  MOV R0, UR21 ;  /* 0x0000001500007c02 */ /* 0x002fce0008000f00 */
.L_x_113:
[----:B-1----:R-:W-:-:S04]  /*6040*/  SHF.L.U32 R3, R11, 0x1f, RZ ;  /* 0x0000001f0b037819 */ /* 0x002fc800000006ff */
[----:B------:R1:W2:Y:S03]  /*6050*/  SYNCS.PHASECHK.TRANS64.TRYWAIT P0, [R0+URZ+0x138], R3 ;  /* 0x00013803000075a7 */ /* 0x0002a600080011ff */
[----:B--2---:R-:W-:Y:S05]  /*6060*/  @!P0 NANOSLEEP.SYNCS 0x989680 ;  /* 0x009896800000895d */ /* 0x004fea0003900000 */
[----:B------:R-:W2:Y:S02]  /*6070*/  @!P0 SYNCS.PHASECHK.TRANS64 P0, [R0+URZ+0x138], R3 ;  /* 0x00013803000085a7 */ /* 0x000ea400080010ff */
[----:B--23--:R-:W-:Y:S05]  /*6080*/  @P0 EXIT ;  /* 0x000000000000094d */ /* 0x00cfea0003800000 */
[----:B------:R-:W-:Y:S05]  /*6090*/  BRA `(.L_x_113) ;  /* 0xfffffffc00e87947 */ /* 0x000fea000383ffff */
.L_x_98:
[----:B------:R-:W-:-:S06]  /*60a0*/  UISETP.GE.AND UP0, UPT, UR20, 0x4, UPT ;  /* 0x000000041400788c */ /* 0x000fcc000bf06270 */
[----:B------:R-:W-:-:S13]  /*60b0*/  PLOP3.LUT P0, PT, PT, PT, UP0, 0x80, 0x8 ;  /* 0x000000000008781c */ /* 0x000fda0003f0f008 */
[----:B-1----:R-:W-:Y:S05]  /*60c0*/  @!P0 EXIT ;  /* 0x000000000000894d */ /* 0x002fea0003800000 */
[----:B------:R-:W1:Y:S08]  /*60d0*/  S2UR UR4, SR_CgaCtaId ;  /* 0x00000000000479c3 */ /* 0x000e700000008800 */
[----:B------:R-:W-:Y:S01]  /*60e0*/  BAR.SYNC.DEFER_BLOCKING 0x6, 0xa0 ;  /* 0x0182800000007b1d */ /* 0x000fe20000010000 */
[----:B------:R-:W-:Y:S01]  /*60f0*/  IMAD.SHL.U32 R3, R95, 0x20, RZ ;  /* 0x000000205f037824 */ /* 0x000fe200078e00ff */
[C---:B------:R-:W-:Y:S01]  /*6100*/  SHF.L.U32 R4, R81.reuse, 0x15, RZ ;  /* 0x0000001551047819 */ /* 0x040fe200000006ff */
[----:B------:R-:W-:Y:S01]  /*6110*/  IMAD.SHL.U32 R5, R81, 0x400, RZ ;  /* 0x0000040051057824 */ /* 0x000fe200078e00ff */
[C---:B------:R-:W-:Y:S01]  /*6120*/  LOP3.LUT R96, R95.reuse, 0x60, RZ, 0xc0, !PT ;  /* 0x000000605f607812 */ /* 0x040fe200078ec0ff */
[----:B------:R-:W-:Y:S01]  /*6130*/  IMAD.SHL.U32 R2, R95, 0x4, RZ ;  /* 0x000000045f027824 */ /* 0x000fe200078e00ff */
[----:B------:R-:W-:-:S02]  /*6140*/  UMOV UR43, 0x400 ;  /* 0x00000400002b7882 */ /* 0x000fc40000000000 */
[----:B------:R-:W2:Y:S01]  /*6150*/  LDC.64 R78, c[0x0][0x8b0] ;  /* 0x00022c00ff4e7b82 */ /* 0x000ea20000000a00 */
[----:B------:R-:W-:Y:S01]  /*6160*/  LOP3.LUT R94, R3, 0xb20, RZ, 0xc0, !PT ;  /* 0x00000b20035e7812 */ /* 0x000fe200078ec0ff */
[----:B------:R-:W-:Y:S01]  /*6170*/  IMAD.U32 R37, R95, 0x10000, RZ ;  /* 0x000100005f257824 */ /* 0x000fe200078e00ff */
[----:B------:R-:W-:Y:S01]  /*6180*/  LOP3.LUT R3, R3, 0xc0, RZ, 0xc0, !PT ;  /* 0x000000c003037812 */ /* 0x000fe200078ec0ff */
[----:B------:R-:W-:Y:S01]  /*6190*/  HFMA2 R36, -RZ, RZ, 0, 0 ;  /* 0x00000000ff247431 */ /* 0x000fe200000001ff */
[----:B------:R-:W-:Y:S01]  /*61a0*/  LOP3.LUT R94, R94, 0x400, R5, 0xf8, !PT ;  /* 0x000004005e5e7812 */ /* 0x000fe200078ef805 */
[----:B------:R-:W-:Y:S01]  /*61b0*/  IMAD.MOV.U32 R91, RZ, RZ, 0x1 ;  /* 0x00000001ff5b7424 */ /* 0x000fe200078e00ff */
[----:B------:R-:W-:Y:S01]  /*61c0*/  LOP3.LUT R3, R3, 0x18, R2, 0xf8, !PT ;  /* 0x0000001803037812 */ /* 0x000fe200078ef802 */
[----:B------:R-:W3:Y:S01]  /*61d0*/  LDC.64 R76, c[0x0][0x8a8] ;  /* 0x00022a00ff4c7b82 */ /* 0x000ee20000000a00 */
[----:B------:R-:W-:Y:S01]  /*61e0*/  LOP3.LUT R4, R4, 0x200000, RZ, 0xc0, !PT ;  /* 0x0020000004047812 */ /* 0x000fe200078ec0ff */
[----:B------:R-:W-:Y:S01]  /*61f0*/  IMAD.MOV.U32 R90, RZ, RZ, RZ ;  /* 0x000000ffff5a7224 */ /* 0x000fe200078e00ff */
[----:B------:R-:W-:Y:S01]  /*6200*/  LOP3.LUT R94, R94, R3, RZ, 0xfc, !PT ;  /* 0x000000035e5e7212 */ /* 0x000fe200078efcff */
[----:B------:R-:W-:Y:S01]  /*6210*/  IMAD.MOV.U32 R87, RZ, RZ, RZ ;  /* 0x000000ffff577224 */ /* 0x000fe200078e00ff */
[----:B------:R-:W-:Y:S01]  /*6220*/  LOP3.LUT R93, R95, 0x2, RZ, 0xc0, !PT ;  /* 0x000000025f5d7812 */ /* 0x000fe200078ec0ff */
[----:B------:R-:W4:Y:S01]  /*6230*/  LDCU UR59, c[0x0][0x370] ;  /* 0x00006e00ff3b77ac */ /* 0x000f220008000800 */
[----:B------:R-:W-:-:S02]  /*6240*/  LOP3.LUT R37, R4, 0x400000, R37, 0xf8, !PT ;  /* 0x0040000004257812 */ /* 0x000fc400078ef825 */
[----:B------:R-:W-:Y:S01]  /*6250*/  LOP3.LUT R95, R95, 0x4, RZ, 0xc0, !PT ;  /* 0x000000045f5f7812 */ /* 0x000fe200078ec0ff */
[----:B-1----:R-:W-:Y:S01]  /*6260*/  ULEA UR43, UR4, UR43, 0x18 ;  /* 0x0000002b042b7291 */ /* 0x002fe2000f8ec0ff */
[----:B------:R-:W-:Y:S01]  /*6270*/  MOV R89, RZ ;  /* 0x000000ff00597202 */ /* 0x000fe20000000f00 */
[----:B------:R-:W1:Y:S02]  /*6280*/  LDCU UR42, c[0x0][0xb0c] ;  /* 0x00016180ff2a77ac */ /* 0x000e640008000800 */
[----:B------:R-:W-:Y:S01]  /*6290*/  UIADD3 UR4, UPT, UPT, UR43, 0x400, URZ ;  /* 0x000004002b047890 */ /* 0x000fe2000fffe0ff */
[----:B------:R-:W1:Y:S04]  /*62a0*/  LDCU UR39, c[0x0][0xb30] ;  /* 0x00016600ff2777ac */ /* 0x000e680008000800 */
[----:B------:R-:W4:Y:S01]  /*62b0*/  LDS R0, [UR43+0x200] ;  /* 0x0002002bff007984 */ /* 0x000f220008000800 */
[----:B------:R-:W-:Y:S01]  /*62c0*/  MOV R85, UR4 ;  /* 0x0000000400557c02 */ /* 0x000fe20008000f00 */
[----:B------:R-:W1:Y:S04]  /*62d0*/  LDCU.64 UR56, c[0x0][0x888] ;  /* 0x00011100ff3877ac */ /* 0x000e680008000a00 */
[----:B------:R-:W-:Y:S01]  /*62e0*/  IMAD R94, R94, 0x2, R85 ;  /* 0x000000025e5e7824 */ /* 0x000fe200078e0255 */
[----:B------:R-:W1:Y:S03]  /*62f0*/  LDCU.64 UR40, c[0x0][0xb28] ;  /* 0x00016500ff2877ac */ /* 0x000e660008000a00 */
[--C-:B------:R-:W-:Y:S01]  /*6300*/  IMAD R93, R93, -0x10, R94.reuse ;  /* 0xfffffff05d5d7824 */ /* 0x100fe200078e025e */
[----:B------:R-:W1:Y:S01]  /*6310*/  LDCU.64 UR62, c[0x0][0x890] ;  /* 0x00011200ff3e77ac */ /* 0x000e620008000a00 */
[----:B------:R-:W-:Y:S01]  /*6320*/  IMAD R92, R95, -0x10, R94 ;  /* 0xfffffff05f5c7824 */ /* 0x000fe200078e025e */
[----:B------:R-:W1:Y:S01]  /*6330*/  LDCU.128 UR52, c[0x0][0xb10] ;  /* 0x00016200ff3477ac */ /* 0x000e620008000c00 */
[----:B------:R-:W1:Y:S01]  /*6340*/  LDCU UR58, c[0x0][0x374] ;  /* 0x00006e80ff3a77ac */ /* 0x000e620008000800 */
[----:B------:R-:W-:Y:S01]  /*6350*/  UMOV UR47, URZ ;  /* 0x000000ff002f7c82 */ /* 0x000fe20008000000 */
[----:B------:R-:W-:Y:S01]  /*6360*/  UMOV UR46, URZ ;  /* 0x000000ff002e7c82 */ /* 0x000fe20008000000 */
[----:B-1234-:R-:W-:-:S07]  /*6370*/  IMAD.IADD R37, R0, 0x1, R37 ;  /* 0x0000000100257824 */ /* 0x01efce00078e0225 */
.L_x_157:
[----:B------:R-:W-:Y:S02]  /*6380*/  LEA R3, R87, UR43, 0x3 ;  /* 0x0000002b57037c11 */ /* 0x000fe4000f8e18ff */
[----:B------:R-:W-:Y:S02]  /*6390*/  SHF.L.U32 R0, R89, 0x1f, RZ ;  /* 0x0000001f59007819 */ /* 0x000fe400000006ff */
[----:B------:R-:W-:Y:S02]  /*63a0*/  LEA R5, R87, UR43, 0x4 ;  /* 0x0000002b57057c11 */ /* 0x000fe4000f8e20ff */
[----:B-1----:R-:W1:Y:S02]  /*63b0*/  SYNCS.PHASECHK.TRANS64.TRYWAIT P0, [R3+URZ+0x150], R0 ;  /* 0x00015000030075a7 */ /* 0x002e6400080011ff */
[----:B-12---:R-:W-:Y:S05]  /*63c0*/  @!P0 BRA `(.L_x_114) ;  /* 0x0000005000a08947 */ /* 0x006fea0003800000 */
.L_x_232:
[----:B------:R-:W2:Y:S01]  /*63d0*/  LDS.128 R4, [R5+0x1e0] ;  /* 0x0001e00005047984 */ /* 0x000ea20000000c00 */
[----:B------:R-:W-:Y:S01]  /*63e0*/  UISETP.GE.AND UP0, UPT, UR45, 0x1, UPT ;  /* 0x000000012d00788c */ /* 0x000fe2000bf06270 */
[----:B------:R-:W-:Y:S01]  /*63f0*/  @!PT LDS RZ, [RZ] ;  /* 0x00000000fffff984 */ /* 0x000fe20000000800 */
[----:B------:R-:W-:Y:S01]  /*6400*/  @!PT LDS RZ, [RZ] ;  /* 0x00000000fffff984 */ /* 0x000fe20000000800 */
[----:B------:R-:W-:Y:S01]  /*6410*/  @!PT LDS RZ, [RZ] ;  /* 0x00000000fffff984 */ /* 0x000fe20000000800 */
[----:B------:R-:W-:Y:S01]  /*6420*/  @!PT LDS RZ, [RZ] ;  /* 0x00000000fffff984 */ /* 0x000fe20000000800 */
[----:B------:R3:W-:Y:S06]  /*6430*/  MEMBAR.ALL.CTA ;  /* 0x0000000000007992 */ /* 0x0007ec0000008000 */
[----:B---3--:R-:W3:Y:S01]  /*6440*/  FENCE.VIEW.ASYNC.S ;  /* 0x00000000000073c6 */ /* 0x008ee20000000000 */
[----:B--2---:R-:W-:Y:S11]  /*6450*/  LOP3.LUT P0, RZ, R6, 0x1, RZ, 0xc0, !PT ;  /* 0x0000000106ff7812 */ /* 0x004ff6000780c0ff */
[----:B------:R-:W-:Y:S02]  /*6460*/  @!UPT UIADD3 URZ, UPT, UPT, URZ, URZ, URZ ;  /* 0x000000fffffff290 */ /* 0x000fe4000fffe0ff */
[----:B---3--:R-:W-:Y:S01]  /*6470*/  VOTEU.ANY UP1, P0 ;  /* 0x0000000000ff7886 */ /* 0x008fe20000020100 */
[----:B------:R-:W-:Y:S01]  /*6480*/  PLOP3.LUT P0, PT, PT, PT, UP1, 0x80, 0x8 ;  /* 0x000000000008781c */ /* 0x000fe20003f0f018 */
[----:B------:R-:W-:Y:S11]  /*6490*/  UP2UR UR61, UPR, URZ, 0x2 ;  /* 0x00000002ff3d7883 */ /* 0x000ff60008000000 */
[----:B------:R-:W-:Y:S01]  /*64a0*/  @!UPT UIADD3 URZ, UPT, UPT, URZ, URZ, URZ ;  /* 0x000000fffffff290 */ /* 0x000fe2000fffe0ff */
[----:B-1----:R-:W-:Y:S02]  /*64b0*/  @P0 SHF.R.U32.HI R0, RZ, 0x10, R5 ;  /* 0x00000010ff000819 */ /* 0x002fe40000011605 */
        /* <DEDUP_REMOVED lines=12> */
[----:B------:R-:W2:Y:S01]  /*6580*/  LDCU UR12, c[0x0][0xb20] ;  /* 0x00016400ff0c77ac */ /* 0x000ea20008000800 */
[----:B------:R-:W-:Y:S02]  /*6590*/  UIMAD.WIDE.U32 UR4, UR58, UR55, URZ ;  /* 0x000000373a0472a5 */ /* 0x000fe4000f8e00ff */
[----:B------:R-:W-:Y:S02]  /*65a0*/  UIMAD.WIDE.U32 UR6, UR59, UR52, URZ ;  /* 0x000000343b0672a5 */ /* 0x000fe4000f8e00ff */
[----:B------:R-:W-:Y:S02]  /*65b0*/  UISETP.NE.AND UP0, UPT, UR54, 0x1, UPT ;  /* 0x000000013600788c */ /* 0x000fe4000bf05270 */
[----:B------:R-:W-:Y:S02]  /*65c0*/  UIMAD.WIDE.U32 UR8, UR37, UR55, URZ ;  /* 0x00000037250872a5 */ /* 0x000fe4000f8e00ff */
[----:B------:R-:W-:Y:S02]  /*65d0*/  UIMAD.WIDE.U32 UR10, UR38, UR52, URZ ;  /* 0x00000034260a72a5 */ /* 0x000fe4000f8e00ff */
[----:B------:R-:W-:Y:S02]  /*65e0*/  UISETP.NE.AND UP1, UPT, UR42, 0x1, UPT ;  /* 0x000000012a00788c */ /* 0x000fe4000bf25270 */
[----:B------:R-:W-:Y:S01]  /*65f0*/  UISETP.NE.AND UP2, UPT, UR45, 0x1, UPT ;  /* 0x000000012d00788c */ /* 0x000fe2000bf45270 */
[----:B------:R-:W-:Y:S02]  /*6600*/  UMOV UR4, UR5 ;  /* 0x0000000500047c82 */ /* 0x000fe40008000000 */
[----:B--2---:R-:W-:Y:S03]  /*6610*/  USHF.R.U32.HI UR5, URZ, UR12, UR4 ;  /* 0x0000000cff057299 */ /* 0x004fe60008011604 */
[----:B------:R-:W-:Y:S02]  /*6620*/  UMOV UR4, UR7 ;  /* 0x0000000700047c82 */ /* 0x000fe40008000000 */
[----:B------:R-:W-:Y:S02]  /*6630*/  USHF.R.U32.HI UR7, URZ, UR53, UR4 ;  /* 0x00000035ff077299 */ /* 0x000fe40008011604 */
[----:B------:R-:W-:Y:S02]  /*6640*/  USEL UR4, UR58, UR5, !UP0 ;  /* 0x000000053a047287 */ /* 0x000fe4000c000000 */
[----:B------:R-:W-:Y:S01]  /*6650*/  USEL UR7, UR59, UR7, !UP1 ;  /* 0x000000073b077287 */ /* 0x000fe2000c800000 */
[----:B------:R-:W-:Y:S01]  /*6660*/  UMOV UR5, UR9 ;  /* 0x0000000900057c82 */ /* 0x000fe20008000000 */
[----:B------:R-:W-:Y:S02]  /*6670*/  UIMAD.WIDE.U32 UR8, UR4, UR40, URZ ;  /* 0x00000028040872a5 */ /* 0x000fe4000f8e00ff */
[----:B------:R-:W-:Y:S03]  /*6680*/  USHF.R.U32.HI UR6, URZ, UR12, UR5 ;  /* 0x0000000cff067299 */ /* 0x000fe60008011605 */
[----:B------:R-:W-:Y:S01]  /*6690*/  UMOV UR5, UR11 ;  /* 0x0000000b00057c82 */ /* 0x000fe20008000000 */
[----:B------:R-:W-:Y:S02]  /*66a0*/  UIMAD.WIDE.U32 UR10, UR7, UR40, URZ ;  /* 0x00000028070a72a5 */ /* 0x000fe4000f8e00ff */
[----:B------:R-:W-:Y:S02]  /*66b0*/  USHF.R.U32.HI UR12, URZ, UR53, UR5 ;  /* 0x00000035ff0c7299 */ /* 0x000fe40008011605 */
[----:B------:R-:W-:Y:S01]  /*66c0*/  USEL UR6, UR37, UR6, !UP0 ;  /* 0x0000000625067287 */ /* 0x000fe2000c000000 */
[----:B------:R-:W-:Y:S02]  /*66d0*/  UMOV UR5, UR9 ;  /* 0x0000000900057c82 */ /* 0x000fe40008000000 */
[----:B------:R-:W-:Y:S01]  /*66e0*/  UMOV UR10, UR11 ;  /* 0x0000000b000a7c82 */ /* 0x000fe20008000000 */
[----:B------:R-:W-:Y:S02]  /*66f0*/  @UP2 USHF.R.U32.HI UR4, URZ, UR41, UR5 ;  /* 0x00000029ff042299 */ /* 0x000fe40008011605 */
[----:B------:R-:W-:Y:S02]  /*6700*/  @UP2 USHF.R.U32.HI UR7, URZ, UR41, UR10 ;  /* 0x00000029ff072299 */ /* 0x000fe4000801160a */
[----:B------:R-:W-:Y:S02]  /*6710*/  UIMAD UR4, UR45, UR4, URZ ;  /* 0x000000042d0472a4 */ /* 0x000fe4000f8e02ff */
[----:B------:R-:W-:Y:S02]  /*6720*/  UIMAD.WIDE.U32 UR10, UR6, UR40, URZ ;  /* 0x00000028060a72a5 */ /* 0x000fe4000f8e00ff */
[----:B------:R-:W-:Y:S02]  /*6730*/  USEL UR5, UR38, UR12, !UP1 ;  /* 0x0000000c26057287 */ /* 0x000fe4000c800000 */
[----:B------:R-:W-:Y:S02]  /*6740*/  UIMAD UR8, UR45, UR7, URZ ;  /* 0x000000072d0872a4 */ /* 0x000fe4000f8e02ff */
[----:B------:R-:W-:Y:S03]  /*6750*/  UISETP.GE.AND UP0, UPT, UR6, UR4, UPT ;  /* 0x000000040600728c */ /* 0x000fe6000bf06270 */
[----:B------:R-:W-:Y:S01]  /*6760*/  UMOV UR4, UR11 ;  /* 0x0000000b00047c82 */ /* 0x000fe20008000000 */
[----:B------:R-:W-:Y:S02]  /*6770*/  UISETP.GE.OR UP0, UPT, UR5, UR8, UP0 ;  /* 0x000000080500728c */ /* 0x000fe40008706670 */
[----:B------:R-:W-:Y:S02]  /*6780*/  USHF.R.U32.HI UR4, URZ, UR41, UR4 ;  /* 0x00000029ff047299 */ /* 0x000fe40008011604 */
[----:B------:R-:W-:Y:S02]  /*6790*/  UIMAD.WIDE.U32 UR8, UR5, UR40, URZ ;  /* 0x00000028050872a5 */ /* 0x000fe4000f8e00ff */
[----:B------:R-:W-:Y:S02]  /*67a0*/  USEL UR11, UR6, UR4, !UP2 ;  /* 0x00000004060b7287 */ /* 0x000fe4000d000000 */
[----:B------:R-:W-:Y:S02]  /*67b0*/  UIADD3 UR8, UPT, UPT, -UR5, URZ, URZ ;  /* 0x000000ff05087290 */ /* 0x000fe4000fffe1ff */
[----:B------:R-:W-:Y:S01]  /*67c0*/  UIADD3 UR10, UPT, UPT, -UR11, URZ, URZ ;  /* 0x000000ff0b0a7290 */ /* 0x000fe2000fffe1ff */
[----:B------:R-:W-:Y:S01]  /*67d0*/  @!UP0 UMOV UR4, UR9 ;  /* 0x0000000900048c82 */ /* 0x000fe20008000000 */
[----:B------:R-:W-:Y:S02]  /*67e0*/  UIADD3 UR9, UPT, UPT, -UR6, URZ, URZ ;  /* 0x000000ff06097290 */ /* 0x000fe4000fffe1ff */
[----:B------:R-:W-:Y:S02]  /*67f0*/  @!UP0 USHF.R.U32.HI UR4, URZ, UR41, UR4 ;  /* 0x00000029ff048299 */ /* 0x000fe40008011604 */
[----:B------:R-:W-:Y:S02]  /*6800*/  UIMAD UR10, UR45, UR10, UR6 ;  /* 0x0000000a2d0a72a4 */ /* 0x000fe4000f8e0206 */
[----:B------:R-:W-:Y:S04]  /*6810*/  @!UP0 USEL UR4, UR5, UR4, !UP2 ;  /* 0x0000000405048287 */ /* 0x000fe8000d000000 */
[----:B------:R-:W-:Y:S02]  /*6820*/  @!UP0 UIMAD UR10, UR7, UR10, UR4 ;  /* 0x0000000a070a82a4 */ /* 0x000fe4000f8e0204 */
[----:B------:R-:W-:Y:S02]  /*6830*/  @!UP0 UIADD3 UR11, UPT, UPT, UR11, -UR4, URZ ;  /* 0x800000040b0b8290 */ /* 0x000fe4000fffe0ff */
[----:B------:R-:W-:Y:S02]  /*6840*/  UIMAD UR7, UR42, UR8, UR38 ;  /* 0x000000082a0772a4 */ /* 0x000fe4000f8e0226 */
[----:B------:R-:W-:Y:S02]  /*6850*/  @!UP0 UIMAD UR6, UR11, UR45, UR5 ;  /* 0x0000002d0b0682a4 */ /* 0x000fe4000f8e0205 */
[----:B------:R-:W-:Y:S01]  /*6860*/  UIMAD UR4, UR54, UR9, UR37 ;  /* 0x00000009360472a4 */ /* 0x000fe2000f8e0225 */
[----:B------:R-:W-:Y:S02]  /*6870*/  @!UP0 UMOV UR5, UR10 ;  /* 0x0000000a00058c82 */ /* 0x000fe40008000000 */
[----:B------:R-:W-:Y:S02]  /*6880*/  UIMAD UR38, UR5, UR42, UR7 ;  /* 0x0000002a052672a4 */ /* 0x000fe4000f8e0207 */
[----:B------:R-:W-:Y:S11]  /*6890*/  UIMAD UR37, UR6, UR54, UR4 ;  /* 0x00000036062572a4 */ /* 0x000ff6000f8e0204 */
[----:B------:R-:W-:Y:S01]  /*68a0*/  @!UPT UIADD3 URZ, UPT, UPT, URZ, URZ, URZ ;  /* 0x000000fffffff290 */ /* 0x000fe2000fffe0ff */
.L_x_115:
[----:B------:R-:W-:Y:S01]  /*68b0*/  UISETP.NE.AND UP0, UPT, UR39, 0x1, UPT ;  /* 0x000000012700788c */ /* 0x000fe2000bf05270 */
[----:B------:R-:W-:Y:S01]  /*68c0*/  LOP3.LUT P0, RZ, R85, 0x1b0, RZ, 0xc0, !PT ;  /* 0x000001b055ff7812 */ /* 0x000fe2000780c0ff */
[----:B------:R-:W-:Y:S01]  /*68d0*/  USHF.L.U32 UR50, UR26, 0x6, URZ ;  /* 0x000000061a327899 */ /* 0x000fe200080006ff */
[----:B------:R-:W-:Y:S01]  /*68e0*/  BSSY.RECONVERGENT B6, `(.L_x_116) ;  /* 0x0000034000067945 */ /* 0x000fe20003800200 */
[----:B------:R-:W-:Y:S01]  /*68f0*/  USHF.L.U32 UR49, UR30, 0x8, URZ ;  /* 0x000000081e317899 */ /* 0x000fe200080006ff */
[----:B------:R-:W-:Y:S06]  /*6900*/  IADD3 R87, PT, PT, R87, 0x1, RZ ;  /* 0x0000000157577810 */ /* 0x000fec0007ffe0ff */
[----:B------:R-:W2:Y:S01]  /*6910*/  @!UP0 LDCU.128 UR12, c[0x0][0xb10] ;  /* 0x00016200ff0c87ac */ /* 0x000ea20008000c00 */
[----:B------:R-:W3:Y:S01]  /*6920*/  @!UP0 LDCU UR5, c[0x0][0xb0c] ;  /* 0x00016180ff0587ac */ /* 0x000ee20008000800 */
[----:B------:R-:W4:Y:S01]  /*6930*/  @!UP0 LDCU UR10, c[0x0][0xb20] ;  /* 0x00016400ff0a87ac */ /* 0x000f220008000800 */
[----:B--2---:R-:W-:Y:S02]  /*6940*/  UIMAD.WIDE.U32 UR8, UR38, UR12, URZ ;  /* 0x0000000c260872a5 */ /* 0x004fe4000f8e00ff */
[----:B------:R-:W-:Y:S02]  /*6950*/  UIMAD.WIDE.U32 UR6, UR37, UR15, URZ ;  /* 0x0000000f250672a5 */ /* 0x000fe4000f8e00ff */
[----:B------:R-:W-:Y:S03]  /*6960*/  @!UP0 UISETP.NE.AND UP1, UPT, UR14, 0x1, UPT ;  /* 0x000000010e00888c */ /* 0x000fe6000bf25270 */
[----:B------:R-:W-:Y:S01]  /*6970*/  @!UP0 UMOV UR4, UR9 ;  /* 0x0000000900048c82 */ /* 0x000fe20008000000 */
[----:B---3--:R-:W-:Y:S02]  /*6980*/  @!UP0 UISETP.NE.AND UP2, UPT, UR5, 0x1, UPT ;  /* 0x000000010500888c */ /* 0x008fe4000bf45270 */
[----:B------:R-:W-:Y:S01]  /*6990*/  @!UP0 USHF.R.U32.HI UR4, URZ, UR13, UR4 ;  /* 0x0000000dff048299 */ /* 0x000fe20008011604 */
[----:B------:R-:W-:Y:S02]  /*69a0*/  @!UP0 UMOV UR6, UR7 ;  /* 0x0000000700068c82 */ /* 0x000fe40008000000 */
[----:B----4-:R-:W-:Y:S02]  /*69b0*/  @!UP0 USHF.R.U32.HI UR6, URZ, UR10, UR6 ;  /* 0x0000000aff068299 */ /* 0x010fe40008011606 */
[----:B------:R-:W-:Y:S02]  /*69c0*/  @!UP0 USEL UR7, UR38, UR4, !UP2 ;  /* 0x0000000426078287 */ /* 0x000fe4000d000000 */
[----:B------:R-:W-:Y:S04]  /*69d0*/  @!UP0 USEL UR6, UR37, UR6, !UP1 ;  /* 0x0000000625068287 */ /* 0x000fe8000c800000 */
[----:B------:R-:W-:Y:S02]  /*69e0*/  @!UP0 UIADD3 UR4, UPT, UPT, -UR7, UR6, URZ ;  /* 0x0000000607048290 */ /* 0x000fe4000fffe1ff */
[----:B------:R-:W-:Y:S02]  /*69f0*/  @!UP0 UIADD3 UR6, UPT, UPT, UR7, -UR6, URZ ;  /* 0x8000000607068290 */ /* 0x000fe4000fffe0ff */
[----:B------:R-:W-:Y:S02]  /*6a00*/  @!UP0 UIMAD UR38, UR4, UR5, UR38 ;  /* 0x00000005042682a4 */ /* 0x000fe4000f8e0226 */
[----:B------:R-:W-:Y:S01]  /*6a10*/  @!UP0 UIMAD UR37, UR6, UR14, UR37 ;  /* 0x0000000e062582a4 */ /* 0x000fe2000f8e0225 */
[----:B------:R-:W-:Y:S11]  /*6a20*/  @!P0 BRA `(.L_x_117) ;  /* 0x00000000007c8947 */ /* 0x000ff60003800000 */
[----:B------:R-:W2:Y:S01]  /*6a30*/  LDCU.64 UR8, c[0x4][0x80] ;  /* 0x01001000ff0877ac */ /* 0x000ea20008000a00 */
[----:B------:R-:W-:Y:S01]  /*6a40*/  MOV R2, 0x0 ;  /* 0x0000000000027802 */ /* 0x000fe20000000f00 */
[----:B------:R-:W-:Y:S02]  /*6a50*/  HFMA2 R12, -RZ, RZ, 0, 5.9604644775390625e-08 ;  /* 0x00000001ff0c7431 */ /* 0x000fe400000001ff */
[----:B------:R-:W-:Y:S01]  /*6a60*/  IMAD.MOV.U32 R8, RZ, RZ, 0x70 ;  /* 0x00000070ff087424 */ /* 0x000fe200078e00ff */
[----:B------:R3:W4:Y:S01]  /*6a70*/  LDC.64 R14, c[0x4][R2] ;  /* 0x01000000020e7b82 */ /* 0x0007220000000a00 */
[----:B------:R-:W1:Y:S01]  /*6a80*/  LDCU.64 UR6, c[0x4][0x88] ;  /* 0x01001100ff0677ac */ /* 0x000e620008000a00 */
[----:B------:R-:W-:Y:S01]  /*6a90*/  IMAD.MOV.U32 R13, RZ, RZ, RZ ;  /* 0x000000ffff0d7224 */ /* 0x000fe200078e00ff */
[----:B------:R-:W1:Y:S01]  /*6aa0*/  LDCU.64 UR4, c[0x4][0x8] ;  /* 0x01000100ff0477ac */ /* 0x000e620008000a00 */
[----:B--2---:R-:W-:Y:S01]  /*6ab0*/  MOV R5, UR9 ;  /* 0x0000000900057c02 */ /* 0x004fe20008000f00 */
[----:B------:R-:W-:Y:S01]  /*6ac0*/  IMAD.U32 R4, RZ, RZ, UR8 ;  /* 0x00000008ff047e24 */ /* 0x000fe2000f8e00ff */
[----:B-1----:R-:W-:Y:S01]  /*6ad0*/  MOV R7, UR7 ;  /* 0x0000000700077c02 */ /* 0x002fe20008000f00 */
[----:B------:R-:W-:Y:S01]  /*6ae0*/  IMAD.U32 R6, RZ, RZ, UR6 ;  /* 0x00000006ff067e24 */ /* 0x000fe2000f8e00ff */
[----:B------:R-:W-:Y:S01]  /*6af0*/  MOV R11, UR5 ;  /* 0x00000005000b7c02 */ /* 0x000fe20008000f00 */
[----:B------:R-:W-:Y:S02]  /*6b00*/  IMAD.U32 R10, RZ, RZ, UR4 ;  /* 0x00000004ff0a7e24 */ /* 0x000fe4000f8e00ff */
[----:B------:R-:W-:Y:S07]  /*6b10*/  LEPC R20, `(.L_x_118) ;  /* 0x000000001014794e */ /* 0x000fee0000000000 */
[----:B---345:R-:W-:Y:S05]  /*6b20*/  CALL.ABS.NOINC R14 ;  /* 0x000000000e007343 */ /* 0x038fea0003c00000 */
.L_x_118:
[----:B------:R-:W1:Y:S01]  /*6b30*/  LDCU.64 UR8, c[0x4][0x80] ;  /* 0x01001000ff0877ac */ /* 0x000e620008000a00 */
[----:B------:R-:W2:Y:S01]  /*6b40*/  LDC.64 R2, c[0x4][R2] ;  /* 0x0100000002027b82 */ /* 0x000ea20000000a00 */
[----:B------:R-:W-:Y:S02]  /*6b50*/  HFMA2 R12, -RZ, RZ, 0, 5.9604644775390625e-08 ;  /* 0x00000001ff0c7431 */ /* 0x000fe400000001ff */
[----:B------:R-:W-:Y:S02]  /*6b60*/  IMAD.MOV.U32 R8, RZ, RZ, 0x70 ;  /* 0x00000070ff087424 */ /* 0x000fe400078e00ff */
[----:B------:R-:W-:Y:S01]  /*6b70*/  IMAD.MOV.U32 R13, RZ, RZ, RZ ;  /* 0x000000ffff0d7224 */ /* 0x000fe200078e00ff */
[----:B------:R-:W3:Y:S01]  /*6b80*/  LDCU.64 UR6, c[0x4][0x88] ;  /* 0x01001100ff0677ac */ /* 0x000ee20008000a00 */
[----:B------:R-:W4:Y:S01]  /*6b90*/  LDCU.64 UR4, c[0x4][0x8] ;  /* 0x01000100ff0477ac */ /* 0x000f220008000a00 */
[----:B-1----:R-:W-:Y:S02]  /*6ba0*/  MOV R4, UR8 ;  /* 0x0000000800047c02 */ /* 0x002fe40008000f00 */
[----:B------:R-:W-:Y:S02]  /*6bb0*/  MOV R5, UR9 ;  /* 0x0000000900057c02 */ /* 0x000fe40008000f00 */
[----:B---3--:R-:W-:Y:S01]  /*6bc0*/  MOV R7, UR7 ;  /* 0x0000000700077c02 */ /* 0x008fe20008000f00 */
[----:B------:R-:W-:Y:S01]  /*6bd0*/  IMAD.U32 R6, RZ, RZ, UR6 ;  /* 0x00000006ff067e24 */ /* 0x000fe2000f8e00ff */
[----:B----4-:R-:W-:Y:S01]  /*6be0*/  MOV R11, UR5 ;  /* 0x00000005000b7c02 */ /* 0x010fe20008000f00 */
[----:B------:R-:W-:Y:S02]  /*6bf0*/  IMAD.U32 R10, RZ, RZ, UR4 ;  /* 0x00000004ff0a7e24 */ /* 0x000fe4000f8e00ff */
[----:B------:R-:W-:Y:S07]  /*6c00*/  LEPC R20, `(.L_x_117) ;  /* 0x000000001014794e */ /* 0x000fee0000000000 */
[----:B--2---:R-:W-:Y:S05]  /*6c10*/  CALL.ABS.NOINC R2 ;  /* 0x0000000002007343 */ /* 0x004fea0003c00000 */
.L_x_117:
[----:B------:R-:W-:Y:S05]  /*6c20*/  BSYNC.RECONVERGENT B6 ;  /* 0x0000000000067941 */ /* 0x000fea0003800200 */
.L_x_116:
[----:B------:R-:W-:Y:S01]  /*6c30*/  R2UR UR4, R84 ;  /* 0x00000000540472ca */ /* 0x000fe200000e0000 */
[----:B------:R-:W-:Y:S01]  /*6c40*/  UISETP.NE.U32.AND UP0, UPT, UR62, URZ, UPT ;  /* 0x000000ff3e00728c */ /* 0x000fe2000bf05070 */
[----:B------:R-:W-:Y:S02]  /*6c50*/  ISETP.NE.U32.AND P4, PT, R78, RZ, PT ;  /* 0x000000ff4e00720c */ /* 0x000fe40003f85070 */
[----:B------:R-:W-:Y:S01]  /*6c60*/  ISETP.NE.U32.AND P2, PT, RZ, UR56, PT ;  /* 0x00000038ff007c0c */ /* 0x000fe2000bf45070 */
[----:B------:R-:W-:Y:S01]  /*6c70*/  UISETP.NE.AND.EX UP1, UPT, UR63, URZ, UPT, UP0 ;  /* 0x000000ff3f00728c */ /* 0x000fe2000bf25300 */
[----:B------:R-:W-:Y:S01]  /*6c80*/  ISETP.NE.AND.EX P4, PT, R79, RZ, PT, P4 ;  /* 0x000000ff4f00720c */ /* 0x000fe20003f85340 */
[----:B------:R-:W-:Y:S01]  /*6c90*/  UPLOP3.LUT UP0, UPT, UPT, UPT, UPT, 0x40, 0x4 ;  /* 0x000000000004789c */ /* 0x000fe20003f0e870 */
[----:B------:R-:W-:Y:S05]  /*6ca0*/  ISETP.NE.AND.EX P2, PT, RZ, UR57, PT, P2 ;  /* 0x00000039ff007c0c */ /* 0x000fea000bf45320 */
[----:B------:R-:W-:Y:S06]  /*6cb0*/  UISETP.NE.AND UP2, UPT, UR4, URZ, UPT ;  /* 0x000000ff0400728c */ /* 0x000fec000bf45270 */
[----:B------:R-:W-:Y:S05]  /*6cc0*/  PLOP3.LUT P1, PT, PT, PT, UP2, 0x80, 0x8 ;  /* 0x000000000008781c */ /* 0x000fea0003f2f028 */
[----:B------:R-:W-:Y:S06]  /*6cd0*/  @UP2 UPLOP3.LUT UP0, UPT, UPT, UPT, UP1, 0x80, 0x8 ;  /* 0x000000000008289c */ /* 0x000fec0003f0f010 */
[----:B------:R-:W-:Y:S01]  /*6ce0*/  PLOP3.LUT P0, PT, PT, PT, UP0, 0x80, 0x8 ;  /* 0x000000000008781c */ /* 0x000fe20003f0f008 */
[----:B------:R-:W-:Y:S01]  /*6cf0*/  @!UPT UIADD3 URZ, UPT, UPT, URZ, URZ, URZ ;  /* 0x000000fffffff290 */ /* 0x000fe2000fffe0ff */
[----:B------:R-:W-:Y:S11]  /*6d00*/  BRA.U !UP1, `(.L_x_119) ;  /* 0x00000001093c7547 */ /* 0x000ff6000b800000 */
[----:B------:R-:W-:Y:S01]  /*6d10*/  UISETP.NE.U32.AND UP0, UPT, UR56, URZ, UPT ;  /* 0x000000ff3800728c */ /* 0x000fe2000bf05070 */
[----:B-1----:R-:W-:Y:S01]  /*6d20*/  HFMA2 R0, -RZ, RZ, 0, 5.9604644775390625e-08 ;  /* 0x00000001ff007431 */ /* 0x002fe200000001ff */
[----:B------:R-:W1:Y:S01]  /*6d30*/  LDCU.64 UR8, c[0x0][0x358] ;  /* 0x00006b00ff0877ac */ /* 0x000e620008000a00 */
[----:B------:R-:W-:Y:S01]  /*6d40*/  IMAD.MOV.U32 R80, RZ, RZ, 0x1 ;  /* 0x00000001ff507424 */ /* 0x000fe200078e00ff */
[----:B------:R-:W-:Y:S06]  /*6d50*/  UISETP.NE.AND.EX UP0, UPT, UR57, URZ, UPT, UP0 ;  /* 0x000000ff3900728c */ /* 0x000fec000bf05300 */
        /* <DEDUP_REMOVED lines=9> */
[----:B--23--:R-:W-:Y:S02]  /*6df0*/  @!P3 IMAD.U32 R41, RZ, RZ, UR4 ;  /* 0x00000004ff29be24 */ /* 0x00cfe4000f8e00ff */
.L_x_119:
[----:B------:R-:W-:Y:S05]  /*6e00*/  @!P4 BRA `(.L_x_120) ;  /* 0x000000000024c947 */ /* 0x000fea0003800000 */
[----:B------:R-:W-:Y:S01]  /*6e10*/  ISETP.NE.U32.AND P3, PT, R76, RZ, PT ;  /* 0x000000ff4c00720c */ /* 0x000fe20003f65070 */
[----:B------:R-:W2:Y:S03]  /*6e20*/  LDCU.64 UR4, c[0x0][0x358] ;  /* 0x00006b00ff0477ac */ /* 0x000ea60008000a00 */
[----:B------:R-:W-:Y:S11]  /*6e30*/  ISETP.NE.AND.EX P3, PT, R77, RZ, PT, P3 ;  /* 0x000000ff4d00720c */ /* 0x000ff60003f65330 */
[----:B------:R-:W-:Y:S02]  /*6e40*/  @!UPT UIADD3 URZ, UPT, UPT, URZ, URZ, URZ ;  /* 0x000000fffffff290 */ /* 0x000fe4000fffe0ff */
[----:B------:R-:W3:Y:S01]  /*6e50*/  @P3 LDC.64 R2, c[0x0][0x8a8] ;  /* 0x00022a00ff023b82 */ /* 0x000ee20000000a00 */
[----:B-1----:R-:W-:Y:S04]  /*6e60*/  @P3 IMAD R0, R78, UR36, RZ ;  /* 0x000000244e003c24 */ /* 0x002fe8000f8e02ff */
[----:B---3--:R-:W-:Y:S05]  /*6e70*/  @P3 IMAD.WIDE R2, R0, 0x4, R2 ;  /* 0x0000000400023825 */ /* 0x008fea00078e0202 */
[----:B--2--5:R2:W5:Y:S02]  /*6e80*/  @P3 LDG.E R38, desc[UR4][R2.64] ;  /* 0x0000000402263981 */ /* 0x024564000c1e1900 */
[----:B--2---:R-:W3:Y:S02]  /*6e90*/  @!P3 LDC R38, c[0x0][0x8a0] ;  /* 0x00022800ff26bb82 */ /* 0x004ee40000000800 */
.L_x_120:
[----:B-----5:R-:W-:Y:S01]  /*6ea0*/  FSETP.NEU.AND P3, PT, R41, RZ, PT ;  /* 0x000000ff2900720b */ /* 0x020fe20003f6d000 */
[----:B------:R-:W-:Y:S01]  /*6eb0*/  BSSY B1, `(.L_x_121) ;  /* 0x0000039000017945 */ /* 0x000fe20003800000 */
[----:B------:R-:W-:Y:S01]  /*6ec0*/  SEL R5, RZ, 0xffffffff, P2 ;  /* 0xffffffffff057807 */ /* 0x000fe20001000000 */
[----:B------:R-:W-:Y:S01]  /*6ed0*/  IMAD.MOV.U32 R46, RZ, RZ, 0x1 ;  /* 0x00000001ff2e7424 */ /* 0x000fe200078e00ff */
[----:B------:R-:W-:Y:S01]  /*6ee0*/  @P1 LOP3.LUT P2, RZ, R80, 0xff, RZ, 0xc0, !PT ;  /* 0x000000ff50ff1812 */ /* 0x000fe2000784c0ff */
[C---:B------:R-:W-:Y:S01]  /*6ef0*/  IMAD R39, R36.reuse, 0x80, R37 ;  /* 0x0000008024277824 */ /* 0x040fe200078e0225 */
[----:B-1----:R-:W-:Y:S01]  /*6f00*/  @P1 SEL R0, RZ, 0xffffffff, P3 ;  /* 0xffffffffff001807 */ /* 0x002fe20001800000 */
[----:B------:R-:W-:Y:S01]  /*6f10*/  IMAD R88, R95, -0x10, R93 ;  /* 0xfffffff05f587824 */ /* 0x000fe200078e025d */
[----:B------:R-:W-:Y:S01]  /*6f20*/  LOP3.LUT R91, R91, 0x1, RZ, 0x3c, !PT ;  /* 0x000000015b5b7812 */ /* 0x000fe200078e3cff */
[----:B------:R-:W-:Y:S01]  /*6f30*/  IMAD.MOV.U32 R47, RZ, RZ, RZ ;  /* 0x000000ffff2f7224 */ /* 0x000fe200078e00ff */
[----:B------:R-:W-:Y:S02]  /*6f40*/  @P0 SEL R0, R5, R0, !P2 ;  /* 0x0000000005000207 */ /* 0x000fe40005000000 */
[----:B------:R-:W-:Y:S02]  /*6f50*/  CS2R R74, SRZ ;  /* 0x00000000004a7805 */ /* 0x000fe4000001ff00 */
[----:B------:R-:W-:Y:S02]  /*6f60*/  LEA R98, R36, UR43, 0x3 ;  /* 0x0000002b24627c11 */ /* 0x000fe4000f8e18ff */
[----:B------:R-:W-:Y:S02]  /*6f70*/  CS2R R72, SRZ ;  /* 0x0000000000487805 */ /* 0x000fe4000001ff00 */
[----:B------:R-:W-:Y:S02]  /*6f80*/  @P1 LOP3.LUT R0, R0, 0x1, RZ, 0xc0, !PT ;  /* 0x0000000100001812 */ /* 0x000fe400078ec0ff */
[----:B------:R-:W-:Y:S02]  /*6f90*/  CS2R R66, SRZ ;  /* 0x0000000000427805 */ /* 0x000fe4000001ff00 */
[----:B------:R-:W-:Y:S02]  /*6fa0*/  SHF.L.U32 R3, R90, 0x1f, RZ ;  /* 0x0000001f5a037819 */ /* 0x000fe400000006ff */
[----:B------:R-:W-:Y:S02]  /*6fb0*/  CS2R R64, SRZ ;  /* 0x0000000000407805 */ /* 0x000fe4000001ff00 */
[----:B------:R-:W-:Y:S02]  /*6fc0*/  ISETP.NE.U32.OR P5, PT, R0, 0x1, !P1 ;  /* 0x000000010000780c */ /* 0x000fe40004fa5470 */
[----:B------:R-:W-:Y:S02]  /*6fd0*/  CS2R R58, SRZ ;  /* 0x00000000003a7805 */ /* 0x000fe4000001ff00 */
[----:B------:R-:W-:Y:S02]  /*6fe0*/  PLOP3.LUT P2, PT, PT, PT, UP1, 0x80, 0x8 ;  /* 0x000000000008781c */ /* 0x000fe40003f4f018 */
[----:B------:R-:W-:Y:S02]  /*6ff0*/  CS2R R56, SRZ ;  /* 0x0000000000387805 */ /* 0x000fe4000001ff00 */
[----:B------:R-:W-:Y:S02]  /*7000*/  LOP3.LUT P4, R86, R80, 0xff, RZ, 0xc0, !PT ;  /* 0x000000ff50567812 */ /* 0x000fe4000788c0ff */
[----:B------:R-:W-:Y:S02]  /*7010*/  CS2R R50, SRZ ;  /* 0x0000000000327805 */ /* 0x000fe4000001ff00 */
[----:B------:R-:W-:Y:S02]  /*7020*/  SEL R0, RZ, 0xffffffff, P3 ;  /* 0xffffffffff007807 */ /* 0x000fe40001800000 */
[----:B------:R-:W-:Y:S02]  /*7030*/  CS2R R48, SRZ ;  /* 0x0000000000307805 */ /* 0x000fe4000001ff00 */
[----:B------:R-:W-:Y:S02]  /*7040*/  P2R R97, PR, RZ, 0x20 ;  /* 0x00000020ff617803 */ /* 0x000fe40000000000 */
[----:B------:R-:W-:Y:S02]  /*7050*/  @P5 SHF.L.U32 R2, R91, 0x1f, RZ ;  /* 0x0000001f5b025819 */ /* 0x000fe400000006ff */
[----:B------:R-:W-:Y:S02]  /*7060*/  @P2 SEL R0, R5, R0, !P4 ;  /* 0x0000000005002207 */ /* 0x000fe40006000000 */
[----:B------:R-:W1:Y:S02]  /*7070*/  @P5 SYNCS.PHASECHK.TRANS64.TRYWAIT P1, [UR43+0x100], R2 ;  /* 0x00010002ff0055a7 */ /* 0x000e64000802112b */
[----:B------:R-:W-:Y:S04]  /*7080*/  LOP3.LUT R0, R0, 0x1, RZ, 0xc0, !PT ;  /* 0x0000000100007812 */ /* 0x000fe800078ec0ff */
[----:B------:R-:W-:Y:S04]  /*7090*/  ISETP.NE.U32.AND P2, PT, R0, 0x1, PT ;  /* 0x000000010000780c */ /* 0x000fe80003f45070 */
[----:B------:R-:W-:Y:S01]  /*70a0*/  P2R R60, PR, RZ, 0x4 ;  /* 0x00000004ff3c7803 */ /* 0x000fe20000000000 */
[----:B------:R2:W4:Y:S01]  /*70b0*/  SYNCS.PHASECHK.TRANS64.TRYWAIT P0, [R98+URZ+0x170], R3 ;  /* 0x00017003620075a7 */ /* 0x00052200080011ff */
[----:B-1----:R-:W-:Y:S01]  /*70c0*/  @P5 SEL R46, RZ, 0x1, !P1 ;  /* 0x00000001ff2e5807 */ /* 0x002fe20004800000 */
[----:B--2---:R-:W-:Y:S06]  /*70d0*/  @!P5 BRA `(.L_x_122) ;  /* 0x000000000058d947 */ /* 0x004fec0003800000 */
[----:B------:R-:W-:Y:S01]  /*70e0*/  IMAD.MOV.U32 R75, RZ, RZ, RZ ;  /* 0x000000ffff4b7224 */ /* 0x000fe200078e00ff */
[----:B------:R-:W-:Y:S01]  /*70f0*/  ISETP.NE.AND P1, PT, R46, RZ, PT ;  /* 0x000000ff2e00720c */ /* 0x000fe20003f25270 */
[----:B------:R-:W-:Y:S01]  /*7100*/  BSSY B0, `(.L_x_123) ;  /* 0x000000c000007945 */ /* 0x000fe20003800000 */
[----:B------:R-:W-:Y:S02]  /*7110*/  CS2R R50, SRZ ;  /* 0x0000000000327805 */ /* 0x000fe4000001ff00 */
[----:B------:R-:W-:Y:S02]  /*7120*/  CS2R R48, SRZ ;  /* 0x0000000000307805 */ /* 0x000fe4000001ff00 */
[----:B------:R-:W-:Y:S02]  /*7130*/  CS2R R58, SRZ ;  /* 0x00000000003a7805 */ /* 0x000fe4000001ff00 */
[----:B------:R-:W-:Y:S02]  /*7140*/  CS2R R56, SRZ ;  /* 0x0000000000387805 */ /* 0x000fe4000001ff00 */
[----:B------:R-:W-:Y:S02]  /*7150*/  CS2R R66, SRZ ;  /* 0x0000000000427805 */ /* 0x000fe4000001ff00 */
[----:B------:R-:W-:Y:S02]  /*7160*/  CS2R R64, SRZ ;  /* 0x0000000000407805 */ /* 0x000fe4000001ff00 */
[----:B------:R-:W-:Y:S01]  /*7170*/  CS2R R72, SRZ ;  /* 0x0000000000487805 */ /* 0x000fe2000001ff00 */
[----:B------:R-:W-:Y:S06]  /*7180*/  @P1 BRA `(.L_x_124) ;  /* 0x00000000000c1947 */ /* 0x000fec0003800000 */
[----:B------:R-:W-:Y:S04]  /*7190*/  SHF.L.U32 R5, R91, 0x1f, RZ ;  /* 0x0000001f5b057819 */ /* 0x000fe800000006ff */
[----:B------:R-:W1:Y:S02]  /*71a0*/  SYNCS.PHASECHK.TRANS64.TRYWAIT P1, [UR43+0x100], R5 ;  /* 0x00010005ff0075a7 */ /* 0x000e64000802112b */
[----:B-1----:R-:W-:Y:S05]  /*71b0*/  @!P1 BRA `(.L_x_125) ;  /* 0x0000004400389947 */ /* 0x002fea0003800000 */
.L_x_124:
[----:B------:R-:W-:Y:S05]  /*71c0*/  BSYNC B0 ;  /* 0x0000000000007941 */ /* 0x000fea0003800000 */
.L_x_123:
[----:B------:R-:W-:Y:S01]  /*71d0*/  ISETP.NE.AND P1, PT, R60, RZ, PT ;  /* 0x000000ff3c00720c */ /* 0x000fe20003f25270 */
[----:B------:R-:W-:Y:S11]  /*71e0*/  HFMA2 R47, -RZ, RZ, 0, 5.9604644775390625e-08 ;  /* 0x00000001ff2f7431 */ /* 0x000ff600000001ff */
[----:B------:R-:W-:Y:S01]  /*71f0*/  @!UPT UIADD3 URZ, UPT, UPT, URZ, URZ, URZ ;  /* 0x000000fffffff290 */ /* 0x000fe2000fffe0ff */
[----:B------:R2:W1:Y:S04]  /*7200*/  @P1 LDS.128 R48, [R94] ;  /* 0x000000005e301984 */ /* 0x0004680000000c00 */
[----:B------:R2:W1:Y:S04]  /*7210*/  @P1 LDS.128 R56, [R93+0x10] ;  /* 0x000010005d381984 */ /* 0x0004680000000c00 */
[----:B------:R2:W1:Y:S04]  /*7220*/  @P1 LDS.128 R64, [R92+0x20] ;  /* 0x000020005c401984 */ /* 0x0004680000000c00 */
[----:B------:R2:W1:Y:S02]  /*7230*/  @P1 LDS.128 R72, [R88+0x30] ;  /* 0x0000300058481984 */ /* 0x0004640000000c00 */
.L_x_122:
[----:B------:R-:W-:Y:S05]  /*7240*/  BSYNC B1 ;  /* 0x0000000000017941 */ /* 0x000fea0003800000 */
.L_x_121:
[----:B-1----:R-:W-:Y:S04]  /*7250*/  SHF.R.U32.HI R0, RZ, 0x15, R39 ;  /* 0x00000015ff007819 */ /* 0x002fe80000011627 */
[----:B------:R-:W-:Y:S01]  /*7260*/  LOP3.LUT P1, RZ, R0, 0x3, R81, 0x48, !PT ;  /* 0x0000000300ff7812 */ /* 0x000fe20007824851 */
[----:B------:R-:W-:Y:S01]  /*7270*/  @!UPT UIADD3 URZ, UPT, UPT, URZ, URZ, URZ ;  /* 0x000000fffffff290 */ /* 0x000fe2000fffe0ff */
[----:B----4-:R-:W-:Y:S11]  /*7280*/  @P0 BRA `(.L_x_126) ;  /* 0x0000000000080947 */ /* 0x010ff60003800000 */
[----:B------:R-:W1:Y:S02]  /*7290*/  SYNCS.PHASECHK.TRANS64.TRYWAIT P0, [R98+URZ+0x170], R3 ;  /* 0x00017003620075a7 */ /* 0x000e6400080011ff */
[----:B-1----:R-:W-:Y:S05]  /*72a0*/  @!P0 BRA `(.L_x_127) ;  /* 0x0000004400148947 */ /* 0x002fea0003800000 */
.L_x_126:
[----:B------:R-:W-:Y:S05]  /*72b0*/  @!P1 BRA `(.L_x_128) ;  /* 0x0000000000409947 */ /* 0x000fea0003800000 */
[----:B------:R-:W4:Y:S01]  /*72c0*/  LDCU.64 UR8, c[0x4][0x70] ;  /* 0x01000e00ff0877ac */ /* 0x000f220008000a00 */
[----:B-1----:R-:W-:Y:S01]  /*72d0*/  MOV R3, 0x0 ;  /* 0x0000000000037802 */ /* 0x002fe20000000f00 */
[----:B------:R-:W-:Y:S02]  /*72e0*/  HFMA2 R12, -RZ, RZ, 0, 5.9604644775390625e-08 ;  /* 0x00000001ff0c7431 */ /* 0x000fe400000001ff */
[----:B------:R-:W-:Y:S02]  /*72f0*/  IMAD.MOV.U32 R8, RZ, RZ, 0x192 ;  /* 0x00000192ff087424 */ /* 0x000fe400078e00ff */
[----:B------:R-:W-:Y:S01]  /*7300*/  IMAD.MOV.U32 R13, RZ, RZ, RZ ;  /* 0x000000ffff0d7224 */ /* 0x000fe200078e00ff */
[----:B------:R-:W1:Y:S01]  /*7310*/  LDCU.64 UR6, c[0x4][0x78] ;  /* 0x01000f00ff0677ac */ /* 0x000e620008000a00 */
[----:B------:R-:W2:Y:S01]  /*7320*/  LDC.64 R2, c[0x4][R3] ;  /* 0x0100000003027b82 */ /* 0x000ea20000000a00 */
[----:B------:R-:W5:Y:S01]  /*7330*/  LDCU.64 UR4, c[0x4][0x10] ;  /* 0x01000200ff0477ac */ /* 0x000f620008000a00 */
[----:B----4-:R-:W-:Y:S01]  /*7340*/  MOV R5, UR9 ;  /* 0x0000000900057c02 */ /* 0x010fe20008000f00 */
[----:B------:R-:W-:Y:S01]  /*7350*/  IMAD.U32 R4, RZ, RZ, UR8 ;  /* 0x00000008ff047e24 */ /* 0x000fe2000f8e00ff */
[----:B-1----:R-:W-:Y:S01]  /*7360*/  MOV R7, UR7 ;  /* 0x0000000700077c02 */ /* 0x002fe20008000f00 */
[----:B------:R-:W-:Y:S01]  /*7370*/  IMAD.U32 R6, RZ, RZ, UR6 ;  /* 0x00000006ff067e24 */ /* 0x000fe2000f8e00ff */
[----:B-----5:R-:W-:Y:S01]  /*7380*/  MOV R11, UR5 ;  /* 0x00000005000b7c02 */ /* 0x020fe20008000f00 */
[----:B------:R-:W-:Y:S02]  /*7390*/  IMAD.U32 R10, RZ, RZ, UR4 ;  /* 0x00000004ff0a7e24 */ /* 0x000fe4000f8e00ff */
[----:B------:R-:W-:Y:S07]  /*73a0*/  LEPC R20, `(.L_x_128) ;  /* 0x000000001014794e */ /* 0x000fee0000000000 */
[----:B--23--:R-:W-:Y:S05]  /*73b0*/  CALL.ABS.NOINC R2 ;  /* 0x0000000002007343 */ /* 0x00cfea0003c00000 */
.L_x_128:
[----:B------:R-:W-:Y:S05]  /*73c0*/  WARPSYNC.ALL ;  /* 0x0000000000007948 */ /* 0x000fea0003800000 */
[----:B------:R-:W-:Y:S01]  /*73d0*/  R2UR UR4, R39 ;  /* 0x00000000270472ca */ /* 0x000fe200000e0000 */
[--C-:B------:R-:W-:Y:S01]  /*73e0*/  HADD2.F32 R40, -RZ, R48.reuse.H0_H0 ;  /* 0x20000030ff287230 */ /* 0x100fe20000004100 */
[----:B------:R-:W-:Y:S01]  /*73f0*/  ISETP.NE.AND P0, PT, R96, RZ, PT ;  /* 0x000000ff6000720c */ /* 0x000fe20003f05270 */
[----:B------:R-:W-:Y:S01]  /*7400*/  HADD2.F32 R43, -RZ, R48.H1_H1 ;  /* 0x30000030ff2b7230 */ /* 0x000fe20000004100 */
[----:B------:R-:W-:Y:S01]  /*7410*/  BSSY.RECONVERGENT B0, `(.L_x_129) ;  /* 0x000008b000007945 */ /* 0x000fe20003800200 */
[----:B------:R-:W-:Y:S02]  /*7420*/  HADD2.F32 R42, -RZ, R49.H0_H0 ;  /* 0x20000031ff2a7230 */ /* 0x000fe40000004100 */
[----:B------:R-:W-:Y:S02]  /*7430*/  HADD2.F32 R45, -RZ, R51.H0_H0 ;  /* 0x20000033ff2d7230 */ /* 0x000fe40000004100 */
[----:B------:R-:W-:Y:S04]  /*7440*/  HADD2.F32 R44, -RZ, R75.H1_H1 ;  /* 0x3000004bff2c7230 */ /* 0x000fe80000004100 */
[----:B------:R-:W3:Y:S02]  /*7450*/  LDTM.x32 R4, tmem[UR4] ;  /* 0x00000004000479ee */ /* 0x000ee400082c0000 */
[C---:B---3--:R-:W-:Y:S01]  /*7460*/  FMUL R0, R38.reuse, R4 ;  /* 0x0000000426007220 */ /* 0x048fe20000400000 */
[C---:B------:R-:W-:Y:S01]  /*7470*/  FMUL R2, R38.reuse, R5 ;  /* 0x0000000526027220 */ /* 0x040fe20000400000 */
[C---:B-1----:R-:W-:Y:S01]  /*7480*/  FMUL R3, R38.reuse, R6 ;  /* 0x0000000626037220 */ /* 0x042fe20000400000 */
[C---:B------:R-:W-:Y:S01]  /*7490*/  FMUL R7, R38.reuse, R7 ;  /* 0x0000000726077220 */ /* 0x040fe20000400000 */
[C---:B------:R-:W-:Y:S01]  /*74a0*/  FFMA R0, R41.reuse, R40, R0 ;  /* 0x0000002829007223 */ /* 0x040fe20000000000 */
[----:B------:R-:W-:Y:S02]  /*74b0*/  HADD2.F32 R40, -RZ, R49.H1_H1 ;  /* 0x30000031ff287230 */ /* 0x000fe40000004100 */
[C---:B------:R-:W-:Y:S01]  /*74c0*/  FFMA R2, R41.reuse, R43, R2 ;  /* 0x0000002b29027223 */ /* 0x040fe20000000002 */
[C---:B------:R-:W-:Y:S01]  /*74d0*/  FFMA R3, R41.reuse, R42, R3 ;  /* 0x0000002a29037223 */ /* 0x040fe20000000003 */
[--C-:B------:R-:W-:Y:S02]  /*74e0*/  HADD2.F32 R43, -RZ, R50.reuse.H0_H0 ;  /* 0x20000032ff2b7230 */ /* 0x100fe40000004100 */
[----:B------:R-:W-:Y:S01]  /*74f0*/  FMUL R4, R38, R8 ;  /* 0x0000000826047220 */ /* 0x000fe20000400000 */
[----:B------:R-:W-:Y:S01]  /*7500*/  HADD2.F32 R42, -RZ, R50.H1_H1 ;  /* 0x30000032ff2a7230 */ /* 0x000fe20000004100 */
[----:B------:R-:W-:Y:S01]  /*7510*/  F2FP.F16.F32.PACK_AB R52, R2, R0 ;  /* 0x000000000234723e */ /* 0x000fe200000000ff */
[C---:B------:R-:W-:Y:S01]  /*7520*/  FFMA R7, R41.reuse, R40, R7 ;  /* 0x0000002829077223 */ /* 0x040fe20000000007 */
[----:B------:R-:W-:Y:S01]  /*7530*/  FFMA R4, R41, R43, R4 ;  /* 0x0000002b29047223 */ /* 0x000fe20000000004 */
[C---:B------:R-:W-:Y:S01]  /*7540*/  FMUL R5, R38.reuse, R9 ;  /* 0x0000000926057220 */ /* 0x040fe20000400000 */
[C---:B------:R-:W-:Y:S01]  /*7550*/  FMUL R6, R38.reuse, R10 ;  /* 0x0000000a26067220 */ /* 0x040fe20000400000 */
[----:B------:R-:W-:Y:S01]  /*7560*/  HADD2.F32 R40, -RZ, R51.H1_H1 ;  /* 0x30000033ff287230 */ /* 0x000fe20000004100 */
[----:B------:R-:W-:Y:S01]  /*7570*/  F2FP.F16.F32.PACK_AB R53, R7, R3 ;  /* 0x000000030735723e */ /* 0x000fe200000000ff */
[C---:B------:R-:W-:Y:S01]  /*7580*/  FFMA R5, R41.reuse, R42, R5 ;  /* 0x0000002a29057223 */ /* 0x040fe20000000005 */
[----:B------:R-:W-:Y:S01]  /*7590*/  FFMA R6, R41, R45, R6 ;  /* 0x0000002d29067223 */ /* 0x000fe20000000006 */
[C---:B------:R-:W-:Y:S01]  /*75a0*/  FMUL R11, R38.reuse, R11 ;  /* 0x0000000b260b7220 */ /* 0x040fe20000400000 */
[--C-:B------:R-:W-:Y:S02]  /*75b0*/  HADD2.F32 R43, -RZ, R56.reuse.H0_H0 ;  /* 0x20000038ff2b7230 */ /* 0x100fe40000004100 */
[C---:B------:R-:W-:Y:S01]  /*75c0*/  FMUL R8, R38.reuse, R12 ;  /* 0x0000000c26087220 */ /* 0x040fe20000400000 */
[----:B------:R-:W-:Y:S01]  /*75d0*/  F2FP.F16.F32.PACK_AB R54, R5, R4 ;  /* 0x000000040536723e */ /* 0x000fe200000000ff */
[C---:B------:R-:W-:Y:S01]  /*75e0*/  FFMA R11, R41.reuse, R40, R11 ;  /* 0x00000028290b7223 */ /* 0x040fe2000000000b */
[----:B------:R-:W-:Y:S02]  /*75f0*/  HADD2.F32 R40, -RZ, R56.H1_H1 ;  /* 0x30000038ff287230 */ /* 0x000fe40000004100 */
[----:B------:R-:W-:Y:S01]  /*7600*/  FFMA R8, R41, R43, R8 ;  /* 0x0000002b29087223 */ /* 0x000fe20000000008 */
[C---:B------:R-:W-:Y:S01]  /*7610*/  FMUL R9, R38.reuse, R13 ;  /* 0x0000000d26097220 */ /* 0x040fe20000400000 */
[--C-:B------:R-:W-:Y:S01]  /*7620*/  HADD2.F32 R45, -RZ, R57.reuse.H0_H0 ;  /* 0x20000039ff2d7230 */ /* 0x100fe20000004100 */
[----:B------:R-:W-:Y:S01]  /*7630*/  F2FP.F16.F32.PACK_AB R55, R11, R6 ;  /* 0x000000060b37723e */ /* 0x000fe200000000ff */
[C---:B------:R-:W-:Y:S01]  /*7640*/  FMUL R10, R38.reuse, R14 ;  /* 0x0000000e260a7220 */ /* 0x040fe20000400000 */
[----:B------:R-:W-:Y:S02]  /*7650*/  HADD2.F32 R42, -RZ, R57.H1_H1 ;  /* 0x30000039ff2a7230 */ /* 0x000fe40000004100 */
[C---:B------:R-:W-:Y:S01]  /*7660*/  FFMA R9, R41.reuse, R40, R9 ;  /* 0x0000002829097223 */ /* 0x040fe20000000009 */
[C---:B------:R-:W-:Y:S01]  /*7670*/  FMUL R15, R38.reuse, R15 ;  /* 0x0000000f260f7220 */ /* 0x040fe20000400000 */
[----:B------:R1:W-:Y:S01]  /*7680*/  STS.128 [R94], R52 ;  /* 0x000000345e007388 */ /* 0x0003e20000000c00 */
[----:B------:R-:W-:Y:S01]  /*7690*/  FFMA R10, R41, R45, R10 ;  /* 0x0000002d290a7223 */ /* 0x000fe2000000000a */
[--C-:B------:R-:W-:Y:S01]  /*76a0*/  HADD2.F32 R40, -RZ, R58.reuse.H0_H0 ;  /* 0x2000003aff287230 */ /* 0x100fe20000004100 */
[----:B------:R-:W-:Y:S01]  /*76b0*/  F2FP.F16.F32.PACK_AB R68, R9, R8 ;  /* 0x000000080944723e */ /* 0x000fe200000000ff */
[----:B------:R-:W-:Y:S01]  /*76c0*/  FFMA R15, R41, R42, R15 ;  /* 0x0000002a290f7223 */ /* 0x000fe2000000000f */
[C---:B------:R-:W-:Y:S01]  /*76d0*/  FMUL R12, R38.reuse, R16 ;  /* 0x00000010260c7220 */ /* 0x040fe20000400000 */
[----:B------:R-:W-:Y:S02]  /*76e0*/  HADD2.F32 R42, -RZ, R58.H1_H1 ;  /* 0x3000003aff2a7230 */ /* 0x000fe40000004100 */
[C---:B------:R-:W-:Y:S01]  /*76f0*/  FMUL R13, R38.reuse, R17 ;  /* 0x00000011260d7220 */ /* 0x040fe20000400000 */
[--C-:B------:R-:W-:Y:S01]  /*7700*/  HADD2.F32 R43, -RZ, R59.reuse.H0_H0 ;  /* 0x2000003bff2b7230 */ /* 0x100fe20000004100 */
[----:B------:R-:W-:Y:S01]  /*7710*/  F2FP.F16.F32.PACK_AB R69, R15, R10 ;  /* 0x0000000a0f45723e */ /* 0x000fe200000000ff */
[C---:B------:R-:W-:Y:S01]  /*7720*/  FFMA R12, R41.reuse, R40, R12 ;  /* 0x00000028290c7223 */ /* 0x040fe2000000000c */
[C---:B------:R-:W-:Y:S01]  /*7730*/  FFMA R13, R41.reuse, R42, R13 ;  /* 0x0000002a290d7223 */ /* 0x040fe2000000000d */
[C---:B------:R-:W-:Y:S01]  /*7740*/  FMUL R14, R38.reuse, R18 ;  /* 0x00000012260e7220 */ /* 0x040fe20000400000 */
[----:B------:R-:W-:Y:S02]  /*7750*/  HADD2.F32 R40, -RZ, R59.H1_H1 ;  /* 0x3000003bff287230 */ /* 0x000fe40000004100 */
[C---:B------:R-:W-:Y:S01]  /*7760*/  FMUL R19, R38.reuse, R19 ;  /* 0x0000001326137220 */ /* 0x040fe20000400000 */
[C---:B------:R-:W-:Y:S01]  /*7770*/  FMUL R16, R38.reuse, R20 ;  /* 0x0000001426107220 */ /* 0x040fe20000400000 */
[C---:B------:R-:W-:Y:S01]  /*7780*/  FFMA R14, R41.reuse, R43, R14 ;  /* 0x0000002b290e7223 */ /* 0x040fe2000000000e */
[--C-:B------:R-:W-:Y:S02]  /*7790*/  HADD2.F32 R43, -RZ, R64.reuse.H0_H0 ;  /* 0x20000040ff2b7230 */ /* 0x100fe40000004100 */
[C---:B------:R-:W-:Y:S01]  /*77a0*/  FFMA R19, R41.reuse, R40, R19 ;  /* 0x0000002829137223 */ /* 0x040fe20000000013 */
[----:B------:R-:W-:Y:S02]  /*77b0*/  HADD2.F32 R42, -RZ, R64.H1_H1 ;  /* 0x30000040ff2a7230 */ /* 0x000fe40000004100 */
[C---:B------:R-:W-:Y:S01]  /*77c0*/  FMUL R17, R38.reuse, R21 ;  /* 0x0000001526117220 */ /* 0x040fe20000400000 */
[--C-:B------:R-:W-:Y:S02]  /*77d0*/  HADD2.F32 R45, -RZ, R65.reuse.H0_H0 ;  /* 0x20000041ff2d7230 */ /* 0x100fe40000004100 */
[C---:B------:R-:W-:Y:S01]  /*77e0*/  FMUL R18, R38.reuse, R22 ;  /* 0x0000001626127220 */ /* 0x040fe20000400000 */
[----:B------:R-:W-:Y:S02]  /*77f0*/  HADD2.F32 R40, -RZ, R65.H1_H1 ;  /* 0x30000041ff287230 */ /* 0x000fe40000004100 */
[C---:B------:R-:W-:Y:S01]  /*7800*/  FMUL R23, R38.reuse, R23 ;  /* 0x0000001726177220 */ /* 0x040fe20000400000 */
[C---:B------:R-:W-:Y:S01]  /*7810*/  FFMA R16, R41.reuse, R43, R16 ;  /* 0x0000002b29107223 */ /* 0x040fe20000000010 */
[C---:B------:R-:W-:Y:S01]  /*7820*/  FFMA R17, R41.reuse, R42, R17 ;  /* 0x0000002a29117223 */ /* 0x040fe20000000011 */
[C---:B------:R-:W-:Y:S01]  /*7830*/  FFMA R18, R41.reuse, R45, R18 ;  /* 0x0000002d29127223 */ /* 0x040fe20000000012 */
[C---:B------:R-:W-:Y:S01]  /*7840*/  FFMA R23, R41.reuse, R40, R23 ;  /* 0x0000002829177223 */ /* 0x040fe20000000017 */
[--C-:B------:R-:W-:Y:S02]  /*7850*/  HADD2.F32 R43, -RZ, R66.reuse.H0_H0 ;  /* 0x20000042ff2b7230 */ /* 0x100fe40000004100 */
[C---:B------:R-:W-:Y:S01]  /*7860*/  FMUL R20, R38.reuse, R24 ;  /* 0x0000001826147220 */ /* 0x040fe20000400000 */
        /* <DEDUP_REMOVED lines=9> */
[----:B------:R-:W-:Y:S01]  /*7900*/  FFMA R27, R41, R42, R27 ;  /* 0x0000002a291b7223 */ /* 0x000fe2000000001b */
[--C-:B------:R-:W-:Y:S02]  /*7910*/  HADD2.F32 R40, -RZ, R72.reuse.H0_H0 ;  /* 0x20000048ff287230 */ /* 0x100fe40000004100 */
[C---:B------:R-:W-:Y:S01]  /*7920*/  FMUL R24, R38.reuse, R28 ;  /* 0x0000001c26187220 */ /* 0x040fe20000400000 */
[----:B------:R-:W-:Y:S02]  /*7930*/  HADD2.F32 R42, -RZ, R72.H1_H1 ;  /* 0x30000048ff2a7230 */ /* 0x000fe40000004100 */
[C---:B------:R-:W-:Y:S01]  /*7940*/  FMUL R25, R38.reuse, R29 ;  /* 0x0000001d26197220 */ /* 0x040fe20000400000 */
[--C-:B------:R-:W-:Y:S02]  /*7950*/  HADD2.F32 R43, -RZ, R73.reuse.H0_H0 ;  /* 0x20000049ff2b7230 */ /* 0x100fe40000004100 */
[C---:B------:R-:W-:Y:S01]  /*7960*/  FMUL R26, R38.reuse, R30 ;  /* 0x0000001e261a7220 */ /* 0x040fe20000400000 */
[----:B------:R-:W-:Y:S01]  /*7970*/  F2FP.F16.F32.PACK_AB R70, R13, R12 ;  /* 0x0000000c0d46723e */ /* 0x000fe200000000ff */
[----:B------:R-:W-:Y:S01]  /*7980*/  FFMA R24, R41, R40, R24 ;  /* 0x0000002829187223 */ /* 0x000fe20000000018 */
[----:B------:R-:W-:Y:S01]  /*7990*/  F2FP.F16.F32.PACK_AB R71, R19, R14 ;  /* 0x0000000e1347723e */ /* 0x000fe200000000ff */
[C---:B------:R-:W-:Y:S01]  /*79a0*/  FFMA R25, R41.reuse, R42, R25 ;  /* 0x0000002a29197223 */ /* 0x040fe20000000019 */
[C---:B------:R-:W-:Y:S01]  /*79b0*/  FFMA R26, R41.reuse, R43, R26 ;  /* 0x0000002b291a7223 */ /* 0x040fe2000000001a */
[----:B------:R-:W-:Y:S02]  /*79c0*/  HADD2.F32 R40, -RZ, R73.H1_H1 ;  /* 0x30000049ff287230 */ /* 0x000fe40000004100 */
[C---:B------:R-:W-:Y:S01]  /*79d0*/  FMUL R31, R38.reuse, R31 ;  /* 0x0000001f261f7220 */ /* 0x040fe20000400000 */
[----:B------:R1:W-:Y:S01]  /*79e0*/  STS.128 [R93+0x10], R68 ;  /* 0x000010445d007388 */ /* 0x0003e20000000c00 */
[--C-:B------:R-:W-:Y:S02]  /*79f0*/  HADD2.F32 R43, -RZ, R74.reuse.H0_H0 ;  /* 0x2000004aff2b7230 */ /* 0x100fe40000004100 */
[C---:B------:R-:W-:Y:S01]  /*7a00*/  FMUL R28, R38.reuse, R32 ;  /* 0x00000020261c7220 */ /* 0x040fe20000400000 */
[----:B------:R-:W-:Y:S02]  /*7a10*/  HADD2.F32 R42, -RZ, R74.H1_H1 ;  /* 0x3000004aff2a7230 */ /* 0x000fe40000004100 */
[C---:B------:R-:W-:Y:S01]  /*7a20*/  FMUL R29, R38.reuse, R33 ;  /* 0x00000021261d7220 */ /* 0x040fe20000400000 */
[----:B------:R-:W-:Y:S02]  /*7a30*/  HADD2.F32 R45, -RZ, R75.H0_H0 ;  /* 0x2000004bff2d7230 */ /* 0x000fe40000004100 */
[C---:B------:R-:W-:Y:S01]  /*7a40*/  FMUL R30, R38.reuse, R34 ;  /* 0x00000022261e7220 */ /* 0x040fe20000400000 */
[----:B------:R-:W-:Y:S01]  /*7a50*/  FFMA R31, R41, R40, R31 ;  /* 0x00000028291f7223 */ /* 0x000fe2000000001f */
[----:B------:R-:W-:Y:S01]  /*7a60*/  FMUL R35, R38, R35 ;  /* 0x0000002326237220 */ /* 0x000fe20000400000 */
[----:B------:R-:W-:Y:S01]  /*7a70*/  F2FP.F16.F32.PACK_AB R100, R17, R16 ;  /* 0x000000101164723e */ /* 0x000fe200000000ff */
[----:B------:R-:W-:Y:S01]  /*7a80*/  FFMA R28, R41, R43, R28 ;  /* 0x0000002b291c7223 */ /* 0x000fe2000000001c */
[----:B------:R-:W-:Y:S01]  /*7a90*/  F2FP.F16.F32.PACK_AB R101, R23, R18 ;  /* 0x000000121765723e */ /* 0x000fe200000000ff */
[----:B------:R-:W-:Y:S01]  /*7aa0*/  FFMA R29, R41, R42, R29 ;  /* 0x0000002a291d7223 */ /* 0x000fe2000000001d */
[----:B------:R-:W-:Y:S01]  /*7ab0*/  F2FP.F16.F32.PACK_AB R102, R21, R20 ;  /* 0x000000141566723e */ /* 0x000fe200000000ff */
[----:B------:R-:W-:Y:S01]  /*7ac0*/  FFMA R30, R41, R45, R30 ;  /* 0x0000002d291e7223 */ /* 0x000fe2000000001e */
[----:B------:R-:W-:Y:S01]  /*7ad0*/  F2FP.F16.F32.PACK_AB R103, R27, R22 ;  /* 0x000000161b67723e */ /* 0x000fe200000000ff */
[----:B------:R-:W-:Y:S01]  /*7ae0*/  FFMA R35, R41, R44, R35 ;  /* 0x0000002c29237223 */ /* 0x000fe20000000023 */
[----:B------:R-:W-:Y:S02]  /*7af0*/  F2FP.F16.F32.PACK_AB R104, R25, R24 ;  /* 0x000000181968723e */ /* 0x000fe400000000ff */
[----:B------:R-:W-:Y:S01]  /*7b00*/  F2FP.F16.F32.PACK_AB R105, R31, R26 ;  /* 0x0000001a1f69723e */ /* 0x000fe200000000ff */
[----:B------:R1:W-:Y:S01]  /*7b10*/  STS.128 [R92+0x20], R100 ;  /* 0x000020645c007388 */ /* 0x0003e20000000c00 */
[----:B------:R-:W-:Y:S02]  /*7b20*/  F2FP.F16.F32.PACK_AB R106, R29, R28 ;  /* 0x0000001c1d6a723e */ /* 0x000fe400000000ff */
[----:B------:R-:W-:Y:S05]  /*7b30*/  F2FP.F16.F32.PACK_AB R107, R35, R30 ;  /* 0x0000001e236b723e */ /* 0x000fea00000000ff */
[----:B------:R1:W-:Y:S01]  /*7b40*/  STS.128 [R88+0x30], R104 ;  /* 0x0000306858007388 */ /* 0x0003e20000000c00 */
[----:B------:R-:W-:Y:S01]  /*7b50*/  @!PT LDS RZ, [RZ] ;  /* 0x00000000fffff984 */ /* 0x000fe20000000800 */
[----:B------:R-:W-:Y:S01]  /*7b60*/  @!PT LDS RZ, [RZ] ;  /* 0x00000000fffff984 */ /* 0x000fe20000000800 */
[----:B------:R-:W-:Y:S01]  /*7b70*/  @!PT LDS RZ, [RZ] ;  /* 0x00000000fffff984 */ /* 0x000fe20000000800 */
[----:B------:R-:W-:Y:S01]  /*7b80*/  @!PT LDS RZ, [RZ] ;  /* 0x00000000fffff984 */ /* 0x000fe20000000800 */
[----:B------:R3:W-:Y:S07]  /*7b90*/  MEMBAR.ALL.CTA ;  /* 0x0000000000007992 */ /* 0x0007ee0000008000 */
[----:B---3--:R-:W3:Y:S02]  /*7ba0*/  FENCE.VIEW.ASYNC.S ;  /* 0x00000000000073c6 */ /* 0x008ee40000000000 */
[----:B---3--:R-:W-:Y:S06]  /*7bb0*/  BAR.SYNC.DEFER_BLOCKING 0x1, 0x80 ;  /* 0x0042000000007b1d */ /* 0x008fec0000010000 */
[----:B------:R-:W-:Y:S05]  /*7bc0*/  @P0 BRA `(.L_x_130) ;  /* 0x00000000003c0947 */ /* 0x000fea0003800000 */
[----:B------:R-:W3:Y:S01]  /*7bd0*/  LDCU.64 UR6, c[0x0][0x348] ;  /* 0x00006900ff0677ac */ /* 0x000ee20008000a00 */
[----:B------:R-:W-:Y:S01]  /*7be0*/  UIADD3 UR4, UPT, UPT, UR43, 0x400, URZ ;  /* 0x000004002b047890 */ /* 0x000fe2000fffe0ff */
[----:B------:R-:W-:Y:S01]  /*7bf0*/  UMOV UR51, UR36 ;  /* 0x0000002400337c82 */ /* 0x000fe20008000000 */
[----:B------:R-:W-:Y:S02]  /*7c00*/  UIADD3 UR9, UPT, UPT, UR49, 0x80, URZ ;  /* 0x0000008031097890 */ /* 0x000fe4000fffe0ff */
[----:B------:R-:W-:Y:S02]  /*7c10*/  UIADD3 UR8, UPT, UPT, UR43, 0x1400, URZ ;  /* 0x000014002b087890 */ /* 0x000fe4000fffe0ff */
[----:B------:R-:W-:Y:S01]  /*7c20*/  MOV R85, UR4 ;  /* 0x0000000400557c02 */ /* 0x000fe20008000f00 */
[----:B------:R-:W-:Y:S01]  /*7c30*/  UMOV UR10, UR50 ;  /* 0x00000032000a7c82 */ /* 0x000fe20008000000 */
[----:B------:R-:W-:Y:S02]  /*7c40*/  UMOV UR11, UR36 ;  /* 0x00000024000b7c82 */ /* 0x000fe40008000000 */
[----:B------:R-:W-:Y:S01]  /*7c50*/  R2UR UR48, R85 ;  /* 0x00000000553072ca */ /* 0x000fe200000e0000 */
[----:B---3--:R-:W-:Y:S04]  /*7c60*/  UIADD3 UR4, UP0, UPT, UR6, 0x680, URZ ;  /* 0x0000068006047890 */ /* 0x008fe8000ff1e0ff */
[----:B------:R-:W-:Y:S09]  /*7c70*/  UIADD3.X UR5, UPT, UPT, URZ, UR7, URZ, UP0, !UPT ;  /* 0x00000007ff057290 */ /* 0x000ff200087fe4ff */
[----:B------:R3:W-:Y:S01]  /*7c80*/  UTMASTG.3D [UR48], [UR4] ;  /* 0x00000030040073b5 */ /* 0x0007e20008010000 */
[----:B------:R3:W-:Y:S01]  /*7c90*/  UTMASTG.3D [UR8], [UR4] ;  /* 0x00000008040073b5 */ /* 0x0007e20008010000 */
[----:B------:R0:W-:Y:S01]  /*7ca0*/  UTMACMDFLUSH ;  /* 0x00000000000079b7 */ /* 0x0001e20000000000 */
[----:B---3--:R-:W-:Y:S04]  /*7cb0*/  DEPBAR.LE SB0, 0x1 ;  /* 0x000080400000791a */ /* 0x008fe80000000000 */
.L_x_130:
[----:B------:R-:W-:Y:S05]  /*7cc0*/  BSYNC.RECONVERGENT B0 ;  /* 0x0000000000007941 */ /* 0x000fea0003800200 */
.L_x_129:
[----:B------:R-:W-:Y:S01]  /*7cd0*/  BAR.SYNC.DEFER_BLOCKING 0x1, 0x80 ;  /* 0x0042000000007b1d */ /* 0x000fe20000010000 */
[----:B------:R-:W-:Y:S01]  /*7ce0*/  ISETP.NE.AND P1, PT, R97, RZ, PT ;  /* 0x000000ff6100720c */ /* 0x000fe20003f25270 */
[----:B------:R-:W-:Y:S01]  /*7cf0*/  UISETP.NE.AND UP0, UPT, UR47, URZ, UPT ;  /* 0x000000ff2f00728c */ /* 0x000fe2000bf05270 */
[----:B------:R-:W-:Y:S11]  /*7d00*/  LEA R3, R47, UR43, 0x3 ;  /* 0x0000002b2f037c11 */ /* 0x000ff6000f8e18ff */
[----:B------:R-:W-:Y:S01]  /*7d10*/  @P1 SHF.L.U32 R4, R91, 0x1f, RZ ;  /* 0x0000001f5b041819 */ /* 0x000fe200000006ff */
[----:B------:R-:W-:Y:S06]  /*7d20*/  BRA.U !UP0, `(.L_x_131) ;  /* 0x0000000108247547 */ /* 0x000fec000b800000 */
[----:B------:R-:W3:Y:S01]  /*7d30*/  S2R R0, SR_CgaCtaId ;  /* 0x0000000000007919 */ /* 0x000ee20000008800 */
[----:B------:R-:W-:Y:S01]  /*7d40*/  IMAD.U32 R2, RZ, RZ, UR46 ;  /* 0x0000002eff027e24 */ /* 0x000fe2000f8e00ff */
[----:B------:R-:W-:Y:S04]  /*7d50*/  UIADD3 UR4, UPT, UPT, UR46, 0x1, URZ ;  /* 0x000000012e047890 */ /* 0x000fe8000fffe0ff */
[----:B------:R-:W-:Y:S01]  /*7d60*/  @P1 LEA R2, R2, UR43, 0x3 ;  /* 0x0000002b02021c11 */ /* 0x000fe2000f8e18ff */
[----:B------:R-:W-:Y:S04]  /*7d70*/  UISETP.NE.AND UP0, UPT, UR4, 0x4, UPT ;  /* 0x000000040400788c */ /* 0x000fe8000bf05270 */
[----:B------:R-:W-:Y:S01]  /*7d80*/  @P1 VIADD R5, R2, 0x120 ;  /* 0x0000012002051836 */ /* 0x000fe20000000000 */
[----:B------:R-:W-:Y:S04]  /*7d90*/  USEL UR46, UR4, URZ, UP0 ;  /* 0x000000ff042e7287 */ /* 0x000fe80008000000 */
[----:B---3--:R-:W-:Y:S04]  /*7da0*/  @P1 PRMT R0, R0, 0x654, R5 ;  /* 0x0000065400001816 */ /* 0x008fe80000000005 */
[----:B------:R3:W-:Y:S04]  /*7db0*/  @P1 SYNCS.ARRIVE.TRANS64.RED.A1T0 RZ, [R0+URZ], RZ ;  /* 0x000000ff00ff19a7 */ /* 0x0007e800081004ff */
.L_x_131:
[----:B------:R-:W4:Y:S01]  /*7dc0*/  @P1 SYNCS.PHASECHK.TRANS64.TRYWAIT P0, [R3+URZ+0x100], R4 ;  /* 0x00010004030015a7 */ /* 0x000f2200080011ff */
[----:B------:R-:W-:Y:S01]  /*7dd0*/  BSSY B1, `(.L_x_132) ;  /* 0x0000016000017945 */ /* 0x000fe20003800000 */
[----:B----4-:R-:W-:Y:S03]  /*7de0*/  @P1 SEL R46, RZ, 0x1, !P0 ;  /* 0x00000001ff2e1807 */ /* 0x010fe60004000000 */
[----:B------:R-:W-:Y:S05]  /*7df0*/  @!P1 BRA `(.L_x_133) ;  /* 0x00000000004c9947 */ /* 0x000fea0003800000 */
[----:B------:R-:W-:Y:S01]  /*7e00*/  ISETP.NE.AND P0, PT, R46, RZ, PT ;  /* 0x000000ff2e00720c */ /* 0x000fe20003f05270 */
[----:B------:R-:W-:Y:S01]  /*7e10*/  BSSY B0, `(.L_x_134) ;  /* 0x000000b000007945 */ /* 0x000fe20003800000 */
[----:B------:R-:W-:Y:S11]  /*7e20*/  ISETP.NE.AND P1, PT, R60, RZ, PT ;  /* 0x000000ff3c00720c */ /* 0x000ff60003f25270 */
[----:B------:R-:W-:Y:S02]  /*7e30*/  @!UPT UIADD3 URZ, UPT, UPT, URZ, URZ, URZ ;  /* 0x000000fffffff290 */ /* 0x000fe4000fffe0ff */
[C---:B------:R-:W-:Y:S01]  /*7e40*/  @P1 IMAD R6, R47.reuse, 0x2000, R94 ;  /* 0x000020002f061824 */ /* 0x040fe200078e025e */
[C---:B------:R-:W-:Y:S01]  /*7e50*/  @P1 LEA R4, R47.reuse, R92, 0xd ;  /* 0x0000005c2f041211 */ /* 0x040fe200078e68ff */
[C---:B------:R-:W-:Y:S02]  /*7e60*/  @P1 IMAD R5, R47.reuse, 0x2000, R93 ;  /* 0x000020002f051824 */ /* 0x040fe400078e025d */
[----:B------:R-:W-:Y:S01]  /*7e70*/  @P1 IMAD R2, R47, 0x2000, R88 ;  /* 0x000020002f021824 */ /* 0x000fe200078e0258 */
[----:B------:R-:W-:Y:S06]  /*7e80*/  @P0 BRA `(.L_x_135) ;  /* 0x00000000000c0947 */ /* 0x000fec0003800000 */
[----:B---3--:R-:W-:Y:S04]  /*7e90*/  SHF.L.U32 R0, R91, 0x1f, RZ ;  /* 0x0000001f5b007819 */ /* 0x008fe800000006ff */
[----:B------:R-:W3:Y:S02]  /*7ea0*/  SYNCS.PHASECHK.TRANS64.TRYWAIT P0, [R3+URZ+0x100], R0 ;  /* 0x00010000030075a7 */ /* 0x000ee400080011ff */
[----:B---3--:R-:W-:Y:S05]  /*7eb0*/  @!P0 BRA `(.L_x_136) ;  /* 0x0000003800248947 */ /* 0x008fea0003800000 */
.L_x_135:
[----:B------:R-:W-:Y:S05]  /*7ec0*/  BSYNC B0 ;  /* 0x0000000000007941 */ /* 0x000fea0003800000 */
.L_x_134:
[----:B------:R-:W-:Y:S02]  /*7ed0*/  ISETP.NE.AND P0, PT, R60, RZ, PT ;  /* 0x000000ff3c00720c */ /* 0x000fe40003f05270 */
[----:B------:R-:W-:Y:S11]  /*7ee0*/  IADD3 R47, PT, PT, R47, 0x1, RZ ;  /* 0x000000012f2f7810 */ /* 0x000ff60007ffe0ff */
[----:B------:R4:W1:Y:S04]  /*7ef0*/  @P0 LDS.128 R48, [R6] ;  /* 0x0000000006300984 */ /* 0x0008680000000c00 */
[----:B------:R4:W1:Y:S04]  /*7f00*/  @P0 LDS.128 R56, [R5+0x10] ;  /* 0x0000100005380984 */ /* 0x0008680000000c00 */
[----:B------:R4:W1:Y:S04]  /*7f10*/  @P0 LDS.128 R64, [R4+0x20] ;  /* 0x0000200004400984 */ /* 0x0008680000000c00 */
[----:B------:R4:W1:Y:S02]  /*7f20*/  @P0 LDS.128 R72, [R2+0x30] ;  /* 0x0000300002480984 */ /* 0x0008640000000c00 */
.L_x_133:
[----:B------:R-:W-:Y:S05]  /*7f30*/  BSYNC B1 ;  /* 0x0000000000017941 */ /* 0x000fea0003800000 */
.L_x_132:
[----:B---3--:R-:W-:Y:S05]  /*7f40*/  VIADD R0, R39, 0x20 ;  /* 0x0000002027007836 */ /* 0x008fea0000000000 */
[----:B------:R-:W-:Y:S04]  /*7f50*/  SHF.R.U32.HI R0, RZ, 0x15, R0 ;  /* 0x00000015ff007819 */ /* 0x000fe80000011600 */
[----:B------:R-:W-:Y:S11]  /*7f60*/  LOP3.LUT P0, RZ, R0, 0x3, R81, 0x48, !PT ;  /* 0x0000000300ff7812 */ /* 0x000ff60007804851 */
[----:B------:R-:W-:Y:S02]  /*7f70*/  @!UPT UIADD3 URZ, UPT, UPT, URZ, URZ, URZ ;  /* 0x000000fffffff290 */ /* 0x000fe4000fffe0ff */
[----:B------:R-:W-:Y:S05]  /*7f80*/  @!P0 BRA `(.L_x_137) ;  /* 0x0000000000408947 */ /* 0x000fea0003800000 */
[----:B------:R-:W3:Y:S01]  /*7f90*/  LDCU.64 UR8, c[0x4][0x70] ;  /* 0x01000e00ff0877ac */ /* 0x000ee20008000a00 */
[----:B------:R-:W-:Y:S01]  /*7fa0*/  MOV R3, 0x0 ;  /* 0x0000000000037802 */ /* 0x000fe20000000f00 */
[----:B------:R-:W-:Y:S02]  /*7fb0*/  HFMA2 R12, -RZ, RZ, 0, 5.9604644775390625e-08 ;  /* 0x00000001ff0c7431 */ /* 0x000fe400000001ff */
[----:B------:R-:W-:Y:S02]  /*7fc0*/  IMAD.MOV.U32 R8, RZ, RZ, 0x192 ;  /* 0x00000192ff087424 */ /* 0x000fe400078e00ff */
[----:B------:R-:W-:Y:S01]  /*7fd0*/  IMAD.MOV.U32 R13, RZ, RZ, RZ ;  /* 0x000000ffff0d7224 */ /* 0x000fe200078e00ff */
[----:B------:R-:W5:Y:S01]  /*7fe0*/  LDCU.64 UR6, c[0x4][0x78] ;  /* 0x01000f00ff0677ac */ /* 0x000f620008000a00 */
[----:B----4-:R-:W4:Y:S01]  /*7ff0*/  LDC.64 R2, c[0x4][R3] ;  /* 0x0100000003027b82 */ /* 0x010f220000000a00 */
[----:B------:R-:W2:Y:S01]  /*8000*/  LDCU.64 UR4, c[0x4][0x10] ;  /* 0x01000200ff0477ac */ /* 0x000ea20008000a00 */
[----:B---3--:R-:W-:Y:S01]  /*8010*/  MOV R5, UR9 ;  /* 0x0000000900057c02 */ /* 0x008fe20008000f00 */
[----:B------:R-:W-:Y:S01]  /*8020*/  IMAD.U32 R4, RZ, RZ, UR8 ;  /* 0x00000008ff047e24 */ /* 0x000fe2000f8e00ff */
[----:B-----5:R-:W-:Y:S01]  /*8030*/  MOV R7, UR7 ;  /* 0x0000000700077c02 */ /* 0x020fe20008000f00 */
[----:B------:R-:W-:Y:S01]  /*8040*/  IMAD.U32 R6, RZ, RZ, UR6 ;  /* 0x00000006ff067e24 */ /* 0x000fe2000f8e00ff */
[----:B--2---:R-:W-:Y:S01]  /*8050*/  MOV R11, UR5 ;  /* 0x00000005000b7c02 */ /* 0x004fe20008000f00 */
[----:B------:R-:W-:Y:S02]  /*8060*/  IMAD.U32 R10, RZ, RZ, UR4 ;  /* 0x00000004ff0a7e24 */ /* 0x000fe4000f8e00ff */
[----:B------:R-:W-:Y:S07]  /*8070*/  LEPC R20, `(.L_x_137) ;  /* 0x000000001014794e */ /* 0x000fee0000000000 */
[----:B-1--4-:R-:W-:Y:S05]  /*8080*/  CALL.ABS.NOINC R2 ;  /* 0x0000000002007343 */ /* 0x012fea0003c00000 */
.L_x_137:
[----:B------:R-:W-:Y:S05]  /*8090*/  WARPSYNC.ALL ;  /* 0x0000000000007948 */ /* 0x000fea0003800000 */
[----:B------:R-:W-:Y:S01]  /*80a0*/  R2UR UR4, R39 ;  /* 0x00000000270472ca */ /* 0x000fe200000e0000 */
[--C-:B-1----:R-:W-:Y:S01]  /*80b0*/  HADD2.F32 R40, -RZ, R48.reuse.H0_H0 ;  /* 0x20000030ff287230 */ /* 0x102fe20000004100 */
[----:B------:R-:W1:Y:S01]  /*80c0*/  S2R R99, SR_CgaCtaId ;  /* 0x0000000000637919 */ /* 0x000e620000008800 */
[----:B------:R-:W-:Y:S01]  /*80d0*/  HADD2.F32 R43, -RZ, R48.H1_H1 ;  /* 0x30000030ff2b7230 */ /* 0x000fe20000004100 */
[----:B------:R-:W-:Y:S01]  /*80e0*/  ISETP.NE.AND P6, PT, R97, RZ, PT ;  /* 0x000000ff6100720c */ /* 0x000fe20003fc5270 */
[----:B------:R-:W-:Y:S01]  /*80f0*/  HADD2.F32 R42, -RZ, R49.H1_H1 ;  /* 0x30000031ff2a7230 */ /* 0x000fe20000004100 */
[----:B------:R-:W-:Y:S01]  /*8100*/  ISETP.NE.AND P0, PT, R96, RZ, PT ;  /* 0x000000ff6000720c */ /* 0x000fe20003f05270 */
[--C-:B------:R-:W-:Y:S01]  /*8110*/  HADD2.F32 R44, -RZ, R50.reuse.H1_H1 ;  /* 0x30000032ff2c7230 */ /* 0x100fe20000004100 */
[----:B------:R-:W-:Y:S01]  /*8120*/  MOV R61, UR46 ;  /* 0x0000002e003d7c02 */ /* 0x000fe20008000f00 */
[----:B------:R-:W-:Y:S01]  /*8130*/  HADD2.F32 R45, -RZ, R59.H0_H0 ;  /* 0x2000003bff2d7230 */ /* 0x000fe20000004100 */
[----:B------:R-:W-:Y:S01]  /*8140*/  BSSY.RECONVERGENT B0, `(.L_x_138) ;  /* 0x000008d000007945 */ /* 0x000fe20003800200 */
[----:B------:R-:W-:Y:S02]  /*8150*/  LEA R62, R47, UR43, 0x3 ;  /* 0x0000002b2f3e7c11 */ /* 0x000fe4000f8e18ff */
[----:B----4-:R-:W3:Y:S04]  /*8160*/  LDTM.x32 R4, tmem[UR4+0x20] ;  /* 0x00002004000479ee */ /* 0x010ee800082c0000 */
[----:B------:R-:W-:Y:S04]  /*8170*/  @P6 LEA R61, R61, UR43, 0x3 ;  /* 0x0000002b3d3d6c11 */ /* 0x000fe8000f8e18ff */
[----:B------:R-:W-:Y:S02]  /*8180*/  @P6 IADD3 R104, PT, PT, R61, 0x120, RZ ;  /* 0x000001203d686810 */ /* 0x000fe40007ffe0ff */
[----:B------:R-:W-:Y:S01]  /*8190*/  @P6 SHF.L.U32 R61, R91, 0x1f, RZ ;  /* 0x0000001f5b3d6819 */ /* 0x000fe200000006ff */
[C---:B---3--:R-:W-:Y:S01]  /*81a0*/  FMUL R0, R38.reuse, R4 ;  /* 0x0000000426007220 */ /* 0x048fe20000400000 */
[C---:B------:R-:W-:Y:S01]  /*81b0*/  FMUL R2, R38.reuse, R5 ;  /* 0x0000000526027220 */ /* 0x040fe20000400000 */
[C---:B------:R-:W-:Y:S01]  /*81c0*/  FMUL R3, R38.reuse, R6 ;  /* 0x0000000626037220 */ /* 0x040fe20000400000 */
[C---:B------:R-:W-:Y:S01]  /*81d0*/  FMUL R7, R38.reuse, R7 ;  /* 0x0000000726077220 */ /* 0x040fe20000400000 */
[C---:B------:R-:W-:Y:S01]  /*81e0*/  FFMA R0, R41.reuse, R40, R0 ;  /* 0x0000002829007223 */ /* 0x040fe20000000000 */
[----:B------:R-:W-:Y:S02]  /*81f0*/  HADD2.F32 R40, -RZ, R49.H0_H0 ;  /* 0x20000031ff287230 */ /* 0x000fe40000004100 */
[C---:B------:R-:W-:Y:S01]  /*8200*/  FFMA R2, R41.reuse, R43, R2 ;  /* 0x0000002b29027223 */ /* 0x040fe20000000002 */
[C---:B------:R-:W-:Y:S01]  /*8210*/  FMUL R4, R38.reuse, R8 ;  /* 0x0000000826047220 */ /* 0x040fe20000400000 */
[--C-:B------:R-:W-:Y:S02]  /*8220*/  HADD2.F32 R43, -RZ, R51.reuse.H0_H0 ;  /* 0x20000033ff2b7230 */ /* 0x100fe40000004100 */
[----:B------:R-:W-:Y:S01]  /*8230*/  FMUL R5, R38, R9 ;  /* 0x0000000926057220 */ /* 0x000fe20000400000 */
[C---:B------:R-:W-:Y:S01]  /*8240*/  FFMA R3, R41.reuse, R40, R3 ;  /* 0x0000002829037223 */ /* 0x040fe20000000003 */
[----:B------:R-:W-:Y:S01]  /*8250*/  HADD2.F32 R40, -RZ, R50.H0_H0 ;  /* 0x20000032ff287230 */ /* 0x000fe20000004100 */
[----:B------:R-:W-:Y:S01]  /*8260*/  F2FP.F16.F32.PACK_AB R52, R2, R0 ;  /* 0x000000000234723e */ /* 0x000fe200000000ff */
[C---:B------:R-:W-:Y:S01]  /*8270*/  FFMA R7, R41.reuse, R42, R7 ;  /* 0x0000002a29077223 */ /* 0x040fe20000000007 */
[----:B------:R-:W-:Y:S02]  /*8280*/  HADD2.F32 R42, -RZ, R51.H1_H1 ;  /* 0x30000033ff2a7230 */ /* 0x000fe40000004100 */
[C---:B------:R-:W-:Y:S01]  /*8290*/  FMUL R6, R38.reuse, R10 ;  /* 0x0000000a26067220 */ /* 0x040fe20000400000 */
[C---:B------:R-:W-:Y:S01]  /*82a0*/  FFMA R4, R41.reuse, R40, R4 ;  /* 0x0000002829047223 */ /* 0x040fe20000000004 */
[----:B------:R-:W-:Y:S01]  /*82b0*/  FFMA R5, R41, R44, R5 ;  /* 0x0000002c29057223 */ /* 0x000fe20000000005 */
[----:B------:R-:W-:Y:S01]  /*82c0*/  F2FP.F16.F32.PACK_AB R53, R7, R3 ;  /* 0x000000030735723e */ /* 0x000fe200000000ff */
[----:B------:R-:W-:Y:S01]  /*82d0*/  FFMA R6, R41, R43, R6 ;  /* 0x0000002b29067223 */ /* 0x000fe20000000006 */
[C---:B------:R-:W-:Y:S01]  /*82e0*/  FMUL R11, R38.reuse, R11 ;  /* 0x0000000b260b7220 */ /* 0x040fe20000400000 */
[--C-:B------:R-:W-:Y:S01]  /*82f0*/  HADD2.F32 R40, -RZ, R56.reuse.H0_H0 ;  /* 0x20000038ff287230 */ /* 0x100fe20000004100 */
[----:B------:R-:W-:Y:S01]  /*8300*/  F2FP.F16.F32.PACK_AB R54, R5, R4 ;  /* 0x000000040536723e */ /* 0x000fe200000000ff */
[C---:B------:R-:W-:Y:S01]  /*8310*/  FMUL R8, R38.reuse, R12 ;  /* 0x0000000c26087220 */ /* 0x040fe20000400000 */
[C---:B------:R-:W-:Y:S01]  /*8320*/  FFMA R11, R41.reuse, R42, R11 ;  /* 0x0000002a290b7223 */ /* 0x040fe2000000000b */
[----:B------:R-:W-:Y:S02]  /*8330*/  HADD2.F32 R42, -RZ, R56.H1_H1 ;  /* 0x30000038ff2a7230 */ /* 0x000fe40000004100 */
[C---:B------:R-:W-:Y:S01]  /*8340*/  FMUL R9, R38.reuse, R13 ;  /* 0x0000000d26097220 */ /* 0x040fe20000400000 */
[--C-:B------:R-:W-:Y:S02]  /*8350*/  HADD2.F32 R43, -RZ, R57.reuse.H0_H0 ;  /* 0x20000039ff2b7230 */ /* 0x100fe40000004100 */
[----:B------:R-:W-:Y:S01]  /*8360*/  FFMA R8, R41, R40, R8 ;  /* 0x0000002829087223 */ /* 0x000fe20000000008 */
[----:B------:R-:W-:Y:S01]  /*8370*/  F2FP.F16.F32.PACK_AB R55, R11, R6 ;  /* 0x000000060b37723e */ /* 0x000fe200000000ff */
[----:B------:R-:W-:Y:S01]  /*8380*/  FFMA R9, R41, R42, R9 ;  /* 0x0000002a29097223 */ /* 0x000fe20000000009 */
[C---:B------:R-:W-:Y:S01]  /*8390*/  FMUL R10, R38.reuse, R14 ;  /* 0x0000000e260a7220 */ /* 0x040fe20000400000 */
[----:B------:R-:W-:Y:S02]  /*83a0*/  HADD2.F32 R40, -RZ, R57.H1_H1 ;  /* 0x30000039ff287230 */ /* 0x000fe40000004100 */
[C---:B------:R-:W-:Y:S01]  /*83b0*/  FMUL R15, R38.reuse, R15 ;  /* 0x0000000f260f7220 */ /* 0x040fe20000400000 */
[----:B------:R3:W-:Y:S01]  /*83c0*/  STS.128 [R94+0x2000], R52 ;  /* 0x002000345e007388 */ /* 0x0007e20000000c00 */
[----:B------:R-:W-:Y:S01]  /*83d0*/  F2FP.F16.F32.PACK_AB R68, R9, R8 ;  /* 0x000000080944723e */ /* 0x000fe200000000ff */
[C---:B------:R-:W-:Y:S01]  /*83e0*/  FFMA R10, R41.reuse, R43, R10 ;  /* 0x0000002b290a7223 */ /* 0x040fe2000000000a */
[--C-:B------:R-:W-:Y:S02]  /*83f0*/  HADD2.F32 R43, -RZ, R58.reuse.H0_H0 ;  /* 0x2000003aff2b7230 */ /* 0x100fe40000004100 */
[----:B------:R-:W-:Y:S01]  /*8400*/  FFMA R15, R41, R40, R15 ;  /* 0x00000028290f7223 */ /* 0x000fe2000000000f */
[C---:B------:R-:W-:Y:S01]  /*8410*/  FMUL R12, R38.reuse, R16 ;  /* 0x00000010260c7220 */ /* 0x040fe20000400000 */
[----:B------:R-:W-:Y:S02]  /*8420*/  HADD2.F32 R42, -RZ, R58.H1_H1 ;  /* 0x3000003aff2a7230 */ /* 0x000fe40000004100 */
[C---:B------:R-:W-:Y:S01]  /*8430*/  FMUL R13, R38.reuse, R17 ;  /* 0x00000011260d7220 */ /* 0x040fe20000400000 */
[C---:B------:R-:W-:Y:S01]  /*8440*/  FMUL R14, R38.reuse, R18 ;  /* 0x00000012260e7220 */ /* 0x040fe20000400000 */
[----:B------:R-:W-:Y:S01]  /*8450*/  F2FP.F16.F32.PACK_AB R69, R15, R10 ;  /* 0x0000000a0f45723e */ /* 0x000fe200000000ff */
[C---:B------:R-:W-:Y:S01]  /*8460*/  FFMA R12, R41.reuse, R43, R12 ;  /* 0x0000002b290c7223 */ /* 0x040fe2000000000c */
[----:B------:R-:W-:Y:S02]  /*8470*/  HADD2.F32 R40, -RZ, R59.H1_H1 ;  /* 0x3000003bff287230 */ /* 0x000fe40000004100 */
[C---:B------:R-:W-:Y:S01]  /*8480*/  FFMA R13, R41.reuse, R42, R13 ;  /* 0x0000002a290d7223 */ /* 0x040fe2000000000d */
[C---:B------:R-:W-:Y:S01]  /*8490*/  FMUL R19, R38.reuse, R19 ;  /* 0x0000001326137220 */ /* 0x040fe20000400000 */
[--C-:B------:R-:W-:Y:S02]  /*84a0*/  HADD2.F32 R43, -RZ, R64.reuse.H0_H0 ;  /* 0x20000040ff2b7230 */ /* 0x100fe40000004100 */
[C---:B------:R-:W-:Y:S01]  /*84b0*/  FMUL R16, R38.reuse, R20 ;  /* 0x0000001426107220 */ /* 0x040fe20000400000 */
[----:B------:R-:W-:Y:S02]  /*84c0*/  HADD2.F32 R42, -RZ, R64.H1_H1 ;  /* 0x30000040ff2a7230 */ /* 0x000fe40000004100 */
[C---:B------:R-:W-:Y:S01]  /*84d0*/  FMUL R17, R38.reuse, R21 ;  /* 0x0000001526117220 */ /* 0x040fe20000400000 */
[C---:B------:R-:W-:Y:S01]  /*84e0*/  FFMA R14, R41.reuse, R45, R14 ;  /* 0x0000002d290e7223 */ /* 0x040fe2000000000e */
[C---:B------:R-:W-:Y:S01]  /*84f0*/  FFMA R19, R41.reuse, R40, R19 ;  /* 0x0000002829137223 */ /* 0x040fe20000000013 */
[--C-:B------:R-:W-:Y:S02]  /*8500*/  HADD2.F32 R45, -RZ, R65.reuse.H0_H0 ;  /* 0x20000041ff2d7230 */ /* 0x100fe40000004100 */
[C---:B------:R-:W-:Y:S01]  /*8510*/  FFMA R16, R41.reuse, R43, R16 ;  /* 0x0000002b29107223 */ /* 0x040fe20000000010 */
[C---:B------:R-:W-:Y:S01]  /*8520*/  FMUL R18, R38.reuse, R22 ;  /* 0x0000001626127220 */ /* 0x040fe20000400000 */
[----:B------:R-:W-:Y:S02]  /*8530*/  HADD2.F32 R40, -RZ, R65.H1_H1 ;  /* 0x30000041ff287230 */ /* 0x000fe40000004100 */
[C---:B------:R-:W-:Y:S01]  /*8540*/  FFMA R17, R41.reuse, R42, R17 ;  /* 0x0000002a29117223 */ /* 0x040fe20000000011 */
[C---:B------:R-:W-:Y:S01]  /*8550*/  FMUL R23, R38.reuse, R23 ;  /* 0x0000001726177220 */ /* 0x040fe20000400000 */
[--C-:B------:R-:W-:Y:S02]  /*8560*/  HADD2.F32 R42, -RZ, R66.reuse.H0_H0 ;  /* 0x20000042ff2a7230 */ /* 0x100fe40000004100 */
[C---:B------:R-:W-:Y:S01]  /*8570*/  FMUL R20, R38.reuse, R24 ;  /* 0x0000001826147220 */ /* 0x040fe20000400000 */
[C---:B------:R-:W-:Y:S01]  /*8580*/  FFMA R18, R41.reuse, R45, R18 ;  /* 0x0000002d29127223 */ /* 0x040fe20000000012 */
        /* <DEDUP_REMOVED lines=11> */
[----:B------:R-:W-:Y:S01]  /*8640*/  FFMA R27, R41, R42, R27 ;  /* 0x0000002a291b7223 */ /* 0x000fe2000000001b */
        /* <DEDUP_REMOVED lines=17> */
[--C-:B------:R-:W-:Y:S02]  /*8760*/  HADD2.F32 R45, -RZ, R75.reuse.H0_H0 ;  /* 0x2000004bff2d7230 */ /* 0x100fe40000004100 */
[C---:B------:R-:W-:Y:S01]  /*8770*/  FMUL R30, R38.reuse, R34 ;  /* 0x00000022261e7220 */ /* 0x040fe20000400000 */
[----:B------:R-:W-:Y:S02]  /*8780*/  HADD2.F32 R44, -RZ, R75.H1_H1 ;  /* 0x3000004bff2c7230 */ /* 0x000fe40000004100 */
[----:B------:R-:W-:Y:S01]  /*8790*/  FFMA R31, R41, R40, R31 ;  /* 0x00000028291f7223 */ /* 0x000fe2000000001f */
[----:B------:R-:W-:Y:S01]  /*87a0*/  FMUL R35, R38, R35 ;  /* 0x0000002326237220 */ /* 0x000fe20000400000 */
[----:B---3--:R-:W-:Y:S01]  /*87b0*/  F2FP.F16.F32.PACK_AB R52, R17, R16 ;  /* 0x000000101134723e */ /* 0x008fe200000000ff */
        /* <DEDUP_REMOVED lines=11> */
[----:B------:R-:W-:Y:S02]  /*8870*/  F2FP.F16.F32.PACK_AB R103, R35, R30 ;  /* 0x0000001e2367723e */ /* 0x000fe400000000ff */
[----:B-1----:R-:W-:Y:S03]  /*8880*/  @P6 PRMT R104, R99, 0x654, R104 ;  /* 0x0000065463686816 */ /* 0x002fe60000000068 */
[----:B------:R4:W-:Y:S01]  /*8890*/  STS.128 [R88+0x2030], R100 ;  /* 0x0020306458007388 */ /* 0x0009e20000000c00 */
[----:B------:R-:W-:Y:S01]  /*88a0*/  @!PT LDS RZ, [RZ] ;  /* 0x00000000fffff984 */ /* 0x000fe20000000800 */
[----:B------:R-:W-:Y:S01]  /*88b0*/  @!PT LDS RZ, [RZ] ;  /* 0x00000000fffff984 */ /* 0x000fe20000000800 */
[----:B------:R-:W-:Y:S01]  /*88c0*/  @!PT LDS RZ, [RZ] ;  /* 0x00000000fffff984 */ /* 0x000fe20000000800 */
[----:B------:R-:W-:Y:S01]  /*88d0*/  @!PT LDS RZ, [RZ] ;  /* 0x00000000fffff984 */ /* 0x000fe20000000800 */
[----:B------:R1:W-:Y:S07]  /*88e0*/  MEMBAR.ALL.CTA ;  /* 0x0000000000007992 */ /* 0x0003ee0000008000 */
[----:B-1----:R-:W1:Y:S02]  /*88f0*/  FENCE.VIEW.ASYNC.S ;  /* 0x00000000000073c6 */ /* 0x002e640000000000 */
[----:B-1----:R-:W-:Y:S06]  /*8900*/  BAR.SYNC.DEFER_BLOCKING 0x1, 0x80 ;  /* 0x0042000000007b1d */ /* 0x002fec0000010000 */
[----:B------:R-:W-:Y:S05]  /*8910*/  @P0 BRA `(.L_x_139) ;  /* 0x00000000003c0947 */ /* 0x000fea0003800000 */
[----:B------:R-:W1:Y:S01]  /*8920*/  LDCU.64 UR6, c[0x0][0x348] ;  /* 0x00006900ff0677ac */ /* 0x000e620008000a00 */
[----:B------:R-:W-:Y:S02]  /*8930*/  UIADD3 UR13, UPT, UPT, UR49, 0x20, URZ ;  /* 0x00000020310d7890 */ /* 0x000fe4000fffe0ff */
[----:B------:R-:W-:Y:S01]  /*8940*/  UIADD3 UR12, UPT, UPT, UR43, 0x2400, URZ ;  /* 0x000024002b0c7890 */ /* 0x000fe2000fffe0ff */
[----:B------:R-:W-:Y:S01]  /*8950*/  UMOV UR14, UR50 ;  /* 0x00000032000e7c82 */ /* 0x000fe20008000000 */
[----:B------:R-:W-:Y:S01]  /*8960*/  UMOV UR15, UR36 ;  /* 0x00000024000f7c82 */ /* 0x000fe20008000000 */
[----:B------:R-:W-:Y:S02]  /*8970*/  UIADD3 UR9, UPT, UPT, UR49, 0xa0, URZ ;  /* 0x000000a031097890 */ /* 0x000fe4000fffe0ff */
[----:B------:R-:W-:Y:S01]  /*8980*/  UIADD3 UR8, UPT, UPT, UR43, 0x3400, URZ ;  /* 0x000034002b087890 */ /* 0x000fe2000fffe0ff */
[----:B------:R-:W-:Y:S01]  /*8990*/  UMOV UR10, UR50 ;  /* 0x00000032000a7c82 */ /* 0x000fe20008000000 */
[----:B------:R-:W-:Y:S01]  /*89a0*/  UMOV UR11, UR36 ;  /* 0x00000024000b7c82 */ /* 0x000fe20008000000 */
[----:B-1----:R-:W-:Y:S04]  /*89b0*/  UIADD3 UR4, UP0, UPT, UR6, 0x680, URZ ;  /* 0x0000068006047890 */ /* 0x002fe8000ff1e0ff */
[----:B------:R-:W-:Y:S09]  /*89c0*/  UIADD3.X UR5, UPT, UPT, URZ, UR7, URZ, UP0, !UPT ;  /* 0x00000007ff057290 */ /* 0x000ff200087fe4ff */
[----:B------:R1:W-:Y:S01]  /*89d0*/  UTMASTG.3D [UR12], [UR4] ;  /* 0x0000000c040073b5 */ /* 0x0003e20008010000 */
[----:B------:R1:W-:Y:S01]  /*89e0*/  UTMASTG.3D [UR8], [UR4] ;  /* 0x00000008040073b5 */ /* 0x0003e20008010000 */
[----:B------:R0:W-:Y:S01]  /*89f0*/  UTMACMDFLUSH ;  /* 0x00000000000079b7 */ /* 0x0001e20000000000 */
[----:B-1----:R-:W-:Y:S04]  /*8a00*/  DEPBAR.LE SB0, 0x1 ;  /* 0x000080400000791a */ /* 0x002fe80000000000 */
.L_x_139:
[----:B------:R-:W-:Y:S05]  /*8a10*/  BSYNC.RECONVERGENT B0 ;  /* 0x0000000000007941 */ /* 0x000fea0003800200 */
.L_x_138:
[----:B------:R-:W-:Y:S01]  /*8a20*/  BAR.SYNC.DEFER_BLOCKING 0x1, 0x80 ;  /* 0x0042000000007b1d */ /* 0x000fe20000010000 */
[----:B------:R-:W-:Y:S04]  /*8a30*/  UIADD3 UR4, UPT, UPT, UR46, 0x1, URZ ;  /* 0x000000012e047890 */ /* 0x000fe8000fffe0ff */
[----:B------:R-:W-:Y:S04]  /*8a40*/  UISETP.NE.AND UP0, UPT, UR4, 0x4, UPT ;  /* 0x000000040400788c */ /* 0x000fe8000bf05270 */
[----:B------:R-:W-:Y:S01]  /*8a50*/  USEL UR44, UR4, URZ, UP0 ;  /* 0x000000ff042c7287 */ /* 0x000fe20008000000 */
[----:B------:R1:W-:Y:S01]  /*8a60*/  @P6 SYNCS.ARRIVE.TRANS64.RED.A1T0 RZ, [R104+URZ], RZ ;  /* 0x000000ff68ff69a7 */ /* 0x0003e200081004ff */
[----:B------:R-:W-:Y:S01]  /*8a70*/  BSSY B1, `(.L_x_140) ;  /* 0x0000017000017945 */ /* 0x000fe20003800000 */
[----:B------:R-:W3:Y:S02]  /*8a80*/  @P6 SYNCS.PHASECHK.TRANS64.TRYWAIT P0, [R62+URZ+0x100], R61 ;  /* 0x0001003d3e0065a7 */ /* 0x000ee400080011ff */
[----:B---3--:R-:W-:Y:S01]  /*8a90*/  @P6 SEL R46, RZ, 0x1, !P0 ;  /* 0x00000001ff2e6807 */ /* 0x008fe20004000000 */
[----:B-1----:R-:W-:Y:S06]  /*8aa0*/  @!P6 BRA `(.L_x_141) ;  /* 0x00000000004ce947 */ /* 0x002fec0003800000 */
        /* <DEDUP_REMOVED lines=9> */
[----:B------:R-:W-:Y:S04]  /*8b40*/  SHF.L.U32 R5, R91, 0x1f, RZ ;  /* 0x0000001f5b057819 */ /* 0x000fe800000006ff */
[----:B------:R-:W1:Y:S02]  /*8b50*/  SYNCS.PHASECHK.TRANS64.TRYWAIT P0, [R62+URZ+0x100], R5 ;  /* 0x000100053e0075a7 */ /* 0x000e6400080011ff */
[----:B-1----:R-:W-:Y:S05]  /*8b60*/  @!P0 BRA `(.L_x_144) ;  /* 0x0000002c000c8947 */ /* 0x002fea0003800000 */
.L_x_143:
[----:B------:R-:W-:Y:S05]  /*8b70*/  BSYNC B0 ;  /* 0x0000000000007941 */ /* 0x000fea0003800000 */
.L_x_142:
[----:B------:R-:W-:Y:S02]  /*8b80*/  ISETP.NE.AND P0, PT, R60, RZ, PT ;  /* 0x000000ff3c00720c */ /* 0x000fe40003f05270 */
[----:B------:R-:W-:Y:S11]  /*8b90*/  IADD3 R47, PT, PT, R47, 0x1, RZ ;  /* 0x000000012f2f7810 */ /* 0x000ff60007ffe0ff */
[----:B------:R3:W1:Y:S04]  /*8ba0*/  @P0 LDS.128 R48, [R4] ;  /* 0x0000000004300984 */ /* 0x0006680000000c00 */
[----:B------:R3:W1:Y:S04]  /*8bb0*/  @P0 LDS.128 R56, [R3+0x10] ;  /* 0x0000100003380984 */ /* 0x0006680000000c00 */
[----:B------:R3:W1:Y:S04]  /*8bc0*/  @P0 LDS.128 R64, [R2+0x20] ;  /* 0x0000200002400984 */ /* 0x0006680000000c00 */
[----:B------:R3:W1:Y:S02]  /*8bd0*/  @P0 LDS.128 R72, [R0+0x30] ;  /* 0x0000300000480984 */ /* 0x0006640000000c00 */
.L_x_141:
[----:B------:R-:W-:Y:S05]  /*8be0*/  BSYNC B1 ;  /* 0x0000000000017941 */ /* 0x000fea0003800000 */
.L_x_140:
[----:B---3--:R-:W-:Y:S05]  /*8bf0*/  VIADD R0, R39, 0x40 ;  /* 0x0000004027007836 */ /* 0x008fea0000000000 */
[----:B------:R-:W-:Y:S04]  /*8c00*/  SHF.R.U32.HI R0, RZ, 0x15, R0 ;  /* 0x00000015ff007819 */ /* 0x000fe80000011600 */
[----:B------:R-:W-:Y:S11]  /*8c10*/  LOP3.LUT P0, RZ, R0, 0x3, R81, 0x48, !PT ;  /* 0x0000000300ff7812 */ /* 0x000ff60007804851 */
[----:B------:R-:W-:Y:S02]  /*8c20*/  @!UPT UIADD3 URZ, UPT, UPT, URZ, URZ, URZ ;  /* 0x000000fffffff290 */ /* 0x000fe4000fffe0ff */
[----:B------:R-:W-:Y:S05]  /*8c30*/  @!P0 BRA `(.L_x_145) ;  /* 0x0000000000408947 */ /* 0x000fea0003800000 */
[----:B------:R-:W1:Y:S01]  /*8c40*/  LDCU.64 UR8, c[0x4][0x70] ;  /* 0x01000e00ff0877ac */ /* 0x000e620008000a00 */
[----:B------:R-:W-:Y:S01]  /*8c50*/  MOV R3, 0x0 ;  /* 0x0000000000037802 */ /* 0x000fe20000000f00 */
[----:B------:R-:W-:Y:S02]  /*8c60*/  HFMA2 R12, -RZ, RZ, 0, 5.9604644775390625e-08 ;  /* 0x00000001ff0c7431 */ /* 0x000fe400000001ff */
[----:B------:R-:W-:Y:S02]  /*8c70*/  IMAD.MOV.U32 R8, RZ, RZ, 0x192 ;  /* 0x00000192ff087424 */ /* 0x000fe400078e00ff */
[----:B------:R-:W-:Y:S01]  /*8c80*/  IMAD.MOV.U32 R13, RZ, RZ, RZ ;  /* 0x000000ffff0d7224 */ /* 0x000fe200078e00ff */
[----:B------:R-:W3:Y:S01]  /*8c90*/  LDCU.64 UR6, c[0x4][0x78] ;  /* 0x01000f00ff0677ac */ /* 0x000ee20008000a00 */
[----:B------:R-:W2:Y:S01]  /*8ca0*/  LDC.64 R2, c[0x4][R3] ;  /* 0x0100000003027b82 */ /* 0x000ea20000000a00 */
[----:B------:R-:W5:Y:S01]  /*8cb0*/  LDCU.64 UR4, c[0x4][0x10] ;  /* 0x01000200ff0477ac */ /* 0x000f620008000a00 */
[----:B-1----:R-:W-:Y:S01]  /*8cc0*/  MOV R5, UR9 ;  /* 0x0000000900057c02 */ /* 0x002fe20008000f00 */
[----:B------:R-:W-:Y:S01]  /*8cd0*/  IMAD.U32 R4, RZ, RZ, UR8 ;  /* 0x00000008ff047e24 */ /* 0x000fe2000f8e00ff */
[----:B---3--:R-:W-:Y:S01]  /*8ce0*/  MOV R7, UR7 ;  /* 0x0000000700077c02 */ /* 0x008fe20008000f00 */
[----:B------:R-:W-:Y:S01]  /*8cf0*/  IMAD.U32 R6, RZ, RZ, UR6 ;  /* 0x00000006ff067e24 */ /* 0x000fe2000f8e00ff */
[----:B-----5:R-:W-:Y:S01]  /*8d00*/  MOV R11, UR5 ;  /* 0x00000005000b7c02 */ /* 0x020fe20008000f00 */
[----:B------:R-:W-:Y:S02]  /*8d10*/  IMAD.U32 R10, RZ, RZ, UR4 ;  /* 0x00000004ff0a7e24 */ /* 0x000fe4000f8e00ff */
[----:B------:R-:W-:Y:S07]  /*8d20*/  LEPC R20, `(.L_x_145) ;  /* 0x000000001014794e */ /* 0x000fee0000000000 */
[----:B--2-4-:R-:W-:Y:S05]  /*8d30*/  CALL.ABS.NOINC R2 ;  /* 0x0000000002007343 */ /* 0x014fea0003c00000 */
.L_x_145:
[----:B------:R-:W-:Y:S05]  /*8d40*/  WARPSYNC.ALL ;  /* 0x0000000000007948 */ /* 0x000fea0003800000 */
[----:B------:R-:W-:Y:S01]  /*8d50*/  R2UR UR4, R39 ;  /* 0x00000000270472ca */ /* 0x000fe200000e0000 */
[--C-:B-1----:R-:W-:Y:S01]  /*8d60*/  HADD2.F32 R40, -RZ, R48.reuse.H0_H0 ;  /* 0x20000030ff287230 */ /* 0x102fe20000004100 */
[----:B------:R-:W-:Y:S01]  /*8d70*/  ISETP.NE.AND P6, PT, R97, RZ, PT ;  /* 0x000000ff6100720c */ /* 0x000fe20003fc5270 */
[----:B------:R-:W-:Y:S01]  /*8d80*/  HADD2.F32 R43, -RZ, R48.H1_H1 ;  /* 0x30000030ff2b7230 */ /* 0x000fe20000004100 */
[----:B------:R-:W-:Y:S01]  /*8d90*/  ISETP.NE.AND P0, PT, R96, RZ, PT ;  /* 0x000000ff6000720c */ /* 0x000fe20003f05270 */
[----:B------:R-:W-:Y:S01]  /*8da0*/  HADD2.F32 R42, -RZ, R49.H0_H0 ;  /* 0x20000031ff2a7230 */ /* 0x000fe20000004100 */
[----:B------:R-:W-:Y:S01]  /*8db0*/  MOV R61, UR44 ;  /* 0x0000002c003d7c02 */ /* 0x000fe20008000f00 */
[--C-:B------:R-:W-:Y:S01]  /*8dc0*/  HADD2.F32 R45, -RZ, R51.reuse.H0_H0 ;  /* 0x20000033ff2d7230 */ /* 0x100fe20000004100 */
[----:B------:R-:W-:Y:S01]  /*8dd0*/  BSSY.RECONVERGENT B0, `(.L_x_146) ;  /* 0x000008e000007945 */ /* 0x000fe20003800200 */
[----:B------:R-:W-:Y:S04]  /*8de0*/  HADD2.F32 R44, -RZ, R51.H1_H1 ;  /* 0x30000033ff2c7230 */ /* 0x000fe80000004100 */
[----:B------:R-:W1:Y:S02]  /*8df0*/  LDTM.x32 R4, tmem[UR4+0x40] ;  /* 0x00004004000479ee */ /* 0x000e6400082c0000 */
[----:B------:R-:W-:Y:S02]  /*8e00*/  @P6 LEA R61, R61, UR43, 0x3 ;  /* 0x0000002b3d3d6c11 */ /* 0x000fe4000f8e18ff */
[----:B------:R-:W-:Y:S02]  /*8e10*/  @P6 SHF.L.U32 R104, R91, 0x1f, RZ ;  /* 0x0000001f5b686819 */ /* 0x000fe400000006ff */
[----:B------:R-:W-:Y:S02]  /*8e20*/  @P6 IADD3 R62, PT, PT, R61, 0x120, RZ ;  /* 0x000001203d3e6810 */ /* 0x000fe40007ffe0ff */
[----:B------:R-:W-:Y:S02]  /*8e30*/  LEA R61, R47, UR43, 0x3 ;  /* 0x0000002b2f3d7c11 */ /* 0x000fe4000f8e18ff */
[----:B------:R-:W-:Y:S01]  /*8e40*/  @P6 PRMT R62, R99, 0x654, R62 ;  /* 0x00000654633e6816 */ /* 0x000fe2000000003e */
[C---:B-1----:R-:W-:Y:S01]  /*8e50*/  FMUL R0, R38.reuse, R4 ;  /* 0x0000000426007220 */ /* 0x042fe20000400000 */
[C---:B------:R-:W-:Y:S01]  /*8e60*/  FMUL R2, R38.reuse, R5 ;  /* 0x0000000526027220 */ /* 0x040fe20000400000 */
[C---:B------:R-:W-:Y:S01]  /*8e70*/  FMUL R3, R38.reuse, R6 ;  /* 0x0000000626037220 */ /* 0x040fe20000400000 */
        /* <DEDUP_REMOVED lines=8> */
[----:B----4-:R-:W-:Y:S01]  /*8f00*/  F2FP.F16.F32.PACK_AB R68, R2, R0 ;  /* 0x000000000244723e */ /* 0x010fe200000000ff */
[C---:B------:R-:W-:Y:S01]  /*8f10*/  FFMA R7, R41.reuse, R40, R7 ;  /* 0x0000002829077223 */ /* 0x040fe20000000007 */
[----:B------:R-:W-:Y:S01]  /*8f20*/  FFMA R4, R41, R43, R4 ;  /* 0x0000002b29047223 */ /* 0x000fe20000000004 */
[C---:B------:R-:W-:Y:S01]  /*8f30*/  FMUL R5, R38.reuse, R9 ;  /* 0x0000000926057220 */ /* 0x040fe20000400000 */
[C---:B------:R-:W-:Y:S01]  /*8f40*/  FMUL R6, R38.reuse, R10 ;  /* 0x0000000a26067220 */ /* 0x040fe20000400000 */
[C---:B------:R-:W-:Y:S01]  /*8f50*/  FMUL R11, R38.reuse, R11 ;  /* 0x0000000b260b7220 */ /* 0x040fe20000400000 */
[--C-:B------:R-:W-:Y:S01]  /*8f60*/  HADD2.F32 R40, -RZ, R56.reuse.H0_H0 ;  /* 0x20000038ff287230 */ /* 0x100fe20000004100 */
[----:B------:R-:W-:Y:S01]  /*8f70*/  F2FP.F16.F32.PACK_AB R69, R7, R3 ;  /* 0x000000030745723e */ /* 0x000fe200000000ff */
[C---:B------:R-:W-:Y:S01]  /*8f80*/  FFMA R5, R41.reuse, R42, R5 ;  /* 0x0000002a29057223 */ /* 0x040fe20000000005 */
[C---:B------:R-:W-:Y:S01]  /*8f90*/  FFMA R6, R41.reuse, R45, R6 ;  /* 0x0000002d29067223 */ /* 0x040fe20000000006 */
[----:B------:R-:W-:Y:S01]  /*8fa0*/  FFMA R11, R41, R44, R11 ;  /* 0x0000002c290b7223 */ /* 0x000fe2000000000b */
[C---:B------:R-:W-:Y:S01]  /*8fb0*/  FMUL R8, R38.reuse, R12 ;  /* 0x0000000c26087220 */ /* 0x040fe20000400000 */
[----:B------:R-:W-:Y:S01]  /*8fc0*/  HADD2.F32 R42, -RZ, R56.H1_H1 ;  /* 0x30000038ff2a7230 */ /* 0x000fe20000004100 */
[----:B------:R-:W-:Y:S01]  /*8fd0*/  F2FP.F16.F32.PACK_AB R70, R5, R4 ;  /* 0x000000040546723e */ /* 0x000fe200000000ff */
[C---:B------:R-:W-:Y:S01]  /*8fe0*/  FMUL R9, R38.reuse, R13 ;  /* 0x0000000d26097220 */ /* 0x040fe20000400000 */
[----:B------:R-:W-:Y:S01]  /*8ff0*/  F2FP.F16.F32.PACK_AB R71, R11, R6 ;  /* 0x000000060b47723e */ /* 0x000fe200000000ff */
[C---:B------:R-:W-:Y:S01]  /*9000*/  FFMA R8, R41.reuse, R40, R8 ;  /* 0x0000002829087223 */ /* 0x040fe20000000008 */
[--C-:B------:R-:W-:Y:S02]  /*9010*/  HADD2.F32 R43, -RZ, R57.reuse.H0_H0 ;  /* 0x20000039ff2b7230 */ /* 0x100fe40000004100 */
[----:B------:R-:W-:Y:S01]  /*9020*/  FFMA R9, R41, R42, R9 ;  /* 0x0000002a29097223 */ /* 0x000fe20000000009 */
[C---:B------:R-:W-:Y:S01]  /*9030*/  FMUL R10, R38.reuse, R14 ;  /* 0x0000000e260a7220 */ /* 0x040fe20000400000 */
[----:B------:R1:W-:Y:S01]  /*9040*/  STS.128 [R94+0x4000], R68 ;  /* 0x004000445e007388 */ /* 0x0003e20000000c00 */
[----:B------:R-:W-:Y:S02]  /*9050*/  HADD2.F32 R40, -RZ, R57.H1_H1 ;  /* 0x30000039ff287230 */ /* 0x000fe40000004100 */
[C---:B------:R-:W-:Y:S01]  /*9060*/  FMUL R15, R38.reuse, R15 ;  /* 0x0000000f260f7220 */ /* 0x040fe20000400000 */
[----:B------:R-:W-:Y:S01]  /*9070*/  F2FP.F16.F32.PACK_AB R52, R9, R8 ;  /* 0x000000080934723e */ /* 0x000fe200000000ff */
[C---:B------:R-:W-:Y:S01]  /*9080*/  FFMA R10, R41.reuse, R43, R10 ;  /* 0x0000002b290a7223 */ /* 0x040fe2000000000a */
[--C-:B------:R-:W-:Y:S02]  /*9090*/  HADD2.F32 R42, -RZ, R58.reuse.H0_H0 ;  /* 0x2000003aff2a7230 */ /* 0x100fe40000004100 */
        /* <DEDUP_REMOVED lines=60> */
[----:B-1----:R-:W-:Y:S01]  /*9460*/  F2FP.F16.F32.PACK_AB R68, R17, R16 ;  /* 0x000000101144723e */ /* 0x002fe200000000ff */
        /* <DEDUP_REMOVED lines=36> */
.L_x_147:
[----:B------:R-:W-:Y:S05]  /*96b0*/  BSYNC.RECONVERGENT B0 ;  /* 0x0000000000007941 */ /* 0x000fea0003800200 */
.L_x_146:
[----:B------:R-:W-:Y:S01]  /*96c0*/  BAR.SYNC.DEFER_BLOCKING 0x1, 0x80 ;  /* 0x0042000000007b1d */ /* 0x000fe20000010000 */
[----:B------:R-:W-:Y:S04]  /*96d0*/  UIADD3 UR4, UPT, UPT, UR44, 0x1, URZ ;  /* 0x000000012c047890 */ /* 0x000fe8000fffe0ff */
[----:B------:R-:W-:Y:S04]  /*96e0*/  UISETP.NE.AND UP0, UPT, UR4, 0x4, UPT ;  /* 0x000000040400788c */ /* 0x000fe8000bf05270 */
[----:B------:R-:W-:Y:S01]  /*96f0*/  USEL UR46, UR4, URZ, UP0 ;  /* 0x000000ff042e7287 */ /* 0x000fe20008000000 */
[----:B------:R1:W-:Y:S01]  /*9700*/  @P6 SYNCS.ARRIVE.TRANS64.RED.A1T0 RZ, [R62+URZ], RZ ;  /* 0x000000ff3eff69a7 */ /* 0x0003e200081004ff */
[----:B------:R-:W-:Y:S01]  /*9710*/  BSSY B1, `(.L_x_148) ;  /* 0x0000017000017945 */ /* 0x000fe20003800000 */
[----:B------:R-:W4:Y:S02]  /*9720*/  @P6 SYNCS.PHASECHK.TRANS64.TRYWAIT P0, [R61+URZ+0x100], R104 ;  /* 0x000100683d0065a7 */ /* 0x000f2400080011ff */
[----:B----4-:R-:W-:Y:S01]  /*9730*/  @P6 SEL R46, RZ, 0x1, !P0 ;  /* 0x00000001ff2e6807 */ /* 0x010fe20004000000 */
        /* <DEDUP_REMOVED lines=13> */
.L_x_151:
[----:B------:R-:W-:Y:S05]  /*9810*/  BSYNC B0 ;  /* 0x0000000000007941 */ /* 0x000fea0003800000 */
.L_x_150:
[----:B------:R-:W-:Y:S11]  /*9820*/  ISETP.NE.AND P0, PT, R60, RZ, PT ;  /* 0x000000ff3c00720c */ /* 0x000ff60003f05270 */
[----:B------:R-:W-:Y:S02]  /*9830*/  @!UPT UIADD3 URZ, UPT, UPT, URZ, URZ, URZ ;  /* 0x000000fffffff290 */ /* 0x000fe4000fffe0ff */
[----:B------:R4:W1:Y:S04]  /*9840*/  @P0 LDS.128 R48, [R3] ;  /* 0x0000000003300984 */ /* 0x0008680000000c00 */
[----:B------:R4:W1:Y:S04]  /*9850*/  @P0 LDS.128 R56, [R2+0x10] ;  /* 0x0000100002380984 */ /* 0x0008680000000c00 */
[----:B------:R4:W1:Y:S04]  /*9860*/  @P0 LDS.128 R64, [R0+0x20] ;  /* 0x0000200000400984 */ /* 0x0008680000000c00 */
[----:B------:R4:W1:Y:S02]  /*9870*/  @P0 LDS.128 R72, [R47+0x30] ;  /* 0x000030002f480984 */ /* 0x0008640000000c00 */
.L_x_149:
[----:B------:R-:W-:Y:S05]  /*9880*/  BSYNC B1 ;  /* 0x0000000000017941 */ /* 0x000fea0003800000 */
.L_x_148:
[----:B----4-:R-:W-:Y:S05]  /*9890*/  VIADD R0, R39, 0x60 ;  /* 0x0000006027007836 */ /* 0x010fea0000000000 */
[----:B------:R-:W-:Y:S04]  /*98a0*/  SHF.R.U32.HI R0, RZ, 0x15, R0 ;  /* 0x00000015ff007819 */ /* 0x000fe80000011600 */
[----:B------:R-:W-:Y:S11]  /*98b0*/  LOP3.LUT P0, RZ, R0, 0x3, R81, 0x48, !PT ;  /* 0x0000000300ff7812 */ /* 0x000ff60007804851 */
[----:B------:R-:W-:Y:S02]  /*98c0*/  @!UPT UIADD3 URZ, UPT, UPT, URZ, URZ, URZ ;  /* 0x000000fffffff290 */ /* 0x000fe4000fffe0ff */
[----:B------:R-:W-:Y:S05]  /*98d0*/  @!P0 BRA `(.L_x_153) ;  /* 0x0000000000408947 */ /* 0x000fea0003800000 */
[----:B------:R-:W4:Y:S01]  /*98e0*/  LDCU.64 UR8, c[0x4][0x70] ;  /* 0x01000e00ff0877ac */ /* 0x000f220008000a00 */
[----:B------:R-:W-:Y:S01]  /*98f0*/  MOV R3, 0x0 ;  /* 0x0000000000037802 */ /* 0x000fe20000000f00 */
[----:B------:R-:W-:Y:S02]  /*9900*/  HFMA2 R12, -RZ, RZ, 0, 5.9604644775390625e-08 ;  /* 0x00000001ff0c7431 */ /* 0x000fe400000001ff */
[----:B------:R-:W-:Y:S02]  /*9910*/  IMAD.MOV.U32 R8, RZ, RZ, 0x192 ;  /* 0x00000192ff087424 */ /* 0x000fe400078e00ff */
[----:B------:R-:W-:Y:S01]  /*9920*/  IMAD.MOV.U32 R13, RZ, RZ, RZ ;  /* 0x000000ffff0d7224 */ /* 0x000fe200078e00ff */
[----:B------:R-:W5:Y:S01]  /*9930*/  LDCU.64 UR6, c[0x4][0x78] ;  /* 0x01000f00ff0677ac */ /* 0x000f620008000a00 */
[----:B------:R-:W2:Y:S01]  /*9940*/  LDC.64 R2, c[0x4][R3] ;  /* 0x0100000003027b82 */ /* 0x000ea20000000a00 */
[----:B------:R-:W3:Y:S01]  /*9950*/  LDCU.64 UR4, c[0x4][0x10] ;  /* 0x01000200ff0477ac */ /* 0x000ee20008000a00 */
[----:B----4-:R-:W-:Y:S01]  /*9960*/  MOV R5, UR9 ;  /* 0x0000000900057c02 */ /* 0x010fe20008000f00 */
[----:B-1----:R-:W-:Y:S01]  /*9970*/  IMAD.U32 R4, RZ, RZ, UR8 ;  /* 0x00000008ff047e24 */ /* 0x002fe2000f8e00ff */
[----:B-----5:R-:W-:Y:S01]  /*9980*/  MOV R7, UR7 ;  /* 0x0000000700077c02 */ /* 0x020fe20008000f00 */
[----:B------:R-:W-:Y:S01]  /*9990*/  IMAD.U32 R6, RZ, RZ, UR6 ;  /* 0x00000006ff067e24 */ /* 0x000fe2000f8e00ff */
[----:B---3--:R-:W-:Y:S01]  /*99a0*/  MOV R11, UR5 ;  /* 0x00000005000b7c02 */ /* 0x008fe20008000f00 */
[----:B------:R-:W-:Y:S02]  /*99b0*/  IMAD.U32 R10, RZ, RZ, UR4 ;  /* 0x00000004ff0a7e24 */ /* 0x000fe4000f8e00ff */
[----:B------:R-:W-:Y:S07]  /*99c0*/  LEPC R20, `(.L_x_153) ;  /* 0x000000001014794e */ /* 0x000fee0000000000 */
[----:B--2---:R-:W-:Y:S05]  /*99d0*/  CALL.ABS.NOINC R2 ;  /* 0x0000000002007343 */ /* 0x004fea0003c00000 */
.L_x_153:
[----:B------:R-:W-:Y:S01]  /*99e0*/  ISETP.NE.AND P0, PT, R96, RZ, PT ;  /* 0x000000ff6000720c */ /* 0x000fe20003f05270 */
[----:B------:R-:W-:Y:S05]  /*99f0*/  WARPSYNC.ALL ;  /* 0x0000000000007948 */ /* 0x000fea0003800000 */
[----:B------:R-:W-:Y:S01]  /*9a00*/  R2UR UR4, R39 ;  /* 0x00000000270472ca */ /* 0x000fe200000e0000 */
[--C-:B-1----:R-:W-:Y:S01]  /*9a10*/  HADD2.F32 R40, -RZ, R48.reuse.H0_H0 ;  /* 0x20000030ff287230 */ /* 0x102fe20000004100 */
[----:B------:R-:W-:Y:S01]  /*9a20*/  IADD3 R98, PT, PT, R98, 0x190, RZ ;  /* 0x0000019062627810 */ /* 0x000fe20007ffe0ff */
[----:B------:R-:W-:Y:S01]  /*9a30*/  HADD2.F32 R42, -RZ, R48.H1_H1 ;  /* 0x30000030ff2a7230 */ /* 0x000fe20000004100 */
[----:B------:R-:W-:Y:S01]  /*9a40*/  BSSY.RECONVERGENT B0, `(.L_x_154) ;  /* 0x000008e000007945 */ /* 0x000fe20003800200 */
[--C-:B------:R-:W-:Y:S01]  /*9a50*/  HADD2.F32 R43, -RZ, R49.reuse.H0_H0 ;  /* 0x20000031ff2b7230 */ /* 0x100fe20000004100 */
[----:B------:R-:W-:Y:S01]  /*9a60*/  LOP3.LUT R98, R98, 0xfefffff8, RZ, 0xc0, !PT ;  /* 0xfefffff862627812 */ /* 0x000fe200078ec0ff */
[----:B------:R-:W-:Y:S02]  /*9a70*/  HADD2.F32 R44, -RZ, R49.H1_H1 ;  /* 0x30000031ff2c7230 */ /* 0x000fe40000004100 */
[--C-:B------:R-:W-:Y:S02]  /*9a80*/  HADD2.F32 R45, -RZ, R50.reuse.H0_H0 ;  /* 0x20000032ff2d7230 */ /* 0x100fe40000004100 */
[----:B------:R-:W-:Y:S02]  /*9a90*/  HADD2.F32 R46, -RZ, R50.H1_H1 ;  /* 0x30000032ff2e7230 */ /* 0x000fe40000004100 */
[----:B------:R-:W1:Y:S01]  /*9aa0*/  LDTM.x32 R4, tmem[UR4+0x60] ;  /* 0x00006004000479ee */ /* 0x000e6200082c0000 */
[----:B------:R-:W-:Y:S01]  /*9ab0*/  NOP ;  /* 0x0000000000007918 */ /* 0x000fe20000000000 */
[----:B-1----:R1:W-:Y:S01]  /*9ac0*/  SYNCS.ARRIVE.TRANS64.RED.A1T0 RZ, [R98+URZ], RZ ;  /* 0x000000ff62ff79a7 */ /* 0x0023e200081004ff */
[--C-:B------:R-:W-:Y:S02]  /*9ad0*/  HADD2.F32 R47, -RZ, R51.reuse.H0_H0 ;  /* 0x20000033ff2f7230 */ /* 0x100fe40000004100 */
[----:B------:R-:W-:Y:S02]  /*9ae0*/  HADD2.F32 R48, -RZ, R51.H1_H1 ;  /* 0x30000033ff307230 */ /* 0x000fe40000004100 */
[--C-:B------:R-:W-:Y:S02]  /*9af0*/  HADD2.F32 R49, -RZ, R56.reuse.H0_H0 ;  /* 0x20000038ff317230 */ /* 0x100fe40000004100 */
[----:B------:R-:W-:Y:S02]  /*9b00*/  HADD2.F32 R51, -RZ, R56.H1_H1 ;  /* 0x30000038ff337230 */ /* 0x000fe40000004100 */
[--C-:B------:R-:W-:Y:S02]  /*9b10*/  HADD2.F32 R50, -RZ, R57.reuse.H0_H0 ;  /* 0x20000039ff327230 */ /* 0x100fe40000004100 */
[----:B---3--:R-:W-:Y:S02]  /*9b20*/  HADD2.F32 R52, -RZ, R57.H1_H1 ;  /* 0x30000039ff347230 */ /* 0x008fe40000004100 */
[--C-:B------:R-:W-:Y:S02]  /*9b30*/  HADD2.F32 R53, -RZ, R58.reuse.H0_H0 ;  /* 0x2000003aff357230 */ /* 0x100fe40000004100 */
[----:B------:R-:W-:Y:S02]  /*9b40*/  HADD2.F32 R54, -RZ, R58.H1_H1 ;  /* 0x3000003aff367230 */ /* 0x000fe40000004100 */
[--C-:B------:R-:W-:Y:S02]  /*9b50*/  HADD2.F32 R55, -RZ, R59.reuse.H0_H0 ;  /* 0x2000003bff377230 */ /* 0x100fe40000004100 */
[----:B------:R-:W-:Y:S02]  /*9b60*/  HADD2.F32 R56, -RZ, R59.H1_H1 ;  /* 0x3000003bff387230 */ /* 0x000fe40000004100 */
[--C-:B------:R-:W-:Y:S02]  /*9b70*/  HADD2.F32 R57, -RZ, R64.reuse.H0_H0 ;  /* 0x20000040ff397230 */ /* 0x100fe40000004100 */
[C---:B------:R-:W-:Y:S01]  /*9b80*/  FMUL R4, R38.reuse, R4 ;  /* 0x0000000426047220 */ /* 0x040fe20000400000 */
[C---:B------:R-:W-:Y:S01]  /*9b90*/  FMUL R5, R38.reuse, R5 ;  /* 0x0000000526057220 */ /* 0x040fe20000400000 */
[C---:B------:R-:W-:Y:S01]  /*9ba0*/  FMUL R6, R38.reuse, R6 ;  /* 0x0000000626067220 */ /* 0x040fe20000400000 */
[C---:B------:R-:W-:Y:S01]  /*9bb0*/  FMUL R7, R38.reuse, R7 ;  /* 0x0000000726077220 */ /* 0x040fe20000400000 */
[C---:B------:R-:W-:Y:S01]  /*9bc0*/  FFMA R4, R41.reuse, R40, R4 ;  /* 0x0000002829047223 */ /* 0x040fe20000000004 */
[C---:B------:R-:W-:Y:S01]  /*9bd0*/  FFMA R5, R41.reuse, R42, R5 ;  /* 0x0000002a29057223 */ /* 0x040fe20000000005 */
[C---:B------:R-:W-:Y:S01]  /*9be0*/  FFMA R6, R41.reuse, R43, R6 ;  /* 0x0000002b29067223 */ /* 0x040fe20000000006 */
[----:B------:R-:W-:Y:S01]  /*9bf0*/  FFMA R7, R41, R44, R7 ;  /* 0x0000002c29077223 */ /* 0x000fe20000000007 */
[C---:B------:R-:W-:Y:S01]  /*9c00*/  FMUL R8, R38.reuse, R8 ;  /* 0x0000000826087220 */ /* 0x040fe20000400000 */
[C---:B------:R-:W-:Y:S01]  /*9c10*/  FMUL R9, R38.reuse, R9 ;  /* 0x0000000926097220 */ /* 0x040fe20000400000 */
[----:B------:R-:W-:Y:S01]  /*9c20*/  F2FP.F16.F32.PACK_AB R100, R5, R4 ;  /* 0x000000040564723e */ /* 0x000fe200000000ff */
[C---:B------:R-:W-:Y:S01]  /*9c30*/  FMUL R10, R38.reuse, R10 ;  /* 0x0000000a260a7220 */ /* 0x040fe20000400000 */
[----:B------:R-:W-:Y:S01]  /*9c40*/  F2FP.F16.F32.PACK_AB R101, R7, R6 ;  /* 0x000000060765723e */ /* 0x000fe200000000ff */
[C---:B------:R-:W-:Y:S01]  /*9c50*/  FFMA R8, R41.reuse, R45, R8 ;  /* 0x0000002d29087223 */ /* 0x040fe20000000008 */
[C---:B------:R-:W-:Y:S01]  /*9c60*/  FFMA R9, R41.reuse, R46, R9 ;  /* 0x0000002e29097223 */ /* 0x040fe20000000009 */
[----:B------:R-:W-:Y:S01]  /*9c70*/  FFMA R10, R41, R47, R10 ;  /* 0x0000002f290a7223 */ /* 0x000fe2000000000a */
[C---:B------:R-:W-:Y:S01]  /*9c80*/  FMUL R11, R38.reuse, R11 ;  /* 0x0000000b260b7220 */ /* 0x040fe20000400000 */
[C---:B------:R-:W-:Y:S01]  /*9c90*/  FMUL R0, R38.reuse, R12 ;  /* 0x0000000c26007220 */ /* 0x040fe20000400000 */
[C---:B------:R-:W-:Y:S01]  /*9ca0*/  FMUL R2, R38.reuse, R13 ;  /* 0x0000000d26027220 */ /* 0x040fe20000400000 */
[----:B------:R-:W-:Y:S01]  /*9cb0*/  F2FP.F16.F32.PACK_AB R102, R9, R8 ;  /* 0x000000080966723e */ /* 0x000fe200000000ff */
[C---:B------:R-:W-:Y:S01]  /*9cc0*/  FFMA R11, R41.reuse, R48, R11 ;  /* 0x00000030290b7223 */ /* 0x040fe2000000000b */
[C---:B------:R-:W-:Y:S01]  /*9cd0*/  FFMA R0, R41.reuse, R49, R0 ;  /* 0x0000003129007223 */ /* 0x040fe20000000000 */
[C---:B------:R-:W-:Y:S01]  /*9ce0*/  FFMA R2, R41.reuse, R51, R2 ;  /* 0x0000003329027223 */ /* 0x040fe20000000002 */
[C---:B------:R-:W-:Y:S01]  /*9cf0*/  FMUL R3, R38.reuse, R14 ;  /* 0x0000000e26037220 */ /* 0x040fe20000400000 */
[C---:B------:R-:W-:Y:S01]  /*9d00*/  FMUL R15, R38.reuse, R15 ;  /* 0x0000000f260f7220 */ /* 0x040fe20000400000 */
[C---:B------:R-:W-:Y:S01]  /*9d10*/  FMUL R12, R38.reuse, R16 ;  /* 0x00000010260c7220 */ /* 0x040fe20000400000 */
[C---:B------:R-:W-:Y:S01]  /*9d20*/  FMUL R13, R38.reuse, R17 ;  /* 0x00000011260d7220 */ /* 0x040fe20000400000 */
[C---:B------:R-:W-:Y:S01]  /*9d30*/  FFMA R3, R41.reuse, R50, R3 ;  /* 0x0000003229037223 */ /* 0x040fe20000000003 */
[C---:B------:R-:W-:Y:S01]  /*9d40*/  FMUL R14, R38.reuse, R18 ;  /* 0x00000012260e7220 */ /* 0x040fe20000400000 */
[----:B------:R-:W-:Y:S01]  /*9d50*/  FFMA R15, R41, R52, R15 ;  /* 0x00000034290f7223 */ /* 0x000fe2000000000f */
[C---:B------:R-:W-:Y:S01]  /*9d60*/  FMUL R19, R38.reuse, R19 ;  /* 0x0000001326137220 */ /* 0x040fe20000400000 */
[----:B------:R-:W-:Y:S01]  /*9d70*/  F2FP.F16.F32.PACK_AB R103, R11, R10 ;  /* 0x0000000a0b67723e */ /* 0x000fe200000000ff */
[C---:B------:R-:W-:Y:S01]  /*9d80*/  FFMA R12, R41.reuse, R53, R12 ;  /* 0x00000035290c7223 */ /* 0x040fe2000000000c */
[----:B------:R-:W-:Y:S02]  /*9d90*/  HADD2.F32 R58, -RZ, R64.H1_H1 ;  /* 0x30000040ff3a7230 */ /* 0x000fe40000004100 */
[C---:B------:R-:W-:Y:S01]  /*9da0*/  FMUL R16, R38.reuse, R20 ;  /* 0x0000001426107220 */ /* 0x040fe20000400000 */
[C---:B------:R-:W-:Y:S01]  /*9db0*/  FFMA R13, R41.reuse, R54, R13 ;  /* 0x00000036290d7223 */ /* 0x040fe2000000000d */
[----:B------:R1:W-:Y:S01]  /*9dc0*/  STS.128 [R94+0x6000], R100 ;  /* 0x006000645e007388 */ /* 0x0003e20000000c00 */
[--C-:B------:R-:W-:Y:S02]  /*9dd0*/  HADD2.F32 R59, -RZ, R65.reuse.H0_H0 ;  /* 0x20000041ff3b7230 */ /* 0x100fe40000004100 */
[C---:B------:R-:W-:Y:S01]  /*9de0*/  FMUL R17, R38.reuse, R21 ;  /* 0x0000001526117220 */ /* 0x040fe20000400000 */
[C---:B------:R-:W-:Y:S01]  /*9df0*/  FFMA R14, R41.reuse, R55, R14 ;  /* 0x00000037290e7223 */ /* 0x040fe2000000000e */
[----:B------:R-:W-:Y:S02]  /*9e00*/  HADD2.F32 R60, -RZ, R65.H1_H1 ;  /* 0x30000041ff3c7230 */ /* 0x000fe40000004100 */
[C---:B------:R-:W-:Y:S01]  /*9e10*/  FMUL R18, R38.reuse, R22 ;  /* 0x0000001626127220 */ /* 0x040fe20000400000 */
[C---:B------:R-:W-:Y:S01]  /*9e20*/  FFMA R19, R41.reuse, R56, R19 ;  /* 0x0000003829137223 */ /* 0x040fe20000000013 */
        /* <DEDUP_REMOVED lines=13> */
[----:B------:R-:W-:Y:S01]  /*9f00*/  FMUL R27, R38, R27 ;  /* 0x0000001b261b7220 */ /* 0x000fe20000400000 */
[----:B------:R-:W-:Y:S01]  /*9f10*/  F2FP.F16.F32.PACK_AB R104, R2, R0 ;  /* 0x000000000268723e */ /* 0x000fe200000000ff */
[----:B------:R-:W-:Y:S01]  /*9f20*/  FFMA R20, R41, R61, R20 ;  /* 0x0000003d29147223 */ /* 0x000fe20000000014 */
[----:B------:R-:W-:Y:S01]  /*9f30*/  F2FP.F16.F32.PACK_AB R105, R15, R3 ;  /* 0x000000030f69723e */ /* 0x000fe200000000ff */
[----:B------:R-:W-:Y:S01]  /*9f40*/  HADD2.F32 R66, -RZ, R72.H1_H1 ;  /* 0x30000048ff427230 */ /* 0x000fe20000004100 */
[----:B------:R-:W-:Y:S01]  /*9f50*/  F2FP.F16.F32.PACK_AB R106, R13, R12 ;  /* 0x0000000c0d6a723e */ /* 0x000fe200000000ff */
[C---:B------:R-:W-:Y:S01]  /*9f60*/  FMUL R24, R38.reuse, R28 ;  /* 0x0000001c26187220 */ /* 0x040fe20000400000 */
[----:B------:R-:W-:Y:S01]  /*9f70*/  F2FP.F16.F32.PACK_AB R107, R19, R14 ;  /* 0x0000000e136b723e */ /* 0x000fe200000000ff */
[C---:B------:R-:W-:Y:S01]  /*9f80*/  FFMA R21, R41.reuse, R62, R21 ;  /* 0x0000003e29157223 */ /* 0x040fe20000000015 */
[--C-:B------:R-:W-:Y:S02]  /*9f90*/  HADD2.F32 R67, -RZ, R73.reuse.H0_H0 ;  /* 0x20000049ff437230 */ /* 0x100fe40000004100 */
[C---:B------:R-:W-:Y:S01]  /*9fa0*/  FMUL R25, R38.reuse, R29 ;  /* 0x0000001d26197220 */ /* 0x040fe20000400000 */
[C---:B------:R-:W-:Y:S01]  /*9fb0*/  FFMA R22, R41.reuse, R63, R22 ;  /* 0x0000003f29167223 */ /* 0x040fe20000000016 */
[----:B------:R1:W-:Y:S01]  /*9fc0*/  STS.128 [R93+0x6010], R104 ;  /* 0x006010685d007388 */ /* 0x0003e20000000c00 */
        /* <DEDUP_REMOVED lines=47> */
[----:B---3--:R-:W-:Y:S04]  /*a2c0*/  UIADD3 UR4, UP0, UPT, UR6, 0x680, URZ ;  /* 0x0000068006047890 */ /* 0x008fe8000ff1e0ff */
[----:B------:R-:W-:Y:S09]  /*a2d0*/  UIADD3.X UR5, UPT, UPT, URZ, UR7, URZ, UP0, !UPT ;  /* 0x00000007ff057290 */ /* 0x000ff200087fe4ff */
[----:B------:R3:W-:Y:S01]  /*a2e0*/  UTMASTG.3D [UR12], [UR4] ;  /* 0x0000000c040073b5 */ /* 0x0007e20008010000 */
[----:B------:R3:W-:Y:S01]  /*a2f0*/  UTMASTG.3D [UR8], [UR4] ;  /* 0x00000008040073b5 */ /* 0x0007e20008010000 */
[----:B------:R0:W-:Y:S01]  /*a300*/  UTMACMDFLUSH ;  /* 0x00000000000079b7 */ /* 0x0001e20000000000 */
[----:B---3--:R-:W-:Y:S04]  /*a310*/  DEPBAR.LE SB0, 0x1 ;  /* 0x000080400000791a */ /* 0x008fe80000000000 */
.L_x_155:
[----:B------:R-:W-:Y:S05]  /*a320*/  BSYNC.RECONVERGENT B0 ;  /* 0x0000000000007941 */ /* 0x000fea0003800200 */
.L_x_154:
[----:B------:R-:W-:Y:S01]  /*a330*/  BAR.SYNC.DEFER_BLOCKING 0x1, 0x80 ;  /* 0x0042000000007b1d */ /* 0x000fe20000010000 */
[----:B------:R-:W-:Y:S01]  /*a340*/  UISETP.NE.AND UP0, UPT, UR47, -0x4, UPT ;  /* 0xfffffffc2f00788c */ /* 0x000fe2000bf05270 */
[----:B------:R-:W-:Y:S08]  /*a350*/  IADD3 R0, PT, PT, R36, 0x1, RZ ;  /* 0x0000000124007810 */ /* 0x000ff00007ffe0ff */
[----:B------:R-:W-:Y:S05]  /*a360*/  BRA.U !UP0, `(.L_x_156) ;  /* 0x0000000108247547 */ /* 0x000fea000b800000 */
[----:B------:R-:W-:Y:S01]  /*a370*/  ISETP.NE.AND P0, PT, R97, RZ, PT ;  /* 0x000000ff6100720c */ /* 0x000fe20003f05270 */
[----:B------:R-:W-:Y:S01]  /*a380*/  IMAD.U32 R2, RZ, RZ, UR46 ;  /* 0x0000002eff027e24 */ /* 0x000fe2000f8e00ff */
[----:B------:R-:W-:Y:S04]  /*a390*/  UIADD3 UR4, UPT, UPT, UR46, 0x1, URZ ;  /* 0x000000012e047890 */ /* 0x000fe8000fffe0ff */
[----:B------:R-:W-:Y:S04]  /*a3a0*/  UISETP.NE.AND UP0, UPT, UR4, 0x4, UPT ;  /* 0x000000040400788c */ /* 0x000fe8000bf05270 */
[----:B------:R-:W-:Y:S03]  /*a3b0*/  USEL UR46, UR4, URZ, UP0 ;  /* 0x000000ff042e7287 */ /* 0x000fe60008000000 */
[----:B------:R-:W-:Y:S05]  /*a3c0*/  @P0 LEA R2, R2, UR43, 0x3 ;  /* 0x0000002b02020c11 */ /* 0x000fea000f8e18ff */
[----:B------:R-:W-:Y:S05]  /*a3d0*/  @P0 VIADD R2, R2, 0x120 ;  /* 0x0000012002020836 */ /* 0x000fea0000000000 */
[----:B------:R-:W-:Y:S04]  /*a3e0*/  @P0 PRMT R2, R99, 0x654, R2 ;  /* 0x0000065463020816 */ /* 0x000fe80000000002 */
[----:B------:R3:W-:Y:S03]  /*a3f0*/  @P0 SYNCS.ARRIVE.TRANS64.RED.A1T0 RZ, [R2+URZ], RZ ;  /* 0x000000ff02ff09a7 */ /* 0x0007e600081004ff */
.L_x_156:
[----:B------:R-:W-:Y:S01]  /*a400*/  R2UR UR5, R82 ;  /* 0x00000000520572ca */ /* 0x000fe200000e0000 */
[----:B------:R-:W-:Y:S01]  /*a410*/  UISETP.NE.AND UP0, UPT, UR61, URZ, UPT ;  /* 0x000000ff3d00728c */ /* 0x000fe2000bf05270 */
[----:B------:R-:W-:Y:S01]  /*a420*/  R2UR UR4, R83 ;  /* 0x00000000530472ca */ /* 0x000fe200000e0000 */
[----:B------:R-:W-:Y:S01]  /*a430*/  UIADD3 UR47, UPT, UPT, UR47, 0x4, URZ ;  /* 0x000000042f2f7890 */ /* 0x000fe2000fffe0ff */
[----:B------:R-:W-:Y:S01]  /*a440*/  ISETP.NE.AND P0, PT, R87, 0x2, PT ;  /* 0x000000025700780c */ /* 0x000fe20003f05270 */
[----:B------:R-:W-:Y:S01]  /*a450*/  UMOV UR36, UR60 ;  /* 0x0000003c00247c82 */ /* 0x000fe20008000000 */
[----:B------:R-:W-:Y:S02]  /*a460*/  ISETP.NE.AND P1, PT, R0, 0x4, PT ;  /* 0x000000040000780c */ /* 0x000fe40003f25270 */
[----:B---3--:R-:W-:Y:S02]  /*a470*/  SEL R2, RZ, 0x1, P0 ;  /* 0x00000001ff027807 */ /* 0x008fe40000000000 */
[----:B------:R-:W-:Y:S02]  /*a480*/  SEL R3, RZ, 0x1, P1 ;  /* 0x00000001ff037807 */ /* 0x000fe40000800000 */
[----:B------:R-:W-:Y:S01]  /*a490*/  LOP3.LUT R89, R89, R2, RZ, 0x3c, !PT ;  /* 0x0000000259597212 */ /* 0x000fe200078e3cff */
[----:B------:R-:W-:Y:S01]  /*a4a0*/  UIADD3 UR30, UPT, UPT, UR37, UR5, URZ ;  /* 0x00000005251e7290 */ /* 0x000fe2000fffe0ff */
[----:B------:R-:W-:Y:S01]  /*a4b0*/  LOP3.LUT R90, R90, R3, RZ, 0x3c, !PT ;  /* 0x000000035a5a7212 */ /* 0x000fe200078e3cff */
[----:B------:R-:W-:Y:S01]  /*a4c0*/  UIADD3 UR26, UPT, UPT, UR38, UR4, URZ ;  /* 0x00000004261a7290 */ /* 0x000fe2000fffe0ff */
[----:B------:R-:W-:Y:S02]  /*a4d0*/  SEL R87, R87, RZ, P0 ;  /* 0x000000ff57577207 */ /* 0x000fe40000000000 */
[----:B------:R-:W-:Y:S01]  /*a4e0*/  SEL R36, R0, RZ, P1 ;  /* 0x000000ff00247207 */ /* 0x000fe20000800000 */
[----:B------:R-:W-:Y:S08]  /*a4f0*/  BRA.U UP0, `(.L_x_157) ;  /* 0xffffffbd00a07547 */ /* 0x000ff0000b83ffff */
[----:B------:R-:W-:-:S13]  /*a500*/  R2UR UR4, R84 ;  /* 0x00000000540472ca */ /* 0x000fda00000e0000 */
[----:B------:R-:W-:-:S09]  /*a510*/  UISETP.NE.AND UP0, UPT, UR4, URZ, UPT ;  /* 0x000000ff0400728c */ /* 0x000fd2000bf05270 */
[----:B------:R-:W-:Y:S05]  /*a520*/  BRA.U !UP0, `(.L_x_158) ;  /* 0x0000000108487547 */ /* 0x000fea000b800000 */
[----:B------:R-:W3:Y:S02]  /*a530*/  LDCU.64 UR4, c[0x0][0x890] ;  /* 0x00011200ff0477ac */ /* 0x000ee40008000a00 */
[----:B---3--:R-:W-:-:S04]  /*a540*/  UISETP.NE.U32.AND UP0, UPT, UR4, URZ, UPT ;  /* 0x000000ff0400728c */ /* 0x008fc8000bf05070 */
[----:B------:R-:W-:-:S09]  /*a550*/  UISETP.NE.AND.EX UP0, UPT, UR5, URZ, UPT, UP0 ;  /* 0x000000ff0500728c */ /* 0x000fd2000bf05300 */
[----:B------:R-:W-:Y:S05]  /*a560*/  BRA.U UP0, `(.L_x_159) ;  /* 0x00000001000c7547 */ /* 0x000fea000b800000 */
[----:B------:R-:W-:-:S13]  /*a570*/  FSETP.NEU.AND P0, PT, R41, RZ, PT ;  /* 0x000000ff2900720b */ /* 0x000fda0003f0d000 */
[----:B------:R-:W-:Y:S05]  /*a580*/  @!P0 EXIT ;  /* 0x000000000000894d */ /* 0x000fea0003800000 */
[----:B------:R-:W-:Y:S05]  /*a590*/  BRA `(.L_x_158) ;  /* 0x00000000002c7947 */ /* 0x000fea0003800000 */
.L_x_159:
[----:B------:R-:W-:Y:S01]  /*a5a0*/  ISETP.NE.AND P0, PT, R86, RZ, PT ;  /* 0x000000ff5600720c */ /* 0x000fe20003f05270 */
[----:B------:R-:W-:-:S12]  /*a5b0*/  BSSY.RECONVERGENT B0, `(.L_x_158) ;  /* 0x0000009000007945 */ /* 0x000fd80003800200 */
[----:B------:R-:W-:Y:S05]  /*a5c0*/  @P0 BRA `(.L_x_160) ;  /* 0x0000000000140947 */ /* 0x000fea0003800000 */
[----:B------:R-:W3:Y:S02]  /*a5d0*/  LDCU.64 UR4, c[0x0][0x888] ;  /* 0x00011100ff0477ac */ /* 0x000ee40008000a00 */
[----:B---3--:R-:W-:-:S04]  /*a5e0*/  ISETP.NE.U32.AND P0, PT, RZ, UR4, PT ;  /* 0x00000004ff007c0c */ /* 0x008fc8000bf05070 */
[----:B------:R-:W-:-:S13]  /*a5f0*/  ISETP.NE.AND.EX P0, PT, RZ, UR5, PT, P0 ;  /* 0x00000005ff007c0c */ /* 0x000fda000bf05300 */
[----:B------:R-:W-:Y:S05]  /*a600*/  @!P0 EXIT ;  /* 0x000000000000894d */ /* 0x000fea0003800000 */
[----:B------:R-:W-:Y:S05]  /*a610*/  BRA `(.L_x_161) ;  /* 0x0000000000087947 */ /* 0x000fea0003800000 */
.L_x_160:
[----:B------:R-:W-:-:S13]  /*a620*/  FSETP.NEU.AND P0, PT, R41, RZ, PT ;  /* 0x000000ff2900720b */ /* 0x000fda0003f0d000 */
[----:B------:R-:W-:Y:S05]  /*a630*/  @!P0 EXIT ;  /* 0x000000000000894d */ /* 0x000fea0003800000 */
.L_x_161:
[----:B------:R-:W-:Y:S05]  /*a640*/  BSYNC.RECONVERGENT B0 ;  /* 0x0000000000007941 */ /* 0x000fea0003800200 */
.L_x_158:
[----:B------:R-:W3:Y:S01]  /*a650*/  S2UR UR5, SR_CgaCtaId ;  /* 0x00000000000579c3 */ /* 0x000ee20000008800 */
[----:B------:R-:W-:Y:S01]  /*a660*/  ULEA UR4, UR46, UR43, 0x3 ;  /* 0x0000002b2e047291 */ /* 0x000fe2000f8e18ff */
[----:B------:R-:W-:-:S04]  /*a670*/  DEPBAR.LE SB0, 0x0 ;  /* 0x000080000000791a */ /* 0x000fc80000000000 */
[----:B------:R-:W-:-:S04]  /*a680*/  UIADD3 UR4, UPT, UPT, UR4, 0x120, URZ ;  /* 0x0000012004047890 */ /* 0x000fc8000fffe0ff */
[----:B---3--:R-:W-:-:S09]  /*a690*/  UPRMT UR4, UR5, 0x654, UR4 ;  /* 0x0000065405047896 */ /* 0x008fd20008000004 */
[----:B------:R-:W-:Y:S01]  /*a6a0*/  SYNCS.ARRIVE.TRANS64.RED.A1T0 RZ, [UR4], RZ ;  /* 0x000000ffffff79a7 */ /* 0x000fe20008100404 */
[----:B------:R-:W-:Y:S05]  /*a6b0*/  EXIT ;  /* 0x000000000000794d */ /* 0x000fea0003800000 */
.L_x_25:
[----:B-1----:R1:W3:Y:S02]  /*a6c0*/  SYNCS.PHASECHK.TRANS64.TRYWAIT P0, [R0+URZ+0x1c0], R3 ;  /* 0x0001c003000075a7 */ /* 0x0022e400080011ff */
[----:B---3--:R-:W-:Y:S05]  /*a6d0*/  @!P0 NANOSLEEP.SYNCS 0x989680 ;  /* 0x009896800000895d */ /* 0x008fea0003900000 */
[----:B------:R-:W3:Y:S02]  /*a6e0*/  @!P0 SYNCS.PHASECHK.TRANS64 P0, [R0+URZ+0x1c0], R3 ;  /* 0x0001c003000085a7 */ /* 0x000ee400080010ff */
[----:B---3--:R-:W-:Y:S05]  /*a6f0*/  @!P0 BRA `(.L_x_25) ;  /* 0xfffffffc00f08947 */ /* 0x008fea000383ffff */
[----:B------:R-:W-:Y:S05]  /*a700*/  BRA `(.L_x_162) ;  /* 0xffffff7400847947 */ /* 0x000fea000383ffff */
.L_x_28:
[----:B-1----:R-:W-:-:S07]  /*a710*/  MOV R0, UR33 ;  /* 0x0000002100007c02 */ /* 0x002fce0008000f00 */
.L_x_163:
[----:B-1----:R1:W3:Y:S02]  /*a720*/  SYNCS.PHASECHK.TRANS64.TRYWAIT P0, [R0+URZ+0x80], R3 ;  /* 0x00008003000075a7 */ /* 0x0022e400080011ff */
[----:B---3--:R-:W-:Y:S05]  /*a730*/  @!P0 NANOSLEEP.SYNCS 0x989680 ;  /* 0x009896800000895d */ /* 0x008fea0003900000 */
[----:B------:R-:W3:Y:S02]  /*a740*/  @!P0 SYNCS.PHASECHK.TRANS64 P0, [R0+URZ+0x80], R3 ;  /* 0x00008003000085a7 */ /* 0x000ee400080010ff */
[----:B---3--:R-:W-:Y:S05]  /*a750*/  @!P0 BRA `(.L_x_163) ;  /* 0xfffffffc00f08947 */ /* 0x008fea000383ffff */
[----:B------:R-:W-:Y:S05]  /*a760*/  BRA `(.L_x_27) ;  /* 0xffffff7400d47947 */ /* 0x000fea000383ffff */
.L_x_35:
[----:B-1----:R-:W-:-:S07]  /*a770*/  MOV R0, UR9 ;  /* 0x0000000900007c02 */ /* 0x002fce0008000f00 */
.L_x_164:
[----:B-1----:R1:W3:Y:S02]  /*a780*/  SYNCS.PHASECHK.TRANS64.TRYWAIT P0, [R0+URZ+0x80], R3 ;  /* 0x00008003000075a7 */ /* 0x0022e400080011ff */
[----:B---3--:R-:W-:Y:S05]  /*a790*/  @!P0 NANOSLEEP.SYNCS 0x989680 ;  /* 0x009896800000895d */ /* 0x008fea0003900000 */
[----:B------:R-:W3:Y:S02]  /*a7a0*/  @!P0 SYNCS.PHASECHK.TRANS64 P0, [R0+URZ+0x80], R3 ;  /* 0x00008003000085a7 */ /* 0x000ee400080010ff */
[----:B---3--:R-:W-:Y:S05]  /*a7b0*/  @!P0 BRA `(.L_x_164) ;  /* 0xfffffffc00f08947 */ /* 0x008fea000383ffff */
[----:B------:R-:W-:Y:S05]  /*a7c0*/  BRA `(.L_x_34) ;  /* 0xffffff7800907947 */ /* 0x000fea000383ffff */
.L_x_40:
[----:B-1----:R1:W3:Y:S02]  /*a7d0*/  SYNCS.PHASECHK.TRANS64.TRYWAIT P0, [R3+URZ+0x150], R0 ;  /* 0x00015000030075a7 */ /* 0x0022e400080011ff */
[----:B---3--:R-:W-:Y:S05]  /*a7e0*/  @!P0 NANOSLEEP.SYNCS 0x989680 ;  /* 0x009896800000895d */ /* 0x008fea0003900000 */
[----:B------:R-:W3:Y:S02]  /*a7f0*/  @!P0 SYNCS.PHASECHK.TRANS64 P0, [R3+URZ+0x150], R0 ;  /* 0x00015000030085a7 */ /* 0x000ee400080010ff */
[----:B---3--:R-:W-:Y:S05]  /*a800*/  @!P0 BRA `(.L_x_40) ;  /* 0xfffffffc00f08947 */ /* 0x008fea000383ffff */
[----:B------:R-:W-:Y:S05]  /*a810*/  BRA `(.L_x_165) ;  /* 0xffffff7c00347947 */ /* 0x000fea000383ffff */
.L_x_44:
[----:B-1----:R-:W-:-:S07]  /*a820*/  MOV R0, UR4 ;  /* 0x0000000400007c02 */ /* 0x002fce0008000f00 */
.L_x_166:
[----:B-1----:R1:W3:Y:S02]  /*a830*/  SYNCS.PHASECHK.TRANS64.TRYWAIT P0, [R0+URZ], R3 ;  /* 0x00000003000075a7 */ /* 0x0022e400080011ff */
[----:B---3--:R-:W-:Y:S05]  /*a840*/  @!P0 NANOSLEEP.SYNCS 0x989680 ;  /* 0x009896800000895d */ /* 0x008fea0003900000 */
[----:B------:R-:W3:Y:S02]  /*a850*/  @!P0 SYNCS.PHASECHK.TRANS64 P0, [R0+URZ], R3 ;  /* 0x00000003000085a7 */ /* 0x000ee400080010ff */
[----:B---3--:R-:W-:Y:S05]  /*a860*/  @!P0 BRA `(.L_x_166) ;  /* 0xfffffffc00f08947 */ /* 0x008fea000383ffff */
[----:B------:R-:W-:Y:S05]  /*a870*/  BRA `(.L_x_167) ;  /* 0xffffff8000e07947 */ /* 0x000fea000383ffff */
.L_x_45:
[----:B------:R-:W-:-:S07]  /*a880*/  MOV R0, UR5 ;  /* 0x0000000500007c02 */ /* 0x000fce0008000f00 */
.L_x_168:
[----:B-1----:R1:W3:Y:S02]  /*a890*/  SYNCS.PHASECHK.TRANS64.TRYWAIT P0, [R0+URZ], R3 ;  /* 0x00000003000075a7 */ /* 0x0022e400080011ff */
[----:B---3--:R-:W-:Y:S05]  /*a8a0*/  @!P0 NANOSLEEP.SYNCS 0x989680 ;  /* 0x009896800000895d */ /* 0x008fea0003900000 */
[----:B------:R-:W3:Y:S02]  /*a8b0*/  @!P0 SYNCS.PHASECHK.TRANS64 P0, [R0+URZ], R3 ;  /* 0x00000003000085a7 */ /* 0x000ee400080010ff */
[----:B---3--:R-:W-:Y:S05]  /*a8c0*/  @!P0 BRA `(.L_x_168) ;  /* 0xfffffffc00f08947 */ /* 0x008fea000383ffff */
[----:B------:R-:W-:Y:S05]  /*a8d0*/  BRA `(.L_x_169) ;  /* 0xffffff8000ec7947 */ /* 0x000fea000383ffff */
.L_x_46:
[----:B------:R-:W-:-:S07]  /*a8e0*/  MOV R0, UR5 ;  /* 0x0000000500007c02 */ /* 0x000fce0008000f00 */
.L_x_170:
[----:B-1----:R1:W3:Y:S02]  /*a8f0*/  SYNCS.PHASECHK.TRANS64.TRYWAIT P0, [R0+URZ], R3 ;  /* 0x00000003000075a7 */ /* 0x0022e400080011ff */
[----:B---3--:R-:W-:Y:S05]  /*a900*/  @!P0 NANOSLEEP.SYNCS 0x989680 ;  /* 0x009896800000895d */ /* 0x008fea0003900000 */
[----:B------:R-:W3:Y:S02]  /*a910*/  @!P0 SYNCS.PHASECHK.TRANS64 P0, [R0+URZ], R3 ;  /* 0x00000003000085a7 */ /* 0x000ee400080010ff */
[----:B---3--:R-:W-:Y:S05]  /*a920*/  @!P0 BRA `(.L_x_170) ;  /* 0xfffffffc00f08947 */ /* 0x008fea000383ffff */
[----:B------:R-:W-:Y:S05]  /*a930*/  BRA `(.L_x_171) ;  /* 0xffffff8000f87947 */ /* 0x000fea000383ffff */
.L_x_47:
[----:B------:R-:W-:-:S07]  /*a940*/  MOV R0, UR5 ;  /* 0x0000000500007c02 */ /* 0x000fce0008000f00 */
.L_x_172:
[----:B-1----:R1:W3:Y:S02]  /*a950*/  SYNCS.PHASECHK.TRANS64.TRYWAIT P0, [R0+URZ], R3 ;  /* 0x00000003000075a7 */ /* 0x0022e400080011ff */
[----:B---3--:R-:W-:Y:S05]  /*a960*/  @!P0 NANOSLEEP.SYNCS 0x989680 ;  /* 0x009896800000895d */ /* 0x008fea0003900000 */
[----:B------:R-:W3:Y:S02]  /*a970*/  @!P0 SYNCS.PHASECHK.TRANS64 P0, [R0+URZ], R3 ;  /* 0x00000003000085a7 */ /* 0x000ee400080010ff */
[----:B---3--:R-:W-:Y:S05]  /*a980*/  @!P0 BRA `(.L_x_172) ;  /* 0xfffffffc00f08947 */ /* 0x008fea000383ffff */
[----:B------:R-:W-:Y:S05]  /*a990*/  BRA `(.L_x_173) ;  /* 0xffffff8400047947 */ /* 0x000fea000383ffff */
.L_x_48:
[----:B------:R-:W-:-:S07]  /*a9a0*/  MOV R0, UR5 ;  /* 0x0000000500007c02 */ /* 0x000fce0008000f00 */
.L_x_174:
[----:B-1----:R1:W3:Y:S02]  /*a9b0*/  SYNCS.PHASECHK.TRANS64.TRYWAIT P0, [R0+URZ], R3 ;  /* 0x00000003000075a7 */ /* 0x0022e400080011ff */
[----:B---3--:R-:W-:Y:S05]  /*a9c0*/  @!P0 NANOSLEEP.SYNCS 0x989680 ;  /* 0x009896800000895d */ /* 0x008fea0003900000 */
[----:B------:R-:W3:Y:S02]  /*a9d0*/  @!P0 SYNCS.PHASECHK.TRANS64 P0, [R0+URZ], R3 ;  /* 0x00000003000085a7 */ /* 0x000ee400080010ff */
[----:B---3--:R-:W-:Y:S05]  /*a9e0*/  @!P0 BRA `(.L_x_174) ;  /* 0xfffffffc00f08947 */ /* 0x008fea000383ffff */
[----:B------:R-:W-:Y:S05]  /*a9f0*/  BRA `(.L_x_175) ;  /* 0xffffff8400107947 */ /* 0x000fea000383ffff */
.L_x_49:
[----:B------:R-:W-:-:S07]  /*aa00*/  MOV R0, UR5 ;  /* 0x0000000500007c02 */ /* 0x000fce0008000f00 */
.L_x_176:
[----:B-1----:R1:W3:Y:S02]  /*aa10*/  SYNCS.PHASECHK.TRANS64.TRYWAIT P0, [R0+URZ], R3 ;  /* 0x00000003000075a7 */ /* 0x0022e400080011ff */
[----:B---3--:R-:W-:Y:S05]  /*aa20*/  @!P0 NANOSLEEP.SYNCS 0x989680 ;  /* 0x009896800000895d */ /* 0x008fea0003900000 */
[----:B------:R-:W3:Y:S02]  /*aa30*/  @!P0 SYNCS.PHASECHK.TRANS64 P0, [R0+URZ], R3 ;  /* 0x00000003000085a7 */ /* 0x000ee400080010ff */
[----:B---3--:R-:W-:Y:S05]  /*aa40*/  @!P0 BRA `(.L_x_176) ;  /* 0xfffffffc00f08947 */ /* 0x008fea000383ffff */
[----:B------:R-:W-:Y:S05]  /*aa50*/  BRA `(.L_x_177) ;  /* 0xffffff84001c7947 */ /* 0x000fea000383ffff */
.L_x_50:
[----:B------:R-:W-:-:S07]  /*aa60*/  MOV R0, UR5 ;  /* 0x0000000500007c02 */ /* 0x000fce0008000f00 */
.L_x_178:
[----:B-1----:R1:W3:Y:S02]  /*aa70*/  SYNCS.PHASECHK.TRANS64.TRYWAIT P0, [R0+URZ], R3 ;  /* 0x00000003000075a7 */ /* 0x0022e400080011ff */
[----:B---3--:R-:W-:Y:S05]  /*aa80*/  @!P0 NANOSLEEP.SYNCS 0x989680 ;  /* 0x009896800000895d */ /* 0x008fea0003900000 */
[----:B------:R-:W3:Y:S02]  /*aa90*/  @!P0 SYNCS.PHASECHK.TRANS64 P0, [R0+URZ], R3 ;  /* 0x00000003000085a7 */ /* 0x000ee400080010ff */
[----:B---3--:R-:W-:Y:S05]  /*aaa0*/  @!P0 BRA `(.L_x_178) ;  /* 0xfffffffc00f08947 */ /* 0x008fea000383ffff */
[----:B------:R-:W-:Y:S05]  /*aab0*/  BRA `(.L_x_179) ;  /* 0xffffff8400287947 */ /* 0x000fea000383ffff */
.L_x_51:
[----:B------:R-:W-:-:S07]  /*aac0*/  MOV R0, UR5 ;  /* 0x0000000500007c02 */ /* 0x000fce0008000f00 */
.L_x_180:
[----:B-1----:R1:W3:Y:S02]  /*aad0*/  SYNCS.PHASECHK.TRANS64.TRYWAIT P0, [R0+URZ], R3 ;  /* 0x00000003000075a7 */ /* 0x0022e400080011ff */
[----:B---3--:R-:W-:Y:S05]  /*aae0*/  @!P0 NANOSLEEP.SYNCS 0x989680 ;  /* 0x009896800000895d */ /* 0x008fea0003900000 */
[----:B------:R-:W3:Y:S02]  /*aaf0*/  @!P0 SYNCS.PHASECHK.TRANS64 P0, [R0+URZ], R3 ;  /* 0x00000003000085a7 */ /* 0x000ee400080010ff */
[----:B---3--:R-:W-:Y:S05]  /*ab00*/  @!P0 BRA `(.L_x_180) ;  /* 0xfffffffc00f08947 */ /* 0x008fea000383ffff */
[----:B------:R-:W-:Y:S05]  /*ab10*/  BRA `(.L_x_181) ;  /* 0xffffff8400347947 */ /* 0x000fea000383ffff */
.L_x_52:
[----:B------:R-:W-:-:S07]  /*ab20*/  MOV R0, UR5 ;  /* 0x0000000500007c02 */ /* 0x000fce0008000f00 */
.L_x_182:
[----:B-1----:R1:W3:Y:S02]  /*ab30*/  SYNCS.PHASECHK.TRANS64.TRYWAIT P0, [R0+URZ], R3 ;  /* 0x00000003000075a7 */ /* 0x0022e400080011ff */
[----:B---3--:R-:W-:Y:S05]  /*ab40*/  @!P0 NANOSLEEP.SYNCS 0x989680 ;  /* 0x009896800000895d */ /* 0x008fea0003900000 */
[----:B------:R-:W3:Y:S02]  /*ab50*/  @!P0 SYNCS.PHASECHK.TRANS64 P0, [R0+URZ], R3 ;  /* 0x00000003000085a7 */ /* 0x000ee400080010ff */
[----:B---3--:R-:W-:Y:S05]  /*ab60*/  @!P0 BRA `(.L_x_182) ;  /* 0xfffffffc00f08947 */ /* 0x008fea000383ffff */
[----:B------:R-:W-:Y:S05]  /*ab70*/  BRA `(.L_x_183) ;  /* 0xffffff8400407947 */ /* 0x000fea000383ffff */
.L_x_53:
[----:B------:R-:W-:-:S07]  /*ab80*/  MOV R0, UR5 ;  /* 0x0000000500007c02 */ /* 0x000fce0008000f00 */
.L_x_184:
[----:B-1----:R1:W3:Y:S02]  /*ab90*/  SYNCS.PHASECHK.TRANS64.TRYWAIT P0, [R0+URZ], R3 ;  /* 0x00000003000075a7 */ /* 0x0022e400080011ff */
[----:B---3--:R-:W-:Y:S05]  /*aba0*/  @!P0 NANOSLEEP.SYNCS 0x989680 ;  /* 0x009896800000895d */ /* 0x008fea0003900000 */
[----:B------:R-:W3:Y:S02]  /*abb0*/  @!P0 SYNCS.PHASECHK.TRANS64 P0, [R0+URZ], R3 ;  /* 0x00000003000085a7 */ /* 0x000ee400080010ff */
[----:B---3--:R-:W-:Y:S05]  /*abc0*/  @!P0 BRA `(.L_x_184) ;  /* 0xfffffffc00f08947 */ /* 0x008fea000383ffff */
[----:B------:R-:W-:Y:S05]  /*abd0*/  BRA `(.L_x_185) ;  /* 0xffffff84004c7947 */ /* 0x000fea000383ffff */
.L_x_54:
[----:B------:R-:W-:-:S07]  /*abe0*/  MOV R0, UR5 ;  /* 0x0000000500007c02 */ /* 0x000fce0008000f00 */
.L_x_186:
[----:B-1----:R1:W3:Y:S02]  /*abf0*/  SYNCS.PHASECHK.TRANS64.TRYWAIT P0, [R0+URZ], R3 ;  /* 0x00000003000075a7 */ /* 0x0022e400080011ff */
[----:B---3--:R-:W-:Y:S05]  /*ac00*/  @!P0 NANOSLEEP.SYNCS 0x989680 ;  /* 0x009896800000895d */ /* 0x008fea0003900000 */
[----:B------:R-:W3:Y:S02]  /*ac10*/  @!P0 SYNCS.PHASECHK.TRANS64 P0, [R0+URZ], R3 ;  /* 0x00000003000085a7 */ /* 0x000ee400080010ff */
[----:B---3--:R-:W-:Y:S05]  /*ac20*/  @!P0 BRA `(.L_x_186) ;  /* 0xfffffffc00f08947 */ /* 0x008fea000383ffff */
[----:B------:R-:W-:Y:S05]  /*ac30*/  BRA `(.L_x_187) ;  /* 0xffffff8400587947 */ /* 0x000fea000383ffff */
.L_x_55:
[----:B------:R-:W-:-:S07]  /*ac40*/  MOV R0, UR5 ;  /* 0x0000000500007c02 */ /* 0x000fce0008000f00 */
.L_x_188:
[----:B-1----:R1:W3:Y:S02]  /*ac50*/  SYNCS.PHASECHK.TRANS64.TRYWAIT P0, [R0+URZ], R3 ;  /* 0x00000003000075a7 */ /* 0x0022e400080011ff */
[----:B---3--:R-:W-:Y:S05]  /*ac60*/  @!P0 NANOSLEEP.SYNCS 0x989680 ;  /* 0x009896800000895d */ /* 0x008fea0003900000 */
[----:B------:R-:W3:Y:S02]  /*ac70*/  @!P0 SYNCS.PHASECHK.TRANS64 P0, [R0+URZ], R3 ;  /* 0x00000003000085a7 */ /* 0x000ee400080010ff */
[----:B---3--:R-:W-:Y:S05]  /*ac80*/  @!P0 BRA `(.L_x_188) ;  /* 0xfffffffc00f08947 */ /* 0x008fea000383ffff */
[----:B------:R-:W-:Y:S05]  /*ac90*/  BRA `(.L_x_189) ;  /* 0xffffff8400647947 */ /* 0x000fea000383ffff */
.L_x_56:
[----:B------:R-:W-:-:S07]  /*aca0*/  MOV R0, UR5 ;  /* 0x0000000500007c02 */ /* 0x000fce0008000f00 */
.L_x_190:
[----:B-1----:R1:W3:Y:S02]  /*acb0*/  SYNCS.PHASECHK.TRANS64.TRYWAIT P0, [R0+URZ], R3 ;  /* 0x00000003000075a7 */ /* 0x0022e400080011ff */
[----:B---3--:R-:W-:Y:S05]  /*acc0*/  @!P0 NANOSLEEP.SYNCS 0x989680 ;  /* 0x009896800000895d */ /* 0x008fea0003900000 */
[----:B------:R-:W3:Y:S02]  /*acd0*/  @!P0 SYNCS.PHASECHK.TRANS64 P0, [R0+URZ], R3 ;  /* 0x00000003000085a7 */ /* 0x000ee400080010ff */
[----:B---3--:R-:W-:Y:S05]  /*ace0*/  @!P0 BRA `(.L_x_190) ;  /* 0xfffffffc00f08947 */ /* 0x008fea000383ffff */
[----:B------:R-:W-:Y:S05]  /*acf0*/  BRA `(.L_x_191) ;  /* 0xffffff8400707947 */ /* 0x000fea000383ffff */
.L_x_57:
[----:B------:R-:W-:-:S07]  /*ad00*/  MOV R0, UR5 ;  /* 0x0000000500007c02 */ /* 0x000fce0008000f00 */
.L_x_192:
[----:B-1----:R1:W3:Y:S02]  /*ad10*/  SYNCS.PHASECHK.TRANS64.TRYWAIT P0, [R0+URZ], R3 ;  /* 0x00000003000075a7 */ /* 0x0022e400080011ff */
[----:B---3--:R-:W-:Y:S05]  /*ad20*/  @!P0 NANOSLEEP.SYNCS 0x989680 ;  /* 0x009896800000895d */ /* 0x008fea0003900000 */
[----:B------:R-:W3:Y:S02]  /*ad30*/  @!P0 SYNCS.PHASECHK.TRANS64 P0, [R0+URZ], R3 ;  /* 0x00000003000085a7 */ /* 0x000ee400080010ff */
[----:B---3--:R-:W-:Y:S05]  /*ad40*/  @!P0 BRA `(.L_x_192) ;  /* 0xfffffffc00f08947 */ /* 0x008fea000383ffff */
[----:B------:R-:W-:Y:S05]  /*ad50*/  BRA `(.L_x_193) ;  /* 0xffffff84007c7947 */ /* 0x000fea000383ffff */
.L_x_58:
[----:B------:R-:W-:-:S07]  /*ad60*/  MOV R0, UR5 ;  /* 0x0000000500007c02 */ /* 0x000fce0008000f00 */
.L_x_194:
[----:B-1----:R1:W3:Y:S02]  /*ad70*/  SYNCS.PHASECHK.TRANS64.TRYWAIT P0, [R0+URZ], R3 ;  /* 0x00000003000075a7 */ /* 0x0022e400080011ff */
[----:B---3--:R-:W-:Y:S05]  /*ad80*/  @!P0 NANOSLEEP.SYNCS 0x989680 ;  /* 0x009896800000895d */ /* 0x008fea0003900000 */
[----:B------:R-:W3:Y:S02]  /*ad90*/  @!P0 SYNCS.PHASECHK.TRANS64 P0, [R0+URZ], R3 ;  /* 0x00000003000085a7 */ /* 0x000ee400080010ff */
[----:B---3--:R-:W-:Y:S05]  /*ada0*/  @!P0 BRA `(.L_x_194) ;  /* 0xfffffffc00f08947 */ /* 0x008fea000383ffff */
[----:B------:R-:W-:Y:S05]  /*adb0*/  BRA `(.L_x_195) ;  /* 0xffffff8400887947 */ /* 0x000fea000383ffff */
.L_x_61:
[----:B--2---:R2:W3:Y:S02]  /*adc0*/  SYNCS.PHASECHK.TRANS64.TRYWAIT P0, [R0+URZ+0x1b0], R5 ;  /* 0x0001b005000075a7 */ /* 0x0044e400080011ff */
[----:B---3--:R-:W-:Y:S05]  /*add0*/  @!P0 NANOSLEEP.SYNCS 0x989680 ;  /* 0x009896800000895d */ /* 0x008fea0003900000 */
[----:B------:R-:W3:Y:S02]  /*ade0*/  @!P0 SYNCS.PHASECHK.TRANS64 P0, [R0+URZ+0x1b0], R5 ;  /* 0x0001b005000085a7 */ /* 0x000ee400080010ff */
[----:B---3--:R-:W-:Y:S05]  /*adf0*/  @!P0 BRA `(.L_x_61) ;  /* 0xfffffffc00f08947 */ /* 0x008fea000383ffff */
[----:B------:R-:W-:Y:S05]  /*ae00*/  BRA `(.L_x_196) ;  /* 0xffffff8400ec7947 */ /* 0x000fea000383ffff */
.L_x_62:
[----:B------:R-:W-:-:S07]  /*ae10*/  MOV R0, UR4 ;  /* 0x0000000400007c02 */ /* 0x000fce0008000f00 */
.L_x_197:
[----:B--2---:R2:W3:Y:S02]  /*ae20*/  SYNCS.PHASECHK.TRANS64.TRYWAIT P0, [R0+URZ+0x160], R7 ;  /* 0x00016007000075a7 */ /* 0x0044e400080011ff */
[----:B---3--:R-:W-:Y:S05]  /*ae30*/  @!P0 NANOSLEEP.SYNCS 0x989680 ;  /* 0x009896800000895d */ /* 0x008fea0003900000 */
[----:B------:R-:W3:Y:S02]  /*ae40*/  @!P0 SYNCS.PHASECHK.TRANS64 P0, [R0+URZ+0x160], R7 ;  /* 0x00016007000085a7 */ /* 0x000ee400080010ff */
[----:B---3--:R-:W-:Y:S05]  /*ae50*/  @!P0 BRA `(.L_x_197) ;  /* 0xfffffffc00f08947 */ /* 0x008fea000383ffff */
[----:B------:R-:W-:Y:S05]  /*ae60*/  BRA `(.L_x_198) ;  /* 0xffffff8400fc7947 */ /* 0x000fea000383ffff */
.L_x_63:
[----:B--2---:R2:W3:Y:S02]  /*ae70*/  SYNCS.PHASECHK.TRANS64.TRYWAIT P1, [R0+URZ+0x150], R5 ;  /* 0x00015005000075a7 */ /* 0x0044e400080211ff */
[----:B---3--:R-:W-:Y:S05]  /*ae80*/  @!P1 NANOSLEEP.SYNCS 0x989680 ;  /* 0x009896800000995d */ /* 0x008fea0003900000 */
[----:B------:R-:W3:Y:S02]  /*ae90*/  @!P1 SYNCS.PHASECHK.TRANS64 P1, [R0+URZ+0x150], R5 ;  /* 0x00015005000095a7 */ /* 0x000ee400080210ff */
[----:B---3--:R-:W-:Y:S05]  /*aea0*/  @!P1 BRA `(.L_x_63) ;  /* 0xfffffffc00f09947 */ /* 0x008fea000383ffff */
[----:B------:R-:W-:Y:S05]  /*aeb0*/  BRA `(.L_x_199) ;  /* 0xffffff88002c7947 */ /* 0x000fea000383ffff */
.L_x_66:
[----:B------:R-:W-:-:S07]  /*aec0*/  MOV R0, UR4 ;  /* 0x0000000400007c02 */ /* 0x000fce0008000f00 */
.L_x_200:
[----:B--2---:R2:W3:Y:S02]  /*aed0*/  SYNCS.PHASECHK.TRANS64.TRYWAIT P0, [R0+URZ+0x160], R3 ;  /* 0x00016003000075a7 */ /* 0x0044e400080011ff */
[----:B---3--:R-:W-:Y:S05]  /*aee0*/  @!P0 NANOSLEEP.SYNCS 0x989680 ;  /* 0x009896800000895d */ /* 0x008fea0003900000 */
[----:B------:R-:W3:Y:S02]  /*aef0*/  @!P0 SYNCS.PHASECHK.TRANS64 P0, [R0+URZ+0x160], R3 ;  /* 0x00016003000085a7 */ /* 0x000ee400080010ff */
[----:B---3--:R-:W-:Y:S05]  /*af00*/  @!P0 BRA `(.L_x_200) ;  /* 0xfffffffc00f08947 */ /* 0x008fea000383ffff */
[----:B------:R-:W-:Y:S05]  /*af10*/  BRA `(.L_x_65) ;  /* 0xffffff8800807947 */ /* 0x000fea000383ffff */
.L_x_75:
[----:B--2---:R-:W-:-:S04]  /*af20*/  MOV R5, UR5 ;  /* 0x0000000500057c02 */ /* 0x004fc80008000f00 */
[----:B------:R2:W3:Y:S03]  /*af30*/  SYNCS.PHASECHK.TRANS64.TRYWAIT P0, [R5+URZ+0x8], R6 ;  /* 0x00000806050075a7 */ /* 0x0004e600080011ff */
[----:B---3--:R-:W-:Y:S05]  /*af40*/  @!P0 NANOSLEEP.SYNCS 0x989680 ;  /* 0x009896800000895d */ /* 0x008fea0003900000 */
[----:B------:R-:W3:Y:S02]  /*af50*/  @!P0 SYNCS.PHASECHK.TRANS64 P0, [R5+URZ+0x8], R6 ;  /* 0x00000806050085a7 */ /* 0x000ee400080010ff */
[----:B---3--:R-:W-:Y:S05]  /*af60*/  @!P0 BRA `(.L_x_75) ;  /* 0xfffffffc00ec8947 */ /* 0x008fea000383ffff */
[----:B------:R-:W-:Y:S05]  /*af70*/  BRA `(.L_x_74) ;  /* 0xffffff8c00387947 */ /* 0x000fea000383ffff */
.L_x_77:
[----:B------:R-:W-:Y:S01]  /*af80*/  BSSY B0, `(.L_x_201) ;  /* 0x0000006000007945 */ /* 0x000fe20003800000 */
[----:B------:R-:W-:-:S07]  /*af90*/  MOV R15, 0xffffffff ;  /* 0xffffffff000f7802 */ /* 0x000fce0000000f00 */
[----:B-12--5:R-:W-:Y:S05]  /*afa0*/  WARPSYNC.COLLECTIVE R15, `(.L_x_202) ;  /* 0x000000000f0c7348 */ /* 0x026fea0003c00000 */
[----:B------:R-:W-:Y:S02]  /*afb0*/  ELECT P6, UR79, PT ;  /* 0x00000000004f782f */ /* 0x000fe400038c0000 */
[----:B------:R-:W-:Y:S01]  /*afc0*/  MOV R14, UR79 ;  /* 0x0000004f000e7c02 */ /* 0x000fe20008000f00 */
[----:B-12--5:R-:W-:Y:S10]  /*afd0*/  ENDCOLLECTIVE ;  /* 0x000000000000791b */ /* 0x026ff40003800000 */
.L_x_202:
[----:B------:R-:W-:Y:S05]  /*afe0*/  BSYNC B0 ;  /* 0x0000000000007941 */ /* 0x000fea0003800000 */
.L_x_201:
[----:B------:R-:W-:Y:S01]  /*aff0*/  PLOP3.LUT P0, PT, P6, PT, PT, 0x80, 0x8 ;  /* 0x000000000008781c */ /* 0x000fe2000370f070 */
[----:B------:R-:W-:-:S12]  /*b000*/  BRA `(.L_x_203) ;  /* 0xffffff8c00647947 */ /* 0x000fd8000383ffff */
.L_x_79:
[----:B--2---:R-:W-:-:S04]  /*b010*/  MOV R3, UR5 ;  /* 0x0000000500037c02 */ /* 0x004fc80008000f00 */
[----:B------:R2:W3:Y:S03]  /*b020*/  SYNCS.PHASECHK.TRANS64.TRYWAIT P0, [R3+URZ+0x8], R4 ;  /* 0x00000804030075a7 */ /* 0x0004e600080011ff */
[----:B---3--:R-:W-:Y:S05]  /*b030*/  @!P0 NANOSLEEP.SYNCS 0x989680 ;  /* 0x009896800000895d */ /* 0x008fea0003900000 */
[----:B------:R-:W3:Y:S02]  /*b040*/  @!P0 SYNCS.PHASECHK.TRANS64 P0, [R3+URZ+0x8], R4 ;  /* 0x00000804030085a7 */ /* 0x000ee400080010ff */
[----:B---3--:R-:W-:Y:S05]  /*b050*/  @!P0 BRA `(.L_x_79) ;  /* 0xfffffffc00ec8947 */ /* 0x008fea000383ffff */
[----:B------:R-:W-:Y:S05]  /*b060*/  BRA `(.L_x_78) ;  /* 0xffffff8c00687947 */ /* 0x000fea000383ffff */
.L_x_80:
[----:B-1----:R1:W2:Y:S02]  /*b070*/  SYNCS.PHASECHK.TRANS64.TRYWAIT P0, [R0+URZ+0x150], R5 ;  /* 0x00015005000075a7 */ /* 0x0022a400080011ff */
[----:B--2---:R-:W-:Y:S05]  /*b080*/  @!P0 NANOSLEEP.SYNCS 0x989680 ;  /* 0x009896800000895d */ /* 0x004fea0003900000 */
[----:B------:R-:W2:Y:S02]  /*b090*/  @!P0 SYNCS.PHASECHK.TRANS64 P0, [R0+URZ+0x150], R5 ;  /* 0x00015005000085a7 */ /* 0x000ea400080010ff */
[----:B--2---:R-:W-:Y:S05]  /*b0a0*/  @!P0 BRA `(.L_x_80) ;  /* 0xfffffffc00f08947 */ /* 0x004fea000383ffff */
[----:B------:R-:W-:Y:S05]  /*b0b0*/  BRA `(.L_x_204) ;  /* 0xffffff9000447947 */ /* 0x000fea000383ffff */
.L_x_82:
[----:B------:R-:W-:-:S07]  /*b0c0*/  MOV R0, UR23 ;  /* 0x0000001700007c02 */ /* 0x000fce0008000f00 */
.L_x_205:
[----:B-1----:R1:W2:Y:S02]  /*b0d0*/  SYNCS.PHASECHK.TRANS64.TRYWAIT P0, [R0+URZ+0x190], R5 ;  /* 0x00019005000075a7 */ /* 0x0022a400080011ff */
[----:B--2---:R-:W-:Y:S05]  /*b0e0*/  @!P0 NANOSLEEP.SYNCS 0x989680 ;  /* 0x009896800000895d */ /* 0x004fea0003900000 */
[----:B------:R-:W2:Y:S02]  /*b0f0*/  @!P0 SYNCS.PHASECHK.TRANS64 P0, [R0+URZ+0x190], R5 ;  /* 0x00019005000085a7 */ /* 0x000ea400080010ff */
[----:B--2---:R-:W-:Y:S05]  /*b100*/  @!P0 BRA `(.L_x_205) ;  /* 0xfffffffc00f08947 */ /* 0x004fea000383ffff */
[----:B------:R-:W-:Y:S05]  /*b110*/  BRA `(.L_x_206) ;  /* 0xffffff9000907947 */ /* 0x000fea000383ffff */
.L_x_85:
[----:B------:R-:W-:Y:S07]  /*b120*/  MOV R0, UR5 ;  /* 0x0000000500007c02 */ /* 0x000fee0008000f00 */
.L_x_207:
[----:B-1----:R1:W2:Y:S02]  /*b130*/  SYNCS.PHASECHK.TRANS64.TRYWAIT P0, [R0+URZ], R5 ;  /* 0x00000005000075a7 */ /* 0x0022a400080011ff */
[----:B--2---:R-:W-:Y:S05]  /*b140*/  @!P0 NANOSLEEP.SYNCS 0x989680 ;  /* 0x009896800000895d */ /* 0x004fea0003900000 */
[----:B------:R-:W2:Y:S02]  /*b150*/  @!P0 SYNCS.PHASECHK.TRANS64 P0, [R0+URZ], R5 ;  /* 0x00000005000085a7 */ /* 0x000ea400080010ff */
[----:B--2---:R-:W-:Y:S05]  /*b160*/  @!P0 BRA `(.L_x_207) ;  /* 0xfffffffc00f08947 */ /* 0x004fea000383ffff */
[----:B------:R-:W-:Y:S05]  /*b170*/  BRA `(.L_x_84) ;  /* 0xffffff9000a47947 */ /* 0x000fea000383ffff */
.L_x_89:
[----:B-1----:R-:W-:-:S07]  /*b180*/  MOV R0, UR4 ;  /* 0x0000000400007c02 */ /* 0x002fce0008000f00 */
.L_x_208:
[----:B-1----:R1:W2:Y:S02]  /*b190*/  SYNCS.PHASECHK.TRANS64.TRYWAIT P0, [R0+URZ], R3 ;  /* 0x00000003000075a7 */ /* 0x0022a400080011ff */
[----:B--2---:R-:W-:Y:S05]  /*b1a0*/  @!P0 NANOSLEEP.SYNCS 0x989680 ;  /* 0x009896800000895d */ /* 0x004fea0003900000 */
[----:B------:R-:W2:Y:S02]  /*b1b0*/  @!P0 SYNCS.PHASECHK.TRANS64 P0, [R0+URZ], R3 ;  /* 0x00000003000085a7 */ /* 0x000ea400080010ff */
[----:B--2---:R-:W-:Y:S05]  /*b1c0*/  @!P0 BRA `(.L_x_208) ;  /* 0xfffffffc00f08947 */ /* 0x004fea000383ffff */
[----:B------:R-:W-:Y:S05]  /*b1d0*/  BRA `(.L_x_209) ;  /* 0xffffff9400707947 */ /* 0x000fea000383ffff */
.L_x_90:
[----:B------:R-:W-:-:S07]  /*b1e0*/  MOV R0, UR5 ;  /* 0x0000000500007c02 */ /* 0x000fce0008000f00 */
.L_x_210:
[----:B-1----:R1:W2:Y:S02]  /*b1f0*/  SYNCS.PHASECHK.TRANS64.TRYWAIT P0, [R0+URZ], R3 ;  /* 0x00000003000075a7 */ /* 0x0022a400080011ff */
[----:B--2---:R-:W-:Y:S05]  /*b200*/  @!P0 NANOSLEEP.SYNCS 0x989680 ;  /* 0x009896800000895d */ /* 0x004fea0003900000 */
[----:B------:R-:W2:Y:S02]  /*b210*/  @!P0 SYNCS.PHASECHK.TRANS64 P0, [R0+URZ], R3 ;  /* 0x00000003000085a7 */ /* 0x000ea400080010ff */
[----:B--2---:R-:W-:Y:S05]  /*b220*/  @!P0 BRA `(.L_x_210) ;  /* 0xfffffffc00f08947 */ /* 0x004fea000383ffff */
[----:B------:R-:W-:Y:S05]  /*b230*/  BRA `(.L_x_211) ;  /* 0xffffff94007c7947 */ /* 0x000fea000383ffff */
.L_x_91:
[----:B------:R-:W-:-:S07]  /*b240*/  MOV R0, UR5 ;  /* 0x0000000500007c02 */ /* 0x000fce0008000f00 */
.L_x_212:
[----:B-1----:R1:W2:Y:S02]  /*b250*/  SYNCS.PHASECHK.TRANS64.TRYWAIT P0, [R0+URZ], R3 ;  /* 0x00000003000075a7 */ /* 0x0022a400080011ff */
[----:B--2---:R-:W-:Y:S05]  /*b260*/  @!P0 NANOSLEEP.SYNCS 0x989680 ;  /* 0x009896800000895d */ /* 0x004fea0003900000 */
[----:B------:R-:W2:Y:S02]  /*b270*/  @!P0 SYNCS.PHASECHK.TRANS64 P0, [R0+URZ], R3 ;  /* 0x00000003000085a7 */ /* 0x000ea400080010ff */
[----:B--2---:R-:W-:Y:S05]  /*b280*/  @!P0 BRA `(.L_x_212) ;  /* 0xfffffffc00f08947 */ /* 0x004fea000383ffff */
[----:B------:R-:W-:Y:S05]  /*b290*/  BRA `(.L_x_213) ;  /* 0xffffff9400887947 */ /* 0x000fea000383ffff */
.L_x_94:
[----:B------:R-:W-:-:S07]  /*b2a0*/  MOV R0, UR17 ;  /* 0x0000001100007c02 */ /* 0x000fce0008000f00 */
.L_x_214:
[----:B-1----:R1:W2:Y:S02]  /*b2b0*/  SYNCS.PHASECHK.TRANS64.TRYWAIT P1, [R0+URZ+0x1d0], R3 ;  /* 0x0001d003000075a7 */ /* 0x0022a400080211ff */
[----:B--2---:R-:W-:Y:S05]  /*b2c0*/  @!P1 NANOSLEEP.SYNCS 0x989680 ;  /* 0x009896800000995d */ /* 0x004fea0003900000 */
[----:B------:R-:W2:Y:S02]  /*b2d0*/  @!P1 SYNCS.PHASECHK.TRANS64 P1, [R0+URZ+0x1d0], R3 ;  /* 0x0001d003000095a7 */ /* 0x000ea400080210ff */
[----:B--2---:R-:W-:Y:S05]  /*b2e0*/  @!P1 BRA `(.L_x_214) ;  /* 0xfffffffc00f09947 */ /* 0x004fea000383ffff */
[----:B------:R-:W-:Y:S05]  /*b2f0*/  BRA `(.L_x_215) ;  /* 0xffffff9400d47947 */ /* 0x000fea000383ffff */
.L_x_99:
[----:B-1----:R1:W2:Y:S02]  /*b300*/  SYNCS.PHASECHK.TRANS64.TRYWAIT P0, [R8+URZ+0x150], R5 ;  /* 0x00015005080075a7 */ /* 0x0022a400080011ff */
[----:B--2---:R-:W-:Y:S05]  /*b310*/  @!P0 NANOSLEEP.SYNCS 0x989680 ;  /* 0x009896800000895d */ /* 0x004fea0003900000 */
[----:B------:R-:W2:Y:S02]  /*b320*/  @!P0 SYNCS.PHASECHK.TRANS64 P0, [R8+URZ+0x150], R5 ;  /* 0x00015005080085a7 */ /* 0x000ea400080010ff */
[----:B--2---:R-:W-:Y:S05]  /*b330*/  @!P0 BRA `(.L_x_99) ;  /* 0xfffffffc00f08947 */ /* 0x004fea000383ffff */
[----:B------:R-:W-:Y:S05]  /*b340*/  BRA `(.L_x_216) ;  /* 0xffffff9c001c7947 */ /* 0x000fea000383ffff */
.L_x_102:
[----:B------:R-:W-:Y:S07]  /*b350*/  MOV R0, UR21 ;  /* 0x0000001500007c02 */ /* 0x000fee0008000f00 */
.L_x_217:
[----:B-1----:R1:W2:Y:S02]  /*b360*/  SYNCS.PHASECHK.TRANS64.TRYWAIT P1, [R0+URZ+0x148], R5 ;  /* 0x00014805000075a7 */ /* 0x0022a400080211ff */
[----:B--2---:R-:W-:Y:S05]  /*b370*/  @!P1 NANOSLEEP.SYNCS 0x989680 ;  /* 0x009896800000995d */ /* 0x004fea0003900000 */
[----:B------:R-:W2:Y:S02]  /*b380*/  @!P1 SYNCS.PHASECHK.TRANS64 P1, [R0+URZ+0x148], R5 ;  /* 0x00014805000095a7 */ /* 0x000ea400080210ff */
[----:B--2---:R-:W-:Y:S05]  /*b390*/  @!P1 BRA `(.L_x_217) ;  /* 0xfffffffc00f09947 */ /* 0x004fea000383ffff */
[----:B------:R-:W-:Y:S05]  /*b3a0*/  BRA `(.L_x_101) ;  /* 0xffffffa000987947 */ /* 0x000fea000383ffff */
.L_x_105:
[----:B-1----:R-:W-:Y:S07]  /*b3b0*/  MOV R5, UR21 ;  /* 0x0000001500057c02 */ /* 0x002fee0008000f00 */
.L_x_218:
[----:B-1----:R1:W2:Y:S02]  /*b3c0*/  SYNCS.PHASECHK.TRANS64.TRYWAIT P0, [R5+URZ+0x120], R4 ;  /* 0x00012004050075a7 */ /* 0x0022a400080011ff */
[----:B--2---:R-:W-:Y:S05]  /*b3d0*/  @!P0 NANOSLEEP.SYNCS 0x989680 ;  /* 0x009896800000895d */ /* 0x004fea0003900000 */
[----:B------:R-:W2:Y:S02]  /*b3e0*/  @!P0 SYNCS.PHASECHK.TRANS64 P0, [R5+URZ+0x120], R4 ;  /* 0x00012004050085a7 */ /* 0x000ea400080010ff */
[----:B--2---:R-:W-:Y:S05]  /*b3f0*/  @!P0 BRA `(.L_x_218) ;  /* 0xfffffffc00f08947 */ /* 0x004fea000383ffff */
[----:B------:R-:W-:Y:S05]  /*b400*/  BRA `(.L_x_219) ;  /* 0xffffffa000f07947 */ /* 0x000fea000383ffff */
.L_x_106:
[----:B------:R-:W-:Y:S07]  /*b410*/  MOV R5, UR21 ;  /* 0x0000001500057c02 */ /* 0x000fee0008000f00 */
.L_x_220:
[----:B-1----:R1:W2:Y:S02]  /*b420*/  SYNCS.PHASECHK.TRANS64.TRYWAIT P0, [R5+URZ+0x128], R4 ;  /* 0x00012804050075a7 */ /* 0x0022a400080011ff */
[----:B--2---:R-:W-:Y:S05]  /*b430*/  @!P0 NANOSLEEP.SYNCS 0x989680 ;  /* 0x009896800000895d */ /* 0x004fea0003900000 */
[----:B------:R-:W2:Y:S02]  /*b440*/  @!P0 SYNCS.PHASECHK.TRANS64 P0, [R5+URZ+0x128], R4 ;  /* 0x00012804050085a7 */ /* 0x000ea400080010ff */
[----:B--2---:R-:W-:Y:S05]  /*b450*/  @!P0 BRA `(.L_x_220) ;  /* 0xfffffffc00f08947 */ /* 0x004fea000383ffff */
[----:B------:R-:W-:Y:S05]  /*b460*/  BRA `(.L_x_221) ;  /* 0xffffffa400487947 */ /* 0x000fea000383ffff */
.L_x_107:
[----:B-1----:R-:W-:Y:S07]  /*b470*/  MOV R5, UR21 ;  /* 0x0000001500057c02 */ /* 0x002fee0008000f00 */
.L_x_222:
[----:B-1----:R1:W2:Y:S02]  /*b480*/  SYNCS.PHASECHK.TRANS64.TRYWAIT P0, [R5+URZ+0x130], R4 ;  /* 0x00013004050075a7 */ /* 0x0022a400080011ff */
[----:B--2---:R-:W-:Y:S05]  /*b490*/  @!P0 NANOSLEEP.SYNCS 0x989680 ;  /* 0x009896800000895d */ /* 0x004fea0003900000 */
[----:B------:R-:W2:Y:S02]  /*b4a0*/  @!P0 SYNCS.PHASECHK.TRANS64 P0, [R5+URZ+0x130], R4 ;  /* 0x00013004050085a7 */ /* 0x000ea400080010ff */
[----:B--2---:R-:W-:Y:S05]  /*b4b0*/  @!P0 BRA `(.L_x_222) ;  /* 0xfffffffc00f08947 */ /* 0x004fea000383ffff */
[----:B------:R-:W-:Y:S05]  /*b4c0*/  BRA `(.L_x_223) ;  /* 0xffffffa400a47947 */ /* 0x000fea000383ffff */
.L_x_108:
[----:B-1----:R-:W-:Y:S07]  /*b4d0*/  MOV R5, UR21 ;  /* 0x0000001500057c02 */ /* 0x002fee0008000f00 */
.L_x_224:
[----:B-1----:R1:W2:Y:S02]  /*b4e0*/  SYNCS.PHASECHK.TRANS64.TRYWAIT P0, [R5+URZ+0x138], R4 ;  /* 0x00013804050075a7 */ /* 0x0022a400080011ff */
[----:B--2---:R-:W-:Y:S05]  /*b4f0*/  @!P0 NANOSLEEP.SYNCS 0x989680 ;  /* 0x009896800000895d */ /* 0x004fea0003900000 */
[----:B------:R-:W2:Y:S02]  /*b500*/  @!P0 SYNCS.PHASECHK.TRANS64 P0, [R5+URZ+0x138], R4 ;  /* 0x00013804050085a7 */ /* 0x000ea400080010ff */
[----:B--2---:R-:W-:Y:S05]  /*b510*/  @!P0 BRA `(.L_x_224) ;  /* 0xfffffffc00f08947 */ /* 0x004fea000383ffff */
[----:B------:R-:W-:Y:S05]  /*b520*/  BRA `(.L_x_225) ;  /* 0xffffffa800087947 */ /* 0x000fea000383ffff */
.L_x_110:
[----:B------:R-:W-:-:S07]  /*b530*/  MOV R0, UR21 ;  /* 0x0000001500007c02 */ /* 0x000fce0008000f00 */
.L_x_226:
[----:B-1----:R1:W2:Y:S02]  /*b540*/  SYNCS.PHASECHK.TRANS64.TRYWAIT P0, [R0+URZ+0x120], R3 ;  /* 0x00012003000075a7 */ /* 0x0022a400080011ff */
[----:B--2---:R-:W-:Y:S05]  /*b550*/  @!P0 NANOSLEEP.SYNCS 0x989680 ;  /* 0x009896800000895d */ /* 0x004fea0003900000 */
[----:B------:R-:W2:Y:S02]  /*b560*/  @!P0 SYNCS.PHASECHK.TRANS64 P0, [R0+URZ+0x120], R3 ;  /* 0x00012003000085a7 */ /* 0x000ea400080010ff */
[----:B--2---:R-:W-:Y:S05]  /*b570*/  @!P0 BRA `(.L_x_226) ;  /* 0xfffffffc00f08947 */ /* 0x004fea000383ffff */
[----:B------:R-:W-:Y:S05]  /*b580*/  BRA `(.L_x_227) ;  /* 0xffffffa800987947 */ /* 0x000fea000383ffff */
.L_x_111:
[----:B-1----:R-:W-:-:S07]  /*b590*/  MOV R0, UR21 ;  /* 0x0000001500007c02 */ /* 0x002fce0008000f00 */
.L_x_228:
[----:B-1----:R1:W2:Y:S02]  /*b5a0*/  SYNCS.PHASECHK.TRANS64.TRYWAIT P0, [R0+URZ+0x128], R3 ;  /* 0x00012803000075a7 */ /* 0x0022a400080011ff */
[----:B--2---:R-:W-:Y:S05]  /*b5b0*/  @!P0 NANOSLEEP.SYNCS 0x989680 ;  /* 0x009896800000895d */ /* 0x004fea0003900000 */
[----:B------:R-:W2:Y:S02]  /*b5c0*/  @!P0 SYNCS.PHASECHK.TRANS64 P0, [R0+URZ+0x128], R3 ;  /* 0x00012803000085a7 */ /* 0x000ea400080010ff */
[----:B--2---:R-:W-:Y:S05]  /*b5d0*/  @!P0 BRA `(.L_x_228) ;  /* 0xfffffffc00f08947 */ /* 0x004fea000383ffff */
[----:B------:R-:W-:Y:S05]  /*b5e0*/  BRA `(.L_x_229) ;  /* 0xffffffa800887947 */ /* 0x000fea000383ffff */
.L_x_112:
[----:B-1----:R-:W-:-:S07]  /*b5f0*/  MOV R0, UR21 ;  /* 0x0000001500007c02 */ /* 0x002fce0008000f00 */
.L_x_230:
[----:B-1----:R1:W2:Y:S02]  /*b600*/  SYNCS.PHASECHK.TRANS64.TRYWAIT P0, [R0+URZ+0x130], R3 ;  /* 0x00013003000075a7 */ /* 0x0022a400080011ff */
[----:B--2---:R-:W-:Y:S05]  /*b610*/  @!P0 NANOSLEEP.SYNCS 0x989680 ;  /* 0x009896800000895d */ /* 0x004fea0003900000 */
[----:B------:R-:W2:Y:S02]  /*b620*/  @!P0 SYNCS.PHASECHK.TRANS64 P0, [R0+URZ+0x130], R3 ;  /* 0x00013003000085a7 */ /* 0x000ea400080010ff */
[----:B--2---:R-:W-:Y:S05]  /*b630*/  @!P0 BRA `(.L_x_230) ;  /* 0xfffffffc00f08947 */ /* 0x004fea000383ffff */
[----:B------:R-:W-:Y:S05]  /*b640*/  BRA `(.L_x_231) ;  /* 0xffffffa800787947 */ /* 0x000fea000383ffff */
.L_x_114:
[----:B-1----:R1:W2:Y:S02]  /*b650*/  SYNCS.PHASECHK.TRANS64.TRYWAIT P0, [R3+URZ+0x150], R0 ;  /* 0x00015000030075a7 */ /* 0x0022a400080011ff */
[----:B--2---:R-:W-:Y:S05]  /*b660*/  @!P0 NANOSLEEP.SYNCS 0x989680 ;  /* 0x009896800000895d */ /* 0x004fea0003900000 */
[----:B------:R-:W2:Y:S02]  /*b670*/  @!P0 SYNCS.PHASECHK.TRANS64 P0, [R3+URZ+0x150], R0 ;  /* 0x00015000030085a7 */ /* 0x000ea400080010ff */
[----:B--2---:R-:W-:Y:S05]  /*b680*/  @!P0 BRA `(.L_x_114) ;  /* 0xfffffffc00f08947 */ /* 0x004fea000383ffff */
[----:B------:R-:W-:Y:S05]  /*b690*/  BRA `(.L_x_232) ;  /* 0xffffffac004c7947 */ /* 0x000fea000383ffff */
.L_x_125:
[----:B-1----:R-:W-:Y:S04]  /*b6a0*/  MOV R0, UR43 ;  /* 0x0000002b00007c02 */ /* 0x002fe80008000f00 */
[----:B------:R1:W2:Y:S03]  /*b6b0*/  SYNCS.PHASECHK.TRANS64.TRYWAIT P1, [R0+URZ+0x100], R5 ;  /* 0x00010005000075a7 */ /* 0x0002a600080211ff */
[----:B--2---:R-:W-:Y:S05]  /*b6c0*/  @!P1 NANOSLEEP.SYNCS 0x989680 ;  /* 0x009896800000995d */ /* 0x004fea0003900000 */
[----:B------:R-:W2:Y:S02]  /*b6d0*/  @!P1 SYNCS.PHASECHK.TRANS64 P1, [R0+URZ+0x100], R5 ;  /* 0x00010005000095a7 */ /* 0x000ea400080210ff */
[----:B--2---:R-:W-:Y:S05]  /*b6e0*/  @!P1 BRA `(.L_x_125) ;  /* 0xfffffffc00ec9947 */ /* 0x004fea000383ffff */
[----:B------:R-:W-:Y:S05]  /*b6f0*/  BRA `(.L_x_124) ;  /* 0xffffffb800b07947 */ /* 0x000fea000383ffff */
.L_x_127:
[----:B-1----:R1:W4:Y:S02]  /*b700*/  SYNCS.PHASECHK.TRANS64.TRYWAIT P0, [R98+URZ+0x170], R3 ;  /* 0x00017003620075a7 */ /* 0x00232400080011ff */
[----:B----4-:R-:W-:Y:S05]  /*b710*/  @!P0 NANOSLEEP.SYNCS 0x989680 ;  /* 0x009896800000895d */ /* 0x010fea0003900000 */
[----:B------:R-:W4:Y:S02]  /*b720*/  @!P0 SYNCS.PHASECHK.TRANS64 P0, [R98+URZ+0x170], R3 ;  /* 0x00017003620085a7 */ /* 0x000f2400080010ff */
[----:B----4-:R-:W-:Y:S05]  /*b730*/  @!P0 BRA `(.L_x_127) ;  /* 0xfffffffc00f08947 */ /* 0x010fea000383ffff */
[----:B------:R-:W-:Y:S05]  /*b740*/  BRA `(.L_x_126) ;  /* 0xffffffb800d87947 */ /* 0x000fea000383ffff */
.L_x_136:
[----:B---3--:R3:W4:Y:S02]  /*b750*/  SYNCS.PHASECHK.TRANS64.TRYWAIT P0, [R3+URZ+0x100], R0 ;  /* 0x00010000030075a7 */ /* 0x00872400080011ff */
[----:B----4-:R-:W-:Y:S05]  /*b760*/  @!P0 NANOSLEEP.SYNCS 0x989680 ;  /* 0x009896800000895d */ /* 0x010fea0003900000 */
[----:B------:R-:W4:Y:S02]  /*b770*/  @!P0 SYNCS.PHASECHK.TRANS64 P0, [R3+URZ+0x100], R0 ;  /* 0x00010000030085a7 */ /* 0x000f2400080010ff */
[----:B----4-:R-:W-:Y:S05]  /*b780*/  @!P0 BRA `(.L_x_136) ;  /* 0xfffffffc00f08947 */ /* 0x010fea000383ffff */
[----:B------:R-:W-:Y:S05]  /*b790*/  BRA `(.L_x_135) ;  /* 0xffffffc400c87947 */ /* 0x000fea000383ffff */
.L_x_144:
[----:B-1----:R1:W3:Y:S02]  /*b7a0*/  SYNCS.PHASECHK.TRANS64.TRYWAIT P0, [R62+URZ+0x100], R5 ;  /* 0x000100053e0075a7 */ /* 0x0022e400080011ff */
[----:B---3--:R-:W-:Y:S05]  /*b7b0*/  @!P0 NANOSLEEP.SYNCS 0x989680 ;  /* 0x009896800000895d */ /* 0x008fea0003900000 */
[----:B------:R-:W3:Y:S02]  /*b7c0*/  @!P0 SYNCS.PHASECHK.TRANS64 P0, [R62+URZ+0x100], R5 ;  /* 0x000100053e0085a7 */ /* 0x000ee400080010ff */
[----:B---3--:R-:W-:Y:S05]  /*b7d0*/  @!P0 BRA `(.L_x_144) ;  /* 0xfffffffc00f08947 */ /* 0x008fea000383ffff */
[----:B------:R-:W-:Y:S05]  /*b7e0*/  BRA `(.L_x_143) ;  /* 0xffffffd000e07947 */ /* 0x000fea000383ffff */
.L_x_152:
[----:B-1----:R1:W4:Y:S02]  /*b7f0*/  SYNCS.PHASECHK.TRANS64.TRYWAIT P0, [R61+URZ+0x100], R4 ;  /* 0x000100043d0075a7 */ /* 0x00232400080011ff */
[----:B----4-:R-:W-:Y:S05]  /*b800*/  @!P0 NANOSLEEP.SYNCS 0x989680 ;  /* 0x009896800000895d */ /* 0x010fea0003900000 */
[----:B------:R-:W4:Y:S02]  /*b810*/  @!P0 SYNCS.PHASECHK.TRANS64 P0, [R61+URZ+0x100], R4 ;  /* 0x000100043d0085a7 */ /* 0x000f2400080010ff */
[----:B----4-:R-:W-:Y:S05]  /*b820*/  @!P0 BRA `(.L_x_152) ;  /* 0xfffffffc00f08947 */ /* 0x010fea000383ffff */
[----:B------:R-:W-:Y:S05]  /*b830*/  BRA `(.L_x_151) ;  /* 0xffffffdc00f47947 */ /* 0x000fea000383ffff */
        .weak           $__internal_0_$__cuda_sm10x_tcgen05_guardrail_trap_col_being_dealloced_not_returned_by_alloc
        .type           $__internal_0_$__cuda_sm10x_tcgen05_guardrail_trap_col_being_dealloced_not_returned_by_alloc,@function
        .size           $__internal_0_$__cuda_sm10x_tcgen05_guardrail_trap_col_being_dealloced_not_returned_by_alloc,($__internal_1_$__cuda_sm10x_tcgen05_guardrail_trap_phase_invalid_during_alloc - $__internal_0_$__cuda_sm10x_tcgen05_guardrail_trap_col_being_dealloced_not_returned_by_alloc)
$__internal_0_$__cuda_sm10x_tcgen05_guardrail_trap_col_being_dealloced_not_returned_by_alloc:
[----:B------:R-:W-:Y:S05]  /*b840*/  BPT.TRAP 0x1 ;  /* 0x000000040000795c */ /* 0x000fea0000300000 */
[----:B------:R-:W-:-:S04]  /*b850*/  HFMA2 R3, -RZ, RZ, 0, 0 ;  /* 0x00000000ff037431 */ /* 0x000fc800000001ff */
[----:B------:R-:W-:Y:S05]  /*b860*/  RET.REL.NODEC R2 `(_ZN7cutlass13device_kernelINS_4gemm6kernel13GemmUniversalIN4cute5tupleIJiiiiEEENS1_10collective13CollectiveMmaINS1_35MainloopSm100TmaUmmaWarpSpecializedILi16ELi2ELi4ENS5_IJNS4_1CILi8EEENSA_ILi1EEESC_EEEEENS5_IJNSA_ILi128EEENSA_ILi256EEENSA_ILi32EEEEEENS_6half_tENS5_IJlSC_lEEESJ_SK_NS4_8TiledMMAINS4_8MMA_AtomIJNS4_26SM100_MMA_F16BF16_2x1SM_SSISJ_SJ_fLi128ELi256ELNS4_4UMMA5MajorE0ELSP_0ELNSO_7ScaleInE0ELSQ_0EEEEEENS4_6LayoutINS5_IJSC_SC_SC_EEENS5_IJNSA_ILi0EEESV_SV_EEEEENS5_IJNS4_10UnderscoreESY_SY_EEEEENS4_18SM100_TMA_2SM_LOADENS4_14ComposedLayoutINS4_7SwizzleILi2ELi4ELi3EEENS4_18smem_ptr_flag_bitsILi16EEENST_INS5_IJSB_SH_EEENS5_IJSH_SC_EEEEEEEvNS4_8identityENS4_28SM100_TMA_2SM_LOAD_MULTICASTES1A_vS1B_EENS_8epilogue10collective18CollectiveEpilogueINS1E_23Sm100TmaWarpSpecializedILi4ELi2ELi32ELb1ELb0EEEJNS5_IJNSA_ILi64EEESG_SH_EEENS5_IJNST_IS1J_SC_EENST_INS5_IJSH_NSA_ILi2EEEEEENS5_IJSC_SF_EEEEEEEESJ_SK_SJ_SK_NS1E_6fusion15FusionCallbacksIS1I_NS1R_17LinearCombinationISJ_fSJ_fLNS_15FloatRoundStyleE2EEES1K_S1Q_JEEENS4_5SM1004TMEM4LOAD26SM100_TMEM_LOAD_32dp32b32xENS4_13SM90_TMA_LOADES1A_NS4_39AutoVectorizingCopyWithAssumedAlignmentILi128EEENS4_14SM90_TMA_STOREES1A_S23_S23_EEEvvEEEEvNT_6ParamsE) ;  /* 0xffffff4402e47950 */ /* 0x000fea0003c3ffff */
        .weak           $__internal_1_$__cuda_sm10x_tcgen05_guardrail_trap_phase_invalid_during_alloc
        .type           $__internal_1_$__cuda_sm10x_tcgen05_guardrail_trap_phase_invalid_during_alloc,@function
        .size           $__internal_1_$__cuda_sm10x_tcgen05_guardrail_trap_phase_invalid_during_alloc,($__internal_2_$__cuda_sm10x_tcgen05_guardrail_trap_unallocated_columns_being_dealloced - $__internal_1_$__cuda_sm10x_tcgen05_guardrail_trap_phase_invalid_during_alloc)
$__internal_1_$__cuda_sm10x_tcgen05_guardrail_trap_phase_invalid_during_alloc:
[----:B------:R-:W-:Y:S05]  /*b870*/  BPT.TRAP 0x1 ;  /* 0x000000040000795c */ /* 0x000fea0000300000 */
[----:B------:R-:W-:-:S04]  /*b880*/  MOV R5, 0x0 ;  /* 0x0000000000057802 */ /* 0x000fc80000000f00 */
[----:B------:R-:W-:Y:S05]  /*b890*/  RET.REL.NODEC R4 `(_ZN7cutlass13device_kernelINS_4gemm6kernel13GemmUniversalIN4cute5tupleIJiiiiEEENS1_10collective13CollectiveMmaINS1_35MainloopSm100TmaUmmaWarpSpecializedILi16ELi2ELi4ENS5_IJNS4_1CILi8EEENSA_ILi1EEESC_EEEEENS5_IJNSA_ILi128EEENSA_ILi256EEENSA_ILi32EEEEEENS_6half_tENS5_IJlSC_lEEESJ_SK_NS4_8TiledMMAINS4_8MMA_AtomIJNS4_26SM100_MMA_F16BF16_2x1SM_SSISJ_SJ_fLi128ELi256ELNS4_4UMMA5MajorE0ELSP_0ELNSO_7ScaleInE0ELSQ_0EEEEEENS4_6LayoutINS5_IJSC_SC_SC_EEENS5_IJNSA_ILi0EEESV_SV_EEEEENS5_IJNS4_10UnderscoreESY_SY_EEEEENS4_18SM100_TMA_2SM_LOADENS4_14ComposedLayoutINS4_7SwizzleILi2ELi4ELi3EEENS4_18smem_ptr_flag_bitsILi16EEENST_INS5_IJSB_SH_EEENS5_IJSH_SC_EEEEEEEvNS4_8identityENS4_28SM100_TMA_2SM_LOAD_MULTICASTES1A_vS1B_EENS_8epilogue10collective18CollectiveEpilogueINS1E_23Sm100TmaWarpSpecializedILi4ELi2ELi32ELb1ELb0EEEJNS5_IJNSA_ILi64EEESG_SH_EEENS5_IJNST_IS1J_SC_EENST_INS5_IJSH_NSA_ILi2EEEEEENS5_IJSC_SF_EEEEEEEESJ_SK_SJ_SK_NS1E_6fusion15FusionCallbacksIS1I_NS1R_17LinearCombinationISJ_fSJ_fLNS_15FloatRoundStyleE2EEES1K_S1Q_JEEENS4_5SM1004TMEM4LOAD26SM100_TMEM_LOAD_32dp32b32xENS4_13SM90_TMA_LOADES1A_NS4_39AutoVectorizingCopyWithAssumedAlignmentILi128EEENS4_14SM90_TMA_STOREES1A_S23_S23_EEEvvEEEEvNT_6ParamsE) ;  /* 0xffffff4404d87950 */ /* 0x000fea0003c3ffff */
        .weak           $__internal_2_$__cuda_sm10x_tcgen05_guardrail_trap_unallocated_columns_being_dealloced
        .type           $__internal_2_$__cuda_sm10x_tcgen05_guardrail_trap_unallocated_columns_being_dealloced,@function
        .size           $__internal_2_$__cuda_sm10x_tcgen05_guardrail_trap_unallocated_columns_being_dealloced,(.L_x_234 - $__internal_2_$__cuda_sm10x_tcgen05_guardrail_trap_unallocated_columns_being_dealloced)
$__internal_2_$__cuda_sm10x_tcgen05_guardrail_trap_unallocated_columns_being_dealloced:
[----:B------:R-:W-:Y:S05]  /*b8a0*/  BPT.TRAP 0x1 ;  /* 0x000000040000795c */ /* 0x000fea0000300000 */
[----:B------:R-:W-:-:S04]  /*b8b0*/  HFMA2 R3, -RZ, RZ, 0, 0 ;  /* 0x00000000ff037431 */ /* 0x000fc800000001ff */
[----:B------:R-:W-:Y:S05]  /*b8c0*/  RET.REL.NODEC R2 `(_ZN7cutlass13device_kernelINS_4gemm6kernel13GemmUniversalIN4cute5tupleIJiiiiEEENS1_10collective13CollectiveMmaINS1_35MainloopSm100TmaUmmaWarpSpecializedILi16ELi2ELi4ENS5_IJNS4_1CILi8EEENSA_ILi1EEESC_EEEEENS5_IJNSA_ILi128EEENSA_ILi256EEENSA_ILi32EEEEEENS_6half_tENS5_IJlSC_lEEESJ_SK_NS4_8TiledMMAINS4_8MMA_AtomIJNS4_26SM100_MMA_F16BF16_2x1SM_SSISJ_SJ_fLi128ELi256ELNS4_4UMMA5MajorE0ELSP_0ELNSO_7ScaleInE0ELSQ_0EEEEEENS4_6LayoutINS5_IJSC_SC_SC_EEENS5_IJNSA_ILi0EEESV_SV_EEEEENS5_IJNS4_10UnderscoreESY_SY_EEEEENS4_18SM100_TMA_2SM_LOADENS4_14ComposedLayoutINS4_7SwizzleILi2ELi4ELi3EEENS4_18smem_ptr_flag_bitsILi16EEENST_INS5_IJSB_SH_EEENS5_IJSH_SC_EEEEEEEvNS4_8identityENS4_28SM100_TMA_2SM_LOAD_MULTICASTES1A_vS1B_EENS_8epilogue10collective18CollectiveEpilogueINS1E_23Sm100TmaWarpSpecializedILi4ELi2ELi32ELb1ELb0EEEJNS5_IJNSA_ILi64EEESG_SH_EEENS5_IJNST_IS1J_SC_EENST_INS5_IJSH_NSA_ILi2EEEEEENS5_IJSC_SF_EEEEEEEESJ_SK_SJ_SK_NS1E_6fusion15FusionCallbacksIS1I_NS1R_17LinearCombinationISJ_fSJ_fLNS_15FloatRoundStyleE2EEES1K_S1Q_JEEENS4_5SM1004TMEM4LOAD26SM100_TMEM_LOAD_32dp32b32xENS4_13SM90_TMA_LOADES1A_NS4_39AutoVectorizingCopyWithAssumedAlignmentILi128EEENS4_14SM90_TMA_STOREES1A_S23_S23_EEEvvEEEEvNT_6ParamsE) ;  /* 0xffffff4402cc7950 */ /* 0x000fea0003c3ffff */
.L_x_233:
[----:B------:R-:W-:-:S00]  /*b8d0*/  BRA `(.L_x_233) ;  /* 0xfffffffc00fc7947 */ /* 0x000fc0000383ffff */
[----:B------:R-:W-:-:S00]  /*b8e0*/  NOP ;  /* 0x0000000000007918 */ /* 0x000fc00000000000 */
        /* <DEDUP_REMOVED lines=9> */
.L_x_234:


//--------------------- .nv.global.init           --------------------------
	.section	.nv.global.init,"aw",@progbits
.nv.global.init:
	.type		$str$27,@object
	.size		$str$27,($str$28 - $str$27)
$str$27:
        /*0000*/ 	.byte	0x28, 0x61, 0x64, 0x64, 0x72, 0x65, 0x73, 0x73, 0x20, 0x26, 0x20, 0x6d, 0x61, 0x73, 0x6b, 0x29
        /*0010*/ 	.byte	0x20, 0x3d, 0x3d, 0x20, 0x30, 0x00
	.type		$str$28,@object
	.size		$str$28,($str$26 - $str$28)
$str$28:
        /*0016*/ 	.byte	0x2f, 0x74, 0x6d, 0x70, 0x2f, 0x63, 0x75, 0x74, 0x6c, 0x61, 0x73, 0x73, 0x5f, 0x73, 0x77, 0x65
        /*0026*/ 	.byte	0x65, 0x70, 0x5f, 0x73, 0x72, 0x63, 0x2f, 0x69, 0x6e, 0x63, 0x6c, 0x75, 0x64, 0x65, 0x2f, 0x63
        /*0036*/ 	.byte	0x75, 0x74, 0x65, 0x2f, 0x70, 0x6f, 0x69, 0x6e, 0x74, 0x65, 0x72, 0x5f, 0x66, 0x6c, 0x61, 0x67
        /*0046*/ 	.byte	0x67, 0x65, 0x64, 0x2e, 0x68, 0x70, 0x70, 0x00
	.type		$str$26,@object
	.size		$str$26,($str$25 - $str$26)
$str$26:
        /*004e*/ 	.byte	0x2f, 0x74, 0x6d, 0x70, 0x2f, 0x63, 0x75, 0x74, 0x6c, 0x61, 0x73, 0x73, 0x5f, 0x73, 0x77, 0x65
        /*005e*/ 	.byte	0x65, 0x70, 0x5f, 0x73, 0x72, 0x63, 0x2f, 0x69, 0x6e, 0x63, 0x6c, 0x75, 0x64, 0x65, 0x2f, 0x63
        /*006e*/ 	.byte	0x75, 0x74, 0x65, 0x2f, 0x61, 0x74, 0x6f, 0x6d, 0x2f, 0x63, 0x6f, 0x70, 0x79, 0x5f, 0x74, 0x72
        /*007e*/ 	.byte	0x61, 0x69, 0x74, 0x73, 0x5f, 0x73, 0x6d, 0x31, 0x30, 0x30, 0x2e, 0x68, 0x70, 0x70, 0x00
	.type		$str$25,@object
	.size		$str$25,(__unnamed_1 - $str$25)
$str$25:
        /*008d*/ 	.byte	0x28, 0x28, 0x75, 0x69, 0x6e, 0x74, 0x33, 0x32, 0x5f, 0x74, 0x28, 0x74, 0x68, 0x72, 0x65, 0x61
        /*009d*/ 	.byte	0x64, 0x49, 0x64, 0x78, 0x2e, 0x78, 0x29, 0x20, 0x2f, 0x20, 0x33, 0x32, 0x29, 0x20, 0x25, 0x20
        /*00ad*/ 	.byte	0x34, 0x29, 0x20, 0x3d, 0x3d, 0x20, 0x28, 0x28, 0x28, 0x74, 0x6d, 0x65, 0x6d, 0x5f, 0x61, 0x64
        /*00bd*/ 	.byte	0x64, 0x72, 0x20, 0x3e, 0x3e, 0x20, 0x31, 0x36, 0x29, 0x20, 0x2f, 0x20, 0x33, 0x32, 0x29, 0x20
        /*00cd*/ 	.byte	0x25, 0x20, 0x34, 0x29, 0x00
	.type		__unnamed_1,@object
	.size		__unnamed_1,(__unnamed_2 - __unnamed_1)
__unnamed_1:
        /*00d2*/ 	.byte	0x61, 0x75, 0x74, 0x6f, 0x20, 0x63, 0x75, 0x74, 0x65, 0x3a, 0x3a, 0x61, 0x73, 0x5f, 0x70, 0x6f
        /* <DEDUP_REMOVED lines=24> */
        /*0262*/ 	.byte	0x39, 0x36, 0x3e, 0x3e, 0x3e, 0x3e, 0x5d, 0x00
	.type		__unnamed_2,@object
	.size		__unnamed_2,(.L_2 - __unnamed_2)
__unnamed_2:
        /* <DEDUP_REMOVED lines=42> */
        /*050a*/ 	.byte	0x3e, 0x3e, 0x5d, 0x00
.L_2:


//--------------------- .nv.shared._ZN7cutlass13device_kernelINS_4gemm6kernel13GemmUniversalIN4cute5tupleIJiiiiEEENS1_10collective13CollectiveMmaINS1_35MainloopSm100TmaUmmaWarpSpecializedILi16ELi2ELi4ENS5_IJNS4_1CILi8EEENSA_ILi1EEESC_EEEEENS5_IJNSA_ILi128EEENSA_ILi256EEENSA_ILi32EEEEEENS_6half_tENS5_IJlSC_lEEESJ_SK_NS4_8TiledMMAINS4_8MMA_AtomIJNS4_26SM100_MMA_F16BF16_2x1SM_SSISJ_SJ_fLi128ELi256ELNS4_4UMMA5MajorE0ELSP_0ELNSO_7ScaleInE0ELSQ_0EEEEEENS4_6LayoutINS5_IJSC_SC_SC_EEENS5_IJNSA_ILi0EEESV_SV_EEEEENS5_IJNS4_10UnderscoreESY_SY_EEEEENS4_18SM100_TMA_2SM_LOADENS4_14ComposedLayoutINS4_7SwizzleILi2ELi4ELi3EEENS4_18smem_ptr_flag_bitsILi16EEENST_INS5_IJSB_SH_EEENS5_IJSH_SC_EEEEEEEvNS4_8identityENS4_28SM100_TMA_2SM_LOAD_MULTICASTES1A_vS1B_EENS_8epilogue10collective18CollectiveEpilogueINS1E_23Sm100TmaWarpSpecializedILi4ELi2ELi32ELb1ELb0EEEJNS5_IJNSA_ILi64EEESG_SH_EEENS5_IJNST_IS1J_SC_EENST_INS5_IJSH_NSA_ILi2EEEEEENS5_IJSC_SF_EEEEEEEESJ_SK_SJ_SK_NS1E_6fusion15FusionCallbacksIS1I_NS1R_17LinearCombinationISJ_fSJ_fLNS_15FloatRoundStyleE2EEES1K_S1Q_JEEENS4_5SM1004TMEM4LOAD26SM100_TMEM_LOAD_32dp32b32xENS4_13SM90_TMA_LOADES1A_NS4_39AutoVectorizingCopyWithAssumedAlignmentILi128EEENS4_14SM90_TMA_STOREES1A_S23_S23_EEEvvEEEEvNT_6ParamsE --------------------------
	.section	.nv.shared._ZN7cutlass13device_kernelINS_4gemm6kernel13GemmUniversalIN4cute5tupleIJiiiiEEENS1_10collective13CollectiveMmaINS1_35MainloopSm100TmaUmmaWarpSpecializedILi16ELi2ELi4ENS5_IJNS4_1CILi8EEENSA_ILi1EEESC_EEEEENS5_IJNSA_ILi128EEENSA_ILi256EEENSA_ILi32EEEEEENS_6half_tENS5_IJlSC_lEEESJ_SK_NS4_8TiledMMAINS4_8MMA_AtomIJNS4_26SM100_MMA_F16BF16_2x1SM_SSISJ_SJ_fLi128ELi256ELNS4_4UMMA5MajorE0ELSP_0ELNSO_7ScaleInE0ELSQ_0EEEEEENS4_6LayoutINS5_IJSC_SC_SC_EEENS5_IJNSA_ILi0EEESV_SV_EEEEENS5_IJNS4_10UnderscoreESY_SY_EEEEENS4_18SM100_TMA_2SM_LOADENS4_14ComposedLayoutINS4_7SwizzleILi2ELi4ELi3EEENS4_18smem_ptr_flag_bitsILi16EEENST_INS5_IJSB_SH_EEENS5_IJSH_SC_EEEEEEEvNS4_8identityENS4_28SM100_TMA_2SM_LOAD_MULTICASTES1A_vS1B_EENS_8epilogue10collective18CollectiveEpilogueINS1E_23Sm100TmaWarpSpecializedILi4ELi2ELi32ELb1ELb0EEEJNS5_IJNSA_ILi64EEESG_SH_EEENS5_IJNST_IS1J_SC_EENST_INS5_IJSH_NSA_ILi2EEEEEENS5_IJSC_SF_EEEEEEEESJ_SK_SJ_SK_NS1E_6fusion15FusionCallbacksIS1I_NS1R_17LinearCombinationISJ_fSJ_fLNS_15FloatRoundStyleE2EEES1K_S1Q_JEEENS4_5SM1004TMEM4LOAD26SM100_TMEM_LOAD_32dp32b32xENS4_13SM90_TMA_LOADES1A_NS4_39AutoVectorizingCopyWithAssumedAlignmentILi128EEENS4_14SM90_TMA_STOREES1A_S23_S23_EEEvvEEEEvNT_6ParamsE,"aw",@nobits
	.sectionflags	@""
	.align	16
	.zero		1024


//--------------------- .nv.shared.reserved.0     --------------------------
	.section	.nv.shared.reserved.0,"aw",@nobits
	.weak		__nv_reservedSMEM_offset_0_alias
	.size		__nv_reservedSMEM_offset_0_alias, 0, 64
	.other		__nv_reservedSMEM_offset_0_alias,@"STO_CUDA_RESERVED_SHARED STV_DEFAULT"
__nv_reservedSMEM_offset_0_alias:
	.zero		0
.nv.shared.reserved.0:
	.zero		64
	.weak		__nv_reservedSMEM_tcgen05_partition
	.type		__nv_reservedSMEM_tcgen05_partition,@object
	.size		__nv_reservedSMEM_tcgen05_partition,(.L_0 - __nv_reservedSMEM_tcgen05_partition)
__nv_reservedSMEM_tcgen05_partition:
	.zero		32
.L_0:


//--------------------- .nv.global                --------------------------
	.section	.nv.global,"aw",@nobits
.nv.global:
	.type		_ZN40_INTERNAL_33187991_4_k_cu_ad80b72d_346014cute1_E,@object
	.size		_ZN40_INTERNAL_33187991_4_k_cu_ad80b72d_346014cute1_E,(_ZN40_INTERNAL_33187991_4_k_cu_ad80b72d_346014cuda3std3__45__cpo6cbeginE - _ZN40_INTERNAL_33187991_4_k_cu_ad80b72d_346014cute1_E)
_ZN40_INTERNAL_33187991_4_k_cu_ad80b72d_346014cute1_E:
	.zero		1
	.type		_ZN40_INTERNAL_33187991_4_k_cu_ad80b72d_346014cuda3std3__45__cpo6cbeginE,@object
	.size		_ZN40_INTERNAL_33187991_4_k_cu_ad80b72d_346014cuda3std3__45__cpo6cbeginE,(_ZN40_INTERNAL_33187991_4_k_cu_ad80b72d_346014cuda3std3__48in_placeE - _ZN40_INTERNAL_33187991_4_k_cu_ad80b72d_346014cuda3std3__45__cpo6cbeginE)
_ZN40_INTERNAL_33187991_4_k_cu_ad80b72d_346014cuda3std3__45__cpo6cbeginE:
	.zero		1
	.type		_ZN40_INTERNAL_33187991_4_k_cu_ad80b72d_346014cuda3std3__48in_placeE,@object
	.size		_ZN40_INTERNAL_33187991_4_k_cu_ad80b72d_346014cuda3std3__48in_placeE,(_ZN40_INTERNAL_33187991_4_k_cu_ad80b72d_346014cuda3std6ranges3__45__cpo9iter_moveE - _ZN40_INTERNAL_33187991_4_k_cu_ad80b72d_346014cuda3std3__48in_placeE)
_ZN40_INTERNAL_33187991_4_k_cu_ad80b72d_346014cuda3std3__48in_placeE:
	.zero		1
	.type		_ZN40_INTERNAL_33187991_4_k_cu_ad80b72d_346014cuda3std6ranges3__45__cpo9iter_moveE,@object
	.size		_ZN40_INTERNAL_33187991_4_k_cu_ad80b72d_346014cuda3std6ranges3__45__cpo9iter_moveE,(_ZN40_INTERNAL_33187991_4_k_cu_ad80b72d_346014cuda3std3__45__cpo5beginE - _ZN40_INTERNAL_33187991_4_k_cu_ad80b72d_346014cuda3std6ranges3__45__cpo9iter_moveE)
_ZN40_INTERNAL_33187991_4_k_cu_ad80b72d_346014cuda3std6ranges3__45__cpo9iter_moveE:
	.zero		1
	.type		_ZN40_INTERNAL_33187991_4_k_cu_ad80b72d_346014cuda3std3__45__cpo5beginE,@object
	.size		_ZN40_INTERNAL_33187991_4_k_cu_ad80b72d_346014cuda3std3__45__cpo5beginE,(_ZN40_INTERNAL_33187991_4_k_cu_ad80b72d_346014cuda3std3__442_GLOBAL__N__33187991_4_k_cu_ad80b72d_346016ignoreE - _ZN40_INTERNAL_33187991_4_k_cu_ad80b72d_346014cuda3std3__45__cpo5beginE)
_ZN40_INTERNAL_33187991_4_k_cu_ad80b72d_346014cuda3std3__45__cpo5beginE:
	.zero		1
	.type		_ZN40_INTERNAL_33187991_4_k_cu_ad80b72d_346014cuda3std3__442_GLOBAL__N__33187991_4_k_cu_ad80b72d_346016ignoreE,@object
	.size		_ZN40_INTERNAL_33187991_4_k_cu_ad80b72d_346014cuda3std3__442_GLOBAL__N__33187991_4_k_cu_ad80b72d_346016ignoreE,(_ZN40_INTERNAL_33187991_4_k_cu_ad80b72d_346014cute7productE - _ZN40_INTERNAL_33187991_4_k_cu_ad80b72d_346014cuda3std3__442_GLOBAL__N__33187991_4_k_cu_ad80b72d_346016ignoreE)
_ZN40_INTERNAL_33187991_4_k_cu_ad80b72d_346014cuda3std3__442_GLOBAL__N__33187991_4_k_cu_ad80b72d_346016ignoreE:
	.zero		1
	.type		_ZN40_INTERNAL_33187991_4_k_cu_ad80b72d_346014cute7productE,@object
	.size		_ZN40_INTERNAL_33187991_4_k_cu_ad80b72d_346014cute7productE,(_ZN40_INTERNAL_33187991_4_k_cu_ad80b72d_346014cuda3std3__45__cpo3endE - _ZN40_INTERNAL_33187991_4_k_cu_ad80b72d_346014cute7productE)
_ZN40_INTERNAL_33187991_4_k_cu_ad80b72d_346014cute7productE:
	.zero		1
	.type		_ZN40_INTERNAL_33187991_4_k_cu_ad80b72d_346014cuda3std3__45__cpo3endE,@object
	.size		_ZN40_INTERNAL_33187991_4_k_cu_ad80b72d_346014cuda3std3__45__cpo3endE,(_ZN40_INTERNAL_33187991_4_k_cu_ad80b72d_346014cuda3std3__419piecewise_constructE - _ZN40_INTERNAL_33187991_4_k_cu_ad80b72d_346014cuda3std3__45__cpo3endE)
_ZN40_INTERNAL_33187991_4_k_cu_ad80b72d_346014cuda3std3__45__cpo3endE:
	.zero		1
	.type		_ZN40_INTERNAL_33187991_4_k_cu_ad80b72d_346014cuda3std3__419piecewise_constructE,@object
	.size		_ZN40_INTERNAL_33187991_4_k_cu_ad80b72d_346014cuda3std3__419piecewise_constructE,(_ZN40_INTERNAL_33187991_4_k_cu_ad80b72d_346014cuda3std3__45__cpo4cendE - _ZN40_INTERNAL_33187991_4_k_cu_ad80b72d_346014cuda3std3__419piecewise_constructE)
_ZN40_INTERNAL_33187991_4_k_cu_ad80b72d_346014cuda3std3__419piecewise_constructE:
	.zero		1
	.type		_ZN40_INTERNAL_33187991_4_k_cu_ad80b72d_346014cuda3std3__45__cpo4cendE,@object
	.size		_ZN40_INTERNAL_33187991_4_k_cu_ad80b72d_346014cuda3std3__45__cpo4cendE,(_ZN40_INTERNAL_33187991_4_k_cu_ad80b72d_346014cuda3std6ranges3__45__cpo4swapE - _ZN40_INTERNAL_33187991_4_k_cu_ad80b72d_346014cuda3std3__45__cpo4cendE)
_ZN40_INTERNAL_33187991_4_k_cu_ad80b72d_346014cuda3std3__45__cpo4cendE:
	.zero		1
	.type		_ZN40_INTERNAL_33187991_4_k_cu_ad80b72d_346014cuda3std6ranges3__45__cpo4swapE,@object
	.size		_ZN40_INTERNAL_33187991_4_k_cu_ad80b72d_346014cuda3std6ranges3__45__cpo4swapE,(.L_10 - _ZN40_INTERNAL_33187991_4_k_cu_ad80b72d_346014cuda3std6ranges3__45__cpo4swapE)
_ZN40_INTERNAL_33187991_4_k_cu_ad80b72d_346014cuda3std6ranges3__45__cpo4swapE:
	.zero		1
.L_10:


//--------------------- .nv.constant0._ZN7cutlass13device_kernelINS_4gemm6kernel13GemmUniversalIN4cute5tupleIJiiiiEEENS1_10collective13CollectiveMmaINS1_35MainloopSm100TmaUmmaWarpSpecializedILi16ELi2ELi4ENS5_IJNS4_1CILi8EEENSA_ILi1EEESC_EEEEENS5_IJNSA_ILi128EEENSA_ILi256EEENSA_ILi32EEEEEENS_6half_tENS5_IJlSC_lEEESJ_SK_NS4_8TiledMMAINS4_8MMA_AtomIJNS4_26SM100_MMA_F16BF16_2x1SM_SSISJ_SJ_fLi128ELi256ELNS4_4UMMA5MajorE0ELSP_0ELNSO_7ScaleInE0ELSQ_0EEEEEENS4_6LayoutINS5_IJSC_SC_SC_EEENS5_IJNSA_ILi0EEESV_SV_EEEEENS5_IJNS4_10UnderscoreESY_SY_EEEEENS4_18SM100_TMA_2SM_LOADENS4_14ComposedLayoutINS4_7SwizzleILi2ELi4ELi3EEENS4_18smem_ptr_flag_bitsILi16EEENST_INS5_IJSB_SH_EEENS5_IJSH_SC_EEEEEEEvNS4_8identityENS4_28SM100_TMA_2SM_LOAD_MULTICASTES1A_vS1B_EENS_8epilogue10collective18CollectiveEpilogueINS1E_23Sm100TmaWarpSpecializedILi4ELi2ELi32ELb1ELb0EEEJNS5_IJNSA_ILi64EEESG_SH_EEENS5_IJNST_IS1J_SC_EENST_INS5_IJSH_NSA_ILi2EEEEEENS5_IJSC_SF_EEEEEEEESJ_SK_SJ_SK_NS1E_6fusion15FusionCallbacksIS1I_NS1R_17LinearCombinationISJ_fSJ_fLNS_15FloatRoundStyleE2EEES1K_S1Q_JEEENS4_5SM1004TMEM4LOAD26SM100_TMEM_LOAD_32dp32b32xENS4_13SM90_TMA_LOADES1A_NS4_39AutoVectorizingCopyWithAssumedAlignmentILi128EEENS4_14SM90_TMA_STOREES1A_S23_S23_EEEvvEEEEvNT_6ParamsE --------------------------
	.section	.nv.constant0._ZN7cutlass13device_kernelINS_4gemm6kernel13GemmUniversalIN4cute5tupleIJiiiiEEENS1_10collective13CollectiveMmaINS1_35MainloopSm100TmaUmmaWarpSpecializedILi16ELi2ELi4ENS5_IJNS4_1CILi8EEENSA_ILi1EEESC_EEEEENS5_IJNSA_ILi128EEENSA_ILi256EEENSA_ILi32EEEEEENS_6half_tENS5_IJlSC_lEEESJ_SK_NS4_8TiledMMAINS4_8MMA_AtomIJNS4_26SM100_MMA_F16BF16_2x1SM_SSISJ_SJ_fLi128ELi256ELNS4_4UMMA5MajorE0ELSP_0ELNSO_7ScaleInE0ELSQ_0EEEEEENS4_6LayoutINS5_IJSC_SC_SC_EEENS5_IJNSA_ILi0EEESV_SV_EEEEENS5_IJNS4_10UnderscoreESY_SY_EEEEENS4_18SM100_TMA_2SM_LOADENS4_14ComposedLayoutINS4_7SwizzleILi2ELi4ELi3EEENS4_18smem_ptr_flag_bitsILi16EEENST_INS5_IJSB_SH_EEENS5_IJSH_SC_EEEEEEEvNS4_8identityENS4_28SM100_TMA_2SM_LOAD_MULTICASTES1A_vS1B_EENS_8epilogue10collective18CollectiveEpilogueINS1E_23Sm100TmaWarpSpecializedILi4ELi2ELi32ELb1ELb0EEEJNS5_IJNSA_ILi64EEESG_SH_EEENS5_IJNST_IS1J_SC_EENST_INS5_IJSH_NSA_ILi2EEEEEENS5_IJSC_SF_EEEEEEEESJ_SK_SJ_SK_NS1E_6fusion15FusionCallbacksIS1I_NS1R_17LinearCombinationISJ_fSJ_fLNS_15FloatRoundStyleE2EEES1K_S1Q_JEEENS4_5SM1004TMEM4LOAD26SM100_TMEM_LOAD_32dp32b32xENS4_13SM90_TMA_LOADES1A_NS4_39AutoVectorizingCopyWithAssumedAlignmentILi128EEENS4_14SM90_TMA_STOREES1A_S23_S23_EEEvvEEEEvNT_6ParamsE,"a",@progbits
	.sectionflags	@""
	.align	4
.nv.constant0._ZN7cutlass13device_kernelINS_4gemm6kernel13GemmUniversalIN4cute5tupleIJiiiiEEENS1_10collective13CollectiveMmaINS1_35MainloopSm100TmaUmmaWarpSpecializedILi16ELi2ELi4ENS5_IJNS4_1CILi8EEENSA_ILi1EEESC_EEEEENS5_IJNSA_ILi128EEENSA_ILi256EEENSA_ILi32EEEEEENS_6half_tENS5_IJlSC_lEEESJ_SK_NS4_8TiledMMAINS4_8MMA_AtomIJNS4_26SM100_MMA_F16BF16_2x1SM_SSISJ_SJ_fLi128ELi256ELNS4_4UMMA5MajorE0ELSP_0ELNSO_7ScaleInE0ELSQ_0EEEEEENS4_6LayoutINS5_IJSC_SC_SC_EEENS5_IJNSA_ILi0EEESV_SV_EEEEENS5_IJNS4_10UnderscoreESY_SY_EEEEENS4_18SM100_TMA_2SM_LOADENS4_14ComposedLayoutINS4_7SwizzleILi2ELi4ELi3EEENS4_18smem_ptr_flag_bitsILi16EEENST_INS5_IJSB_SH_EEENS5_IJSH_SC_EEEEEEEvNS4_8identityENS4_28SM100_TMA_2SM_LOAD_MULTICASTES1A_vS1B_EENS_8epilogue10collective18CollectiveEpilogueINS1E_23Sm100TmaWarpSpecializedILi4ELi2ELi32ELb1ELb0EEEJNS5_IJNSA_ILi64EEESG_SH_EEENS5_IJNST_IS1J_SC_EENST_INS5_IJSH_NSA_ILi2EEEEEENS5_IJSC_SF_EEEEEEEESJ_SK_SJ_SK_NS1E_6fusion15FusionCallbacksIS1I_NS1R_17LinearCombinationISJ_fSJ_fLNS_15FloatRoundStyleE2EEES1K_S1Q_JEEENS4_5SM1004TMEM4LOAD26SM100_TMEM_LOAD_32dp32b32xENS4_13SM90_TMA_LOADES1A_NS4_39AutoVectorizingCopyWithAssumedAlignmentILi128EEENS4_14SM90_TMA_STOREES1A_S23_S23_EEEvvEEEEvNT_6ParamsE:
	.zero		2944


//--------------------- SYMBOLS --------------------------

	.type		.nv.reservedSmem.offset0,@object
	.size		.nv.reservedSmem.offset0,0x4
	.type		.nv.reservedSmem.cap,@object
	.size		.nv.reservedSmem.cap,0x4
	.type		__assertfail,@function
